def attn_fwd(
    Q,
    K,
    V,
    Out,
    Lse,
    sm_scale,
    stride_qz,
    stride_qh,
    stride_qm,
    stride_qk,
    stride_kz,
    stride_kh,
    stride_kn,
    stride_kk,
    stride_vz,
    stride_vh,
    stride_vn,
    stride_vk,
    stride_oz,
    stride_oh,
    stride_om,
    stride_ok,
    seqlen_q,
    seqlen_k,
    BLOCK_M: tl.constexpr,
    BLOCK_N: tl.constexpr,
    HEAD_DIM: tl.constexpr,
    CAUSAL: tl.constexpr,
):
    start_m = tl.program_id(0)
    off_hz = tl.program_id(1)
    q_off = off_hz * stride_qh
    k_off = off_hz * stride_kh
    v_off = off_hz * stride_vh
    offs_m = start_m * BLOCK_M + tl.arange(0, BLOCK_M)
    offs_d = tl.arange(0, HEAD_DIM)
    offs_n = tl.arange(0, BLOCK_N)
    q_ptrs = Q + q_off + offs_m[:, None] * stride_qm + offs_d[None, :] * stride_qk
    k_ptrs = K + k_off + offs_d[:, None] * stride_kk + offs_n[None, :] * stride_kn
    v_ptrs = V + v_off + offs_n[:, None] * stride_vn + offs_d[None, :] * stride_vk
    m_i = tl.full([BLOCK_M], float("-inf"), dtype=tl.float32)
    l_i = tl.zeros([BLOCK_M], dtype=tl.float32) + 1.0
    acc = tl.zeros([BLOCK_M, HEAD_DIM], dtype=tl.float32)
    q = tl.load(q_ptrs)
    acc, l_i, m_i = _attn_fwd_inner(
        acc,
        l_i,
        m_i,
        q,
        k_ptrs,
        v_ptrs,
        sm_scale,
        stride_kn,
        stride_vn,
        start_m,
        seqlen_k,
        BLOCK_M,
        BLOCK_N,
        HEAD_DIM,
        CAUSAL,
    )
    acc = acc / l_i[:, None]
    lse = m_i + tl.math.log2(l_i) / 1.4426950408889634
    o_ptrs = (
        Out
        + off_hz * stride_oh
        + offs_m[:, None] * stride_om
        + offs_d[None, :] * stride_ok
    )
    tl.store(o_ptrs, acc.to(Out.dtype.element_ty))
    tl.store(Lse + off_hz * seqlen_q + offs_m, lse)

# config = {"BLOCK_M": 64, "BLOCK_N": 128, "HEAD_DIM": 512, "arch": "sm_100", "causal": false, "dtype": "fp8e4m3", "num_stages": 3, "num_warps": 8}
# arch = sm_100


// ===== COMPILED SASS (sm_100a) =====

	.target	sm_100a

	.elftype	@"ET_EXEC"


//--------------------- .note.nv.tkinfo           --------------------------
	.section	.note.nv.tkinfo,"",@"SHT_NOTE"
	.sectionflags	@"SHF_NOTE_NV_TKINFO"
	.tkinfo
        /*0018*/ 	.word	0x00000081
        /*0030*/ 	.string	""
        /*0030*/ 	.string	"ptxas-blackwell"
        /*0030*/ 	.string	"Cuda compilation tools, release 12.9, V12.9.86"
        /*0030*/ 	.string	"Build cuda_12.9.r12.9/compiler.36037853_0"
        /*0030*/ 	.string	"-v  -suppress-debug-info  -lineinfo  -arch sm_100a "



//--------------------- .note.nv.cuver            --------------------------
	.section	.note.nv.cuver,"",@"SHT_NOTE"
	.sectionflags	@"SHF_NOTE_NV_CUVER"
        /*0018*/ 	.short	0x0001
        /*001a*/ 	.short	0x0064
        /*001c*/ 	.short	0x0001
        /*001e*/ 	.short	0x0000
        /*0020*/ 	.short	0x0001
        /*0022*/ 	.short	0x0000


//--------------------- .nv.info                  --------------------------
	.section	.nv.info,"",@"SHT_CUDA_INFO"
	.align	4


	//----- nvinfo : EIATTR_REGCOUNT
	.align		4
        /*0000*/ 	.byte	0x04, 0x2f
        /*0002*/ 	.short	(.L_5 - .L_4)
	.align		4
.L_4:
        /*0004*/ 	.word	index@(attn_fwd)
        /*0008*/ 	.word	0x000000ff


	//----- nvinfo : EIATTR_FRAME_SIZE
	.align		4
.L_5:
        /*000c*/ 	.byte	0x04, 0x11
        /*000e*/ 	.short	(.L_7 - .L_6)
	.align		4
.L_6:
        /*0010*/ 	.word	index@($__internal_2_$__cuda_sm10x_tcgen05_guardrail_trap_unallocated_columns_being_dealloced)
        /*0014*/ 	.word	0x00001370


	//----- nvinfo : EIATTR_FRAME_SIZE
	.align		4
.L_7:
        /*0018*/ 	.byte	0x04, 0x11
        /*001a*/ 	.short	(.L_9 - .L_8)
	.align		4
.L_8:
        /*001c*/ 	.word	index@($__internal_1_$__cuda_sm10x_tcgen05_guardrail_trap_phase_invalid_during_alloc)
        /*0020*/ 	.word	0x00001370


	//----- nvinfo : EIATTR_FRAME_SIZE
	.align		4
.L_9:
        /*0024*/ 	.byte	0x04, 0x11
        /*0026*/ 	.short	(.L_11 - .L_10)
	.align		4
.L_10:
        /*0028*/ 	.word	index@($__internal_0_$__cuda_sm10x_tcgen05_guardrail_trap_col_being_dealloced_not_returned_by_alloc)
        /*002c*/ 	.word	0x00001370


	//----- nvinfo : EIATTR_FRAME_SIZE
	.align		4
.L_11:
        /*0030*/ 	.byte	0x04, 0x11
        /*0032*/ 	.short	(.L_13 - .L_12)
	.align		4
.L_12:
        /*0034*/ 	.word	index@(attn_fwd)
        /*0038*/ 	.word	0x00001370


	//----- nvinfo : EIATTR_MIN_STACK_SIZE
	.align		4
.L_13:
        /*003c*/ 	.byte	0x04, 0x12
        /*003e*/ 	.short	(.L_15 - .L_14)
	.align		4
.L_14:
        /*0040*/ 	.word	index@(attn_fwd)
        /*0044*/ 	.word	0x00001370
.L_15:


//--------------------- .nv.info.attn_fwd         --------------------------
	.section	.nv.info.attn_fwd,"",@"SHT_CUDA_INFO"
	.sectionflags	@""
	.align	4


	//----- nvinfo : EIATTR_CUDA_API_VERSION
	.align		4
        /*0000*/ 	.byte	0x04, 0x37
        /*0002*/ 	.short	(.L_17 - .L_16)
.L_16:
        /*0004*/ 	.word	0x00000081


	//----- nvinfo : EIATTR_KPARAM_INFO
	.align		4
.L_17:
        /*0008*/ 	.byte	0x04, 0x17
        /*000a*/ 	.short	(.L_19 - .L_18)
.L_18:
        /*000c*/ 	.word	0x00000000
        /*0010*/ 	.short	0x0019
        /*0012*/ 	.short	0x0080
        /*0014*/ 	.byte	0x00, 0xf4, 0x21, 0x00


	//----- nvinfo : EIATTR_KPARAM_INFO
	.align		4
.L_19:
        /*0018*/ 	.byte	0x04, 0x17
        /*001a*/ 	.short	(.L_21 - .L_20)
.L_20:
        /*001c*/ 	.word	0x00000000
        /*0020*/ 	.short	0x0018
        /*0022*/ 	.short	0x0078
        /*0024*/ 	.byte	0x00, 0xf4, 0x21, 0x00


	//----- nvinfo : EIATTR_KPARAM_INFO
	.align		4
.L_21:
        /*0028*/ 	.byte	0x04, 0x17
        /*002a*/ 	.short	(.L_23 - .L_22)
.L_22:
        /*002c*/ 	.word	0x00000000
        /*0030*/ 	.short	0x0017
        /*0032*/ 	.short	0x0070
        /*0034*/ 	.byte	0x00, 0xf0, 0x11, 0x00


	//----- nvinfo : EIATTR_KPARAM_INFO
	.align		4
.L_23:
        /*0038*/ 	.byte	0x04, 0x17
        /*003a*/ 	.short	(.L_25 - .L_24)
.L_24:
        /*003c*/ 	.word	0x00000000
        /*0040*/ 	.short	0x0016
        /*0042*/ 	.short	0x006c
        /*0044*/ 	.byte	0x00, 0xf0, 0x11, 0x00


	//----- nvinfo : EIATTR_KPARAM_INFO
	.align		4
.L_25:
        /*0048*/ 	.byte	0x04, 0x17
        /*004a*/ 	.short	(.L_27 - .L_26)
.L_26:
        /*004c*/ 	.word	0x00000000
        /*0050*/ 	.short	0x0015
        /*0052*/ 	.short	0x0068
        /*0054*/ 	.byte	0x00, 0xf0, 0x11, 0x00


	//----- nvinfo : EIATTR_KPARAM_INFO
	.align		4
.L_27:
        /*0058*/ 	.byte	0x04, 0x17
        /*005a*/ 	.short	(.L_29 - .L_28)
.L_28:
        /*005c*/ 	.word	0x00000000
        /*0060*/ 	.short	0x0014
        /*0062*/ 	.short	0x0064
        /*0064*/ 	.byte	0x00, 0xf0, 0x11, 0x00


	//----- nvinfo : EIATTR_KPARAM_INFO
	.align		4
.L_29:
        /*0068*/ 	.byte	0x04, 0x17
        /*006a*/ 	.short	(.L_31 - .L_30)
.L_30:
        /*006c*/ 	.word	0x00000000
        /*0070*/ 	.short	0x0013
        /*0072*/ 	.short	0x0060
        /*0074*/ 	.byte	0x00, 0xf0, 0x11, 0x00


	//----- nvinfo : EIATTR_KPARAM_INFO
	.align		4
.L_31:
        /*0078*/ 	.byte	0x04, 0x17
        /*007a*/ 	.short	(.L_33 - .L_32)
.L_32:
        /*007c*/ 	.word	0x00000000
        /*0080*/ 	.short	0x0012
        /*0082*/ 	.short	0x005c
        /*0084*/ 	.byte	0x00, 0xf0, 0x11, 0x00


	//----- nvinfo : EIATTR_KPARAM_INFO
	.align		4
.L_33:
        /*0088*/ 	.byte	0x04, 0x17
        /*008a*/ 	.short	(.L_35 - .L_34)
.L_34:
        /*008c*/ 	.word	0x00000000
        /*0090*/ 	.short	0x0011
        /*0092*/ 	.short	0x0058
        /*0094*/ 	.byte	0x00, 0xf0, 0x11, 0x00


	//----- nvinfo : EIATTR_KPARAM_INFO
	.align		4
.L_35:
        /*0098*/ 	.byte	0x04, 0x17
        /*009a*/ 	.short	(.L_37 - .L_36)
.L_36:
        /*009c*/ 	.word	0x00000000
        /*00a0*/ 	.short	0x0010
        /*00a2*/ 	.short	0x0054
        /*00a4*/ 	.byte	0x00, 0xf0, 0x11, 0x00


	//----- nvinfo : EIATTR_KPARAM_INFO
	.align		4
.L_37:
        /*00a8*/ 	.byte	0x04, 0x17
        /*00aa*/ 	.short	(.L_39 - .L_38)
.L_38:
        /*00ac*/ 	.word	0x00000000
        /*00b0*/ 	.short	0x000f
        /*00b2*/ 	.short	0x0050
        /*00b4*/ 	.byte	0x00, 0xf0, 0x11, 0x00


	//----- nvinfo : EIATTR_KPARAM_INFO
	.align		4
.L_39:
        /*00b8*/ 	.byte	0x04, 0x17
        /*00ba*/ 	.short	(.L_41 - .L_40)
.L_40:
        /*00bc*/ 	.word	0x00000000
        /*00c0*/ 	.short	0x000e
        /*00c2*/ 	.short	0x004c
        /*00c4*/ 	.byte	0x00, 0xf0, 0x11, 0x00


	//----- nvinfo : EIATTR_KPARAM_INFO
	.align		4
.L_41:
        /*00c8*/ 	.byte	0x04, 0x17
        /*00ca*/ 	.short	(.L_43 - .L_42)
.L_42:
        /*00cc*/ 	.word	0x00000000
        /*00d0*/ 	.short	0x000d
        /*00d2*/ 	.short	0x0048
        /*00d4*/ 	.byte	0x00, 0xf0, 0x11, 0x00


	//----- nvinfo : EIATTR_KPARAM_INFO
	.align		4
.L_43:
        /*00d8*/ 	.byte	0x04, 0x17
        /*00da*/ 	.short	(.L_45 - .L_44)
.L_44:
        /*00dc*/ 	.word	0x00000000
        /*00e0*/ 	.short	0x000c
        /*00e2*/ 	.short	0x0044
        /*00e4*/ 	.byte	0x00, 0xf0, 0x11, 0x00


	//----- nvinfo : EIATTR_KPARAM_INFO
	.align		4
.L_45:
        /*00e8*/ 	.byte	0x04, 0x17
        /*00ea*/ 	.short	(.L_47 - .L_46)
.L_46:
        /*00ec*/ 	.word	0x00000000
        /*00f0*/ 	.short	0x000b
        /*00f2*/ 	.short	0x0040
        /*00f4*/ 	.byte	0x00, 0xf0, 0x11, 0x00


	//----- nvinfo : EIATTR_KPARAM_INFO
	.align		4
.L_47:
        /*00f8*/ 	.byte	0x04, 0x17
        /*00fa*/ 	.short	(.L_49 - .L_48)
.L_48:
        /*00fc*/ 	.word	0x00000000
        /*0100*/ 	.short	0x000a
        /*0102*/ 	.short	0x003c
        /*0104*/ 	.byte	0x00, 0xf0, 0x11, 0x00


	//----- nvinfo : EIATTR_KPARAM_INFO
	.align		4
.L_49:
        /*0108*/ 	.byte	0x04, 0x17
        /*010a*/ 	.short	(.L_51 - .L_50)
.L_50:
        /*010c*/ 	.word	0x00000000
        /*0110*/ 	.short	0x0009
        /*0112*/ 	.short	0x0038
        /*0114*/ 	.byte	0x00, 0xf0, 0x11, 0x00


	//----- nvinfo : EIATTR_KPARAM_INFO
	.align		4
.L_51:
        /*0118*/ 	.byte	0x04, 0x17
        /*011a*/ 	.short	(.L_53 - .L_52)
.L_52:
        /*011c*/ 	.word	0x00000000
        /*0120*/ 	.short	0x0008
        /*0122*/ 	.short	0x0034
        /*0124*/ 	.byte	0x00, 0xf0, 0x11, 0x00


	//----- nvinfo : EIATTR_KPARAM_INFO
	.align		4
.L_53:
        /*0128*/ 	.byte	0x04, 0x17
        /*012a*/ 	.short	(.L_55 - .L_54)
.L_54:
        /*012c*/ 	.word	0x00000000
        /*0130*/ 	.short	0x0007
        /*0132*/ 	.short	0x0030
        /*0134*/ 	.byte	0x00, 0xf0, 0x11, 0x00


	//----- nvinfo : EIATTR_KPARAM_INFO
	.align		4
.L_55:
        /*0138*/ 	.byte	0x04, 0x17
        /*013a*/ 	.short	(.L_57 - .L_56)
.L_56:
        /*013c*/ 	.word	0x00000000
        /*0140*/ 	.short	0x0006
        /*0142*/ 	.short	0x002c
        /*0144*/ 	.byte	0x00, 0xf0, 0x11, 0x00


	//----- nvinfo : EIATTR_KPARAM_INFO
	.align		4
.L_57:
        /*0148*/ 	.byte	0x04, 0x17
        /*014a*/ 	.short	(.L_59 - .L_58)
.L_58:
        /*014c*/ 	.word	0x00000000
        /*0150*/ 	.short	0x0005
        /*0152*/ 	.short	0x0028
        /*0154*/ 	.byte	0x00, 0xf0, 0x11, 0x00


	//----- nvinfo : EIATTR_KPARAM_INFO
	.align		4
.L_59:
        /*0158*/ 	.byte	0x04, 0x17
        /*015a*/ 	.short	(.L_61 - .L_60)
.L_60:
        /*015c*/ 	.word	0x00000000
        /*0160*/ 	.short	0x0004
        /*0162*/ 	.short	0x0020
        /*0164*/ 	.byte	0x00, 0xf4, 0x21, 0x00


	//----- nvinfo : EIATTR_KPARAM_INFO
	.align		4
.L_61:
        /*0168*/ 	.byte	0x04, 0x17
        /*016a*/ 	.short	(.L_63 - .L_62)
.L_62:
        /*016c*/ 	.word	0x00000000
        /*0170*/ 	.short	0x0003
        /*0172*/ 	.short	0x0018
        /*0174*/ 	.byte	0x00, 0xf4, 0x21, 0x00


	//----- nvinfo : EIATTR_KPARAM_INFO
	.align		4
.L_63:
        /*0178*/ 	.byte	0x04, 0x17
        /*017a*/ 	.short	(.L_65 - .L_64)
.L_64:
        /*017c*/ 	.word	0x00000000
        /*0180*/ 	.short	0x0002
        /*0182*/ 	.short	0x0010
        /*0184*/ 	.byte	0x00, 0xf4, 0x21, 0x00


	//----- nvinfo : EIATTR_KPARAM_INFO
	.align		4
.L_65:
        /*0188*/ 	.byte	0x04, 0x17
        /*018a*/ 	.short	(.L_67 - .L_66)
.L_66:
        /*018c*/ 	.word	0x00000000
        /*0190*/ 	.short	0x0001
        /*0192*/ 	.short	0x0008
        /*0194*/ 	.byte	0x00, 0xf4, 0x21, 0x00


	//----- nvinfo : EIATTR_KPARAM_INFO
	.align		4
.L_67:
        /*0198*/ 	.byte	0x04, 0x17
        /*019a*/ 	.short	(.L_69 - .L_68)
.L_68:
        /*019c*/ 	.word	0x00000000
        /*01a0*/ 	.short	0x0000
        /*01a2*/ 	.short	0x0000
        /*01a4*/ 	.byte	0x00, 0xf4, 0x21, 0x00


	//----- nvinfo : EIATTR_AT_ENTRY_FRAGMENTS
	.align		4
.L_69:
        /*01a8*/ 	.byte	0x04, 0x4f
        /*01aa*/ 	.short	(.L_71 - .L_70)


	//   ....[0]....
.L_70:
        /*01ac*/ 	.word	0x00000004


	//----- nvinfo : EIATTR_RESERVED_SMEM_USED
	.align		4
.L_71:
        /*01b0*/ 	.byte	0x01, 0x41
	.zero		2


	//----- nvinfo : EIATTR_SPARSE_MMA_MASK
	.align		4
        /*01b4*/ 	.byte	0x03, 0x50
        /*01b6*/ 	.short	0x0000


	//----- nvinfo : EIATTR_TCGEN05_1CTA_USED
	.align		4
        /*01b8*/ 	.byte	0x01, 0x51
	.zero		2


	//----- nvinfo : EIATTR_MAXREG_COUNT
	.align		4
        /*01bc*/ 	.byte	0x03, 0x1b
        /*01be*/ 	.short	0x00ff


	//----- nvinfo : EIATTR_NUM_BARRIERS
	.align		4
        /*01c0*/ 	.byte	0x02, 0x4c
        /*01c2*/ 	.byte	0x01
	.zero		1


	//----- nvinfo : EIATTR_ANNOTATIONS
	.align		4
        /*01c4*/ 	.byte	0x04, 0x55
        /*01c6*/ 	.short	(.L_73 - .L_72)


	//   ....[0]....
.L_72:
        /*01c8*/ 	.word	0x00000001
        /*01cc*/ 	.byte	0x70, 0x2f, 0x00, 0x00, 0x01, 0x00, 0x00, 0x00, 0x40, 0x3b, 0x00, 0x00, 0x01, 0x00, 0x00, 0x00
        /* <DEDUP_REMOVED lines=815> */
        /*34cc*/ 	.byte	0xd0, 0x50, 0x02, 0x00


	//----- nvinfo : EIATTR_INT_WARP_WIDE_INSTR_OFFSETS
	.align		4
.L_73:
        /*34d0*/ 	.byte	0x04, 0x31
        /*34d2*/ 	.short	(.L_75 - .L_74)


	//   ....[0]....
.L_74:
        /*34d4*/ 	.word	0x000038a0


	//   ....[1]....
        /*34d8*/ 	.word	0x00003940


	//   ....[2]....
        /*34dc*/ 	.word	0x000088c0


	//   ....[3]....
        /*34e0*/ 	.word	0x0000c600


	//   ....[4]....
        /*34e4*/ 	.word	0x0001db50


	//   ....[5]....
        /*34e8*/ 	.word	0x0002b210


	//   ....[6]....
        /*34ec*/ 	.word	0x0002b250


	//----- nvinfo : EIATTR_COOP_GROUP_MASK_REGIDS
	.align		4
.L_75:
        /*34f0*/ 	.byte	0x04, 0x29
        /*34f2*/ 	.short	(.L_77 - .L_76)


	//   ....[0]....
.L_76:
        /*34f4*/ 	.word	0xffffffff


	//   ....[1]....
        /*34f8*/ 	.word	0xffffffff


	//   ....[2]....
        /*34fc*/ 	.word	0xffffffff


	//   ....[3]....
        /*3500*/ 	.word	0xffffffff


	//   ....[4]....
        /*3504*/ 	.word	0xffffffff


	//   ....[5]....
        /*3508*/ 	.word	0xffffffff


	//   ....[6]....
        /*350c*/ 	.word	0xffffffff


	//   ....[7]....
        /*3510*/ 	.word	0xffffffff


	//   ....[8]....
        /*3514*/ 	.word	0xffffffff


	//   ....[9]....
        /*3518*/ 	.word	0xffffffff


	//   ....[10]....
        /*351c*/ 	.word	0xffffffff


	//   ....[11]....
        /*3520*/ 	.word	0xffffffff


	//----- nvinfo : EIATTR_COOP_GROUP_INSTR_OFFSETS
	.align		4
.L_77:
        /*3524*/ 	.byte	0x04, 0x28
        /*3526*/ 	.short	(.L_79 - .L_78)


	//   ....[0]....
.L_78:
        /*3528*/ 	.word	0x00000060


	//   ....[1]....
        /*352c*/ 	.word	0x00000320


	//   ....[2]....
        /*3530*/ 	.word	0x00010300


	//   ....[3]....
        /*3534*/ 	.word	0x00010dc0


	//   ....[4]....
        /*3538*/ 	.word	0x000118c0


	//   ....[5]....
        /*353c*/ 	.word	0x00011910


	//   ....[6]....
        /*3540*/ 	.word	0x0001e770


	//   ....[7]....
        /*3544*/ 	.word	0x0001e810


	//   ....[8]....
        /*3548*/ 	.word	0x0001f080


	//   ....[9]....
        /*354c*/ 	.word	0x0001f0f0


	//   ....[10]....
        /*3550*/ 	.word	0x0002b090


	//   ....[11]....
        /*3554*/ 	.word	0x0002b300


	//----- nvinfo : EIATTR_VRC_CTA_INIT_COUNT
	.align		4
.L_79:
        /*3558*/ 	.byte	0x02, 0x4a
        /*355a*/ 	.byte	0x80
	.zero		1


	//----- nvinfo : EIATTR_MBARRIER_INSTR_OFFSETS
	.align		4
        /*355c*/ 	.byte	0x04, 0x39
        /*355e*/ 	.short	(.L_81 - .L_80)


	//   ....[0]....
.L_80:
        /*3560*/ 	.word	0x00003a60
        /*3564*/ 	.word	0x000000ff
        /*3568*/ 	.word	0x00000000
        /*356c*/ 	.short	0x0100
        /*356e*/ 	.byte	0x06
	.zero		1


	//   ....[1]....
        /*3570*/ 	.word	0x00008900
        /*3574*/ 	.word	0x000000ff
        /*3578*/ 	.word	0x0003a008
        /*357c*/ 	.short	0x0100
        /*357e*/ 	.byte	0x04
	.zero		1


	//   ....[2]....
        /*3580*/ 	.word	0x0000e610
        /*3584*/ 	.word	0x000000ff
        /*3588*/ 	.word	0x00010000
        /*358c*/ 	.short	0x0100
        /*358e*/ 	.byte	0x04
	.zero		1


	//   ....[3]....
        /*3590*/ 	.word	0x0000edf0
        /*3594*/ 	.word	0x000000ff
        /*3598*/ 	.word	0x00010000
        /*359c*/ 	.short	0x010a
        /*359e*/ 	.byte	0x04
	.zero		1


	//   ....[4]....
        /*35a0*/ 	.word	0x0000f110
        /*35a4*/ 	.word	0x000000ff
        /*35a8*/ 	.word	0x00010000
        /*35ac*/ 	.short	0x0108
        /*35ae*/ 	.byte	0x04
	.zero		1


	//   ....[5]....
        /*35b0*/ 	.word	0x0001df30
        /*35b4*/ 	.word	0x000000ff
        /*35b8*/ 	.word	0x0003a010
        /*35bc*/ 	.short	0x0100
        /*35be*/ 	.byte	0x04
	.zero		1


	//   ....[6]....
        /*35c0*/ 	.word	0x0001e3a0
        /*35c4*/ 	.word	0x000000ff
        /*35c8*/ 	.word	0x0003a010
        /*35cc*/ 	.short	0x010a
        /*35ce*/ 	.byte	0x04
	.zero		1


	//   ....[7]....
        /*35d0*/ 	.word	0x0001e420
        /*35d4*/ 	.word	0x000000ff
        /*35d8*/ 	.word	0x0003a010
        /*35dc*/ 	.short	0x0108
        /*35de*/ 	.byte	0x04
	.zero		1


	//   ....[8]....
        /*35e0*/ 	.word	0x0001f150
        /*35e4*/ 	.word	0x000000ff
        /*35e8*/ 	.word	0x00000000
        /*35ec*/ 	.short	0x010a
        /*35ee*/ 	.byte	0x06
	.zero		1


	//   ....[9]....
        /*35f0*/ 	.word	0x00025290
        /*35f4*/ 	.word	0x000000ff
        /*35f8*/ 	.word	0x00000000
        /*35fc*/ 	.short	0x010a
        /*35fe*/ 	.byte	0x06
	.zero		1


	//   ....[10]....
        /*3600*/ 	.word	0x00025410
        /*3604*/ 	.word	0x000000ff
        /*3608*/ 	.word	0x0003a000
        /*360c*/ 	.short	0x0108
        /*360e*/ 	.byte	0x04
	.zero		1


	//   ....[11]....
        /*3610*/ 	.word	0x00025540
        /*3614*/ 	.word	0x000000ff
        /*3618*/ 	.word	0x0003a008
        /*361c*/ 	.short	0x0108
        /*361e*/ 	.byte	0x04
	.zero		1


	//   ....[12]....
        /*3620*/ 	.word	0x0002b320
        /*3624*/ 	.word	0x000000ff
        /*3628*/ 	.word	0x00010000
        /*362c*/ 	.short	0x010a
        /*362e*/ 	.byte	0x04
	.zero		1


	//   ....[13]....
        /*3630*/ 	.word	0x0002b350
        /*3634*/ 	.word	0x000000ff
        /*3638*/ 	.word	0x0003a010
        /*363c*/ 	.short	0x010a
        /*363e*/ 	.byte	0x04
	.zero		1


	//   ....[14]....
        /*3640*/ 	.word	0x0002b380
        /*3644*/ 	.word	0x000000ff
        /*3648*/ 	.word	0x00000000
        /*364c*/ 	.short	0x010a
        /*364e*/ 	.byte	0x06
	.zero		1


	//   ....[15]....
        /*3650*/ 	.word	0x0002b3b0
        /*3654*/ 	.word	0x000000ff
        /*3658*/ 	.word	0x00000000
        /*365c*/ 	.short	0x010a
        /*365e*/ 	.byte	0x06
	.zero		1


	//----- nvinfo : EIATTR_NUM_MBARRIERS
	.align		4
.L_81:
        /*3660*/ 	.byte	0x03, 0x38
        /*3662*/ 	.short	0xffff


	//----- nvinfo : EIATTR_EXIT_INSTR_OFFSETS
	.align		4
        /*3664*/ 	.byte	0x04, 0x1c
        /*3666*/ 	.short	(.L_83 - .L_82)


	//   ....[0]....
.L_82:
        /*3668*/ 	.word	0x0002b310


	//----- nvinfo : EIATTR_REQNTID
	.align		4
.L_83:
        /*366c*/ 	.byte	0x04, 0x10
        /*366e*/ 	.short	(.L_85 - .L_84)
.L_84:
        /*3670*/ 	.word	0x00000100
        /*3674*/ 	.word	0x00000001
        /*3678*/ 	.word	0x00000001


	//----- nvinfo : EIATTR_CRS_STACK_SIZE
	.align		4
.L_85:
        /*367c*/ 	.byte	0x04, 0x1e
        /*367e*/ 	.short	(.L_87 - .L_86)
.L_86:
        /*3680*/ 	.word	0x00000000


	//----- nvinfo : EIATTR_CBANK_PARAM_SIZE
	.align		4
.L_87:
        /*3684*/ 	.byte	0x03, 0x19
        /*3686*/ 	.short	0x0088


	//----- nvinfo : EIATTR_PARAM_CBANK
	.align		4
        /*3688*/ 	.byte	0x04, 0x0a
        /*368a*/ 	.short	(.L_89 - .L_88)
	.align		4
.L_88:
        /*368c*/ 	.word	index@(.nv.constant0.attn_fwd)
        /*3690*/ 	.short	0x0380
        /*3692*/ 	.short	0x0088


	//----- nvinfo : EIATTR_SW_WAR
	.align		4
.L_89:
        /*3694*/ 	.byte	0x04, 0x36
        /*3696*/ 	.short	(.L_91 - .L_90)
.L_90:
        /*3698*/ 	.word	0x00000008
.L_91:


//--------------------- .nv.compat                --------------------------
	.section	.nv.compat,"",@"SHT_CUDA_COMPAT_INFO"
	.align	4
        /*0000*/ 	.byte	0x02, 0x02, 0x02, 0x00, 0x02, 0x05, 0x05, 0x00, 0x02, 0x03, 0x00, 0x00, 0x02, 0x06, 0x01, 0x00


//--------------------- .nv.callgraph             --------------------------
	.section	.nv.callgraph,"",@"SHT_CUDA_CALLGRAPH"
	.align	4
	.sectionentsize	8
	.align		4
        /*0000*/ 	.word	0x00000000
	.align		4
        /*0004*/ 	.word	0xffffffff
	.align		4
        /*0008*/ 	.word	0x00000000
	.align		4
        /*000c*/ 	.word	0xfffffffe
	.align		4
        /*0010*/ 	.word	0x00000000
	.align		4
        /*0014*/ 	.word	0xfffffffd
	.align		4
        /*0018*/ 	.word	0x00000000
	.align		4
        /*001c*/ 	.word	0xfffffffc


//--------------------- .nv.constant4             --------------------------
	.section	.nv.constant4,"a",@progbits
	.align	8
	.align		8
.nv.constant4:
        /*0000*/ 	.dword	_$_str


//--------------------- .text.attn_fwd            --------------------------
	.section	.text.attn_fwd,"ax",@progbits
	.align	128
        .global         attn_fwd
        .type           attn_fwd,@function
        .size           attn_fwd,(.L_x_27 - attn_fwd)
        .other          attn_fwd,@"STO_CUDA_ENTRY STV_DEFAULT"
attn_fwd:
.text.attn_fwd:
[----:B------:R-:W0:Y:S01]  /*0000*/  LDC R1, c[0x0][0x37c] ;  /* 0x0000df00ff017b82 */ /* 0x000e220000000800 */
[----:B------:R-:W1:Y:S01]  /*0010*/  S2R R0, SR_TID.X ;  /* 0x0000000000007919 */ /* 0x000e620000002100 */
[----:B0-----:R-:W-:Y:S01]  /*0020*/  VIADD R1, R1, 0xffffec90 ;  /* 0xffffec9001017836 */ /* 0x001fe20000000000 */
[----:B-1----:R-:W-:-:S13]  /*0030*/  ISETP.GE.U32.AND P0, PT, R0, 0x20, PT ;  /* 0x000000200000780c */ /* 0x002fda0003f06070 */
[----:B------:R-:W-:Y:S05]  /*0040*/  @P0 BRA `(.L_x_0) ;  /* 0x0000000000b80947 */ /* 0x000fea0003800000 */
[----:B------:R-:W0:Y:S01]  /*0050*/  S2R R7, SR_CgaCtaId ;  /* 0x0000000000077919 */ /* 0x000e220000008800 */
[----:B------:R-:W-:Y:S01]  /*0060*/  NOP ;  /* 0x0000000000007918 */ /* 0x000fe20000000000 */
[----:B------:R-:W-:-:S04]  /*0070*/  MOV R0, 0x40 ;  /* 0x0000004000007802 */ /* 0x000fc80000000f00 */
[----:B0-----:R-:W-:Y:S02]  /*0080*/  LEA R2, R7, R0, 0x18 ;  /* 0x0000000007027211 */ /* 0x001fe400078ec0ff */
[----:B------:R-:W-:-:S04]  /*0090*/  MOV R0, 0x400 ;  /* 0x0000040000007802 */ /* 0x000fc80000000f00 */
[----:B------:R-:W0:Y:S01]  /*00a0*/  LDS.U8 R2, [R2] ;  /* 0x0000000002027984 */ /* 0x000e220000000000 */
[----:B------:R-:W-:Y:S02]  /*00b0*/  LEA R0, R7, R0, 0x18 ;  /* 0x0000000007007211 */ /* 0x000fe400078ec0ff */
[----:B0-----:R-:W-:-:S13]  /*00c0*/  ISETP.NE.AND P0, PT, R2, RZ, PT ;  /* 0x000000ff0200720c */ /* 0x001fda0003f05270 */
[----:B------:R-:W-:Y:S05]  /*00d0*/  @P0 BRA `(.L_x_1) ;  /* 0x00000000007c0947 */ /* 0x000fea0003800000 */
[----:B------:R-:W-:-:S13]  /*00e0*/  ELECT P0, URZ, PT ;  /* 0x0000000000ff782f */ /* 0x000fda0003800000 */
[----:B------:R-:W-:Y:S05]  /*00f0*/  @!P0 BRA `(.L_x_2) ;  /* 0x0000000000848947 */ /* 0x000fea0003800000 */
[----:B------:R-:W-:Y:S01]  /*0100*/  UMOV UR4, 0x10 ;  /* 0x0000001000047882 */ /* 0x000fe20000000000 */
[----:B------:R-:W-:Y:S02]  /*0110*/  IMAD.MOV.U32 R9, RZ, RZ, 0x1 ;  /* 0x00000001ff097424 */ /* 0x000fe400078e00ff */
[----:B------:R-:W-:Y:S02]  /*0120*/  IMAD.MOV.U32 R3, RZ, RZ, 0xffff ;  /* 0x0000ffffff037424 */ /* 0x000fe400078e00ff */
[----:B------:R-:W-:Y:S04]  /*0130*/  DEPBAR.LE SB0, 0x36 ;  /* 0x00008d800000791a */ /* 0x000fe80000000000 */
[----:B------:R-:W0:Y:S02]  /*0140*/  UTCATOMSWS.FIND_AND_SET.ALIGN UP0, UR4, UR4 ;  /* 0x00000004000475e3 */ /* 0x000e240008000800 */
[----:B0-----:R-:W-:-:S04]  /*0150*/  PLOP3.LUT P0, PT, PT, PT, UP0, 0x80, 0x8 ;  /* 0x000000000008781c */ /* 0x001fc80003f0f008 */
[----:B------:R-:W-:-:S04]  /*0160*/  SEL R2, RZ, 0xffffffff, !P0 ;  /* 0xffffffffff027807 */ /* 0x000fc80004000000 */
[----:B------:R-:W-:Y:S01]  /*0170*/  ISETP.NE.AND P0, PT, R2, RZ, PT ;  /* 0x000000ff0200720c */ /* 0x000fe20003f05270 */
[----:B------:R-:W-:-:S12]  /*0180*/  IMAD.U32 R2, RZ, RZ, UR4 ;  /* 0x00000004ff027e24 */ /* 0x000fd8000f8e00ff */
[----:B------:R-:W-:Y:S05]  /*0190*/  @P0 BRA `(.L_x_3) ;  /* 0x0000000000240947 */ /* 0x000fea0003800000 */
.L_x_4:
[----:B------:R-:W-:Y:S05]  /*01a0*/  NANOSLEEP 0x64 ;  /* 0x000000640000795d */ /* 0x000fea0003800000 */
[----:B------:R-:W-:-:S05]  /*01b0*/  UMOV UR4, 0x10 ;  /* 0x0000001000047882 */ /* 0x000fca0000000000 */
[----:B------:R-:W-:Y:S04]  /*01c0*/  DEPBAR.LE SB0, 0x36 ;  /* 0x00008d800000791a */ /* 0x000fe80000000000 */
[----:B------:R-:W0:Y:S02]  /*01d0*/  UTCATOMSWS.FIND_AND_SET.ALIGN UP0, UR4, UR4 ;  /* 0x00000004000475e3 */ /* 0x000e240008000800 */
[----:B0-----:R-:W-:-:S04]  /*01e0*/  PLOP3.LUT P0, PT, PT, PT, UP0, 0x80, 0x8 ;  /* 0x000000000008781c */ /* 0x001fc80003f0f008 */
[----:B------:R-:W-:-:S04]  /*01f0*/  SEL R2, RZ, 0xffffffff, !P0 ;  /* 0xffffffffff027807 */ /* 0x000fc80004000000 */
[----:B------:R-:W-:Y:S01]  /*0200*/  ISETP.NE.AND P0, PT, R2, RZ, PT ;  /* 0x000000ff0200720c */ /* 0x000fe20003f05270 */
[----:B------:R-:W-:-:S12]  /*0210*/  IMAD.U32 R2, RZ, RZ, UR4 ;  /* 0x00000004ff027e24 */ /* 0x000fd8000f8e00ff */
[----:B------:R-:W-:Y:S05]  /*0220*/  @!P0 BRA `(.L_x_4) ;  /* 0xfffffffc00dc8947 */ /* 0x000fea000383ffff */
.L_x_3:
[C---:B------:R-:W-:Y:S01]  /*0230*/  VIADD R4, R2.reuse, 0x10 ;  /* 0x0000001002047836 */ /* 0x040fe20000000000 */
[----:B------:R-:W-:Y:S02]  /*0240*/  SHF.L.U32 R3, R3, R2, RZ ;  /* 0x0000000203037219 */ /* 0x000fe400000006ff */
[----:B------:R-:W-:Y:S02]  /*0250*/  MOV R5, 0x50 ;  /* 0x0000005000057802 */ /* 0x000fe40000000f00 */
[----:B------:R-:W-:Y:S02]  /*0260*/  SHF.L.U32 R4, R9, R4, RZ ;  /* 0x0000000409047219 */ /* 0x000fe400000006ff */
[----:B------:R-:W-:Y:S01]  /*0270*/  LEA R6, R7, R5, 0x18 ;  /* 0x0000000507067211 */ /* 0x000fe200078ec0ff */
[----:B------:R-:W-:Y:S01]  /*0280*/  IMAD.SHL.U32 R5, R2, 0x20, RZ ;  /* 0x0000002002057824 */ /* 0x000fe200078e00ff */
[----:B------:R-:W-:-:S05]  /*0290*/  LOP3.LUT R3, R4, R3, RZ, 0xfc, !PT ;  /* 0x0000000304037212 */ /* 0x000fca00078efcff */
[----:B------:R0:W-:Y:S04]  /*02a0*/  ATOMS.OR RZ, [R6], R3 ;  /* 0x0000000306ff738c */ /* 0x0001e80003000000 */
[----:B------:R0:W-:Y:S01]  /*02b0*/  STS [R0], R5 ;  /* 0x0000000500007388 */ /* 0x0001e20000000800 */
[----:B------:R-:W-:Y:S05]  /*02c0*/  BRA `(.L_x_2) ;  /* 0x0000000000107947 */ /* 0x000fea0003800000 */
.L_x_1:
[----:B------:R-:W-:Y:S01]  /*02d0*/  IMAD.MOV.U32 R3, RZ, RZ, -0x1 ;  /* 0xffffffffff037424 */ /* 0x000fe200078e00ff */
[----:B------:R-:W-:-:S04]  /*02e0*/  MOV R2, 0x310 ;  /* 0x0000031000027802 */ /* 0x000fc80000000f00 */
[----:B------:R0:W-:Y:S03]  /*02f0*/  STS [R0], R3 ;  /* 0x0000000300007388 */ /* 0x0001e60000000800 */
[----:B0-----:R-:W-:Y:S05]  /*0300*/  CALL.REL.NOINC `($__internal_1_$__cuda_sm10x_tcgen05_guardrail_trap_phase_invalid_during_alloc) ;  /* 0x000002b000407944 */ /* 0x001fea0003c00000 */
.L_x_2:
[----:B------:R-:W-:Y:S05]  /*0310*/  WARPSYNC.ALL ;  /* 0x0000000000007948 */ /* 0x000fea0003800000 */
[----:B------:R-:W-:Y:S01]  /*0320*/  NOP ;  /* 0x0000000000007918 */ /* 0x000fe20000000000 */
.L_x_0:
[----:B------:R-:W1:Y:S01]  /*0330*/  S2R R252, SR_TID.X ;  /* 0x0000000000fc7919 */ /* 0x000e620000002100 */
[----:B0-----:R-:W0:Y:S01]  /*0340*/  LDC.64 R4, c[0x0][0x3b0] ;  /* 0x0000ec00ff047b82 */ /* 0x001e220000000a00 */
[----:B------:R-:W-:Y:S01]  /*0350*/  MOV R0, 0x400 ;  /* 0x0000040000007802 */ /* 0x000fe20000000f00 */
[----:B------:R-:W2:Y:S01]  /*0360*/  LDCU.64 UR8, c[0x0][0x358] ;  /* 0x00006b00ff0877ac */ /* 0x000ea20008000a00 */
[----:B------:R-:W3:Y:S02]  /*0370*/  S2R R3, SR_CTAID.X ;  /* 0x0000000000037919 */ /* 0x000ee40000002500 */
[----:B------:R-:W-:Y:S01]  /*0380*/  R2UR UR4, R0 ;  /* 0x00000000000472ca */ /* 0x000fe200000e0000 */
[----:B------:R-:W0:Y:S02]  /*0390*/  S2R R212, SR_CTAID.Y ;  /* 0x0000000000d47919 */ /* 0x000e240000002600 */
[----:B------:R-:W4:Y:S08]  /*03a0*/  LDC.64 R8, c[0x0][0x380] ;  /* 0x0000e000ff087b82 */ /* 0x000f300000000a00 */
[----:B------:R-:W5:Y:S08]  /*03b0*/  S2UR UR5, SR_CgaCtaId ;  /* 0x00000000000579c3 */ /* 0x000f700000008800 */
[----:B------:R-:W2:Y:S01]  /*03c0*/  LDC R28, c[0x0][0x3b8] ;  /* 0x0000ee00ff1c7b82 */ /* 0x000ea20000000800 */
[----:B-1----:R-:W-:-:S02]  /*03d0*/  LOP3.LUT R0, R252, 0x3f, RZ, 0xc0, !PT ;  /* 0x0000003ffc007812 */ /* 0x002fc400078ec0ff */
[----:B------:R-:W-:-:S05]  /*03e0*/  SHF.R.U32.HI R2, RZ, 0x6, R252 ;  /* 0x00000006ff027819 */ /* 0x000fca00000116fc */
[----:B------:R-:W-:Y:S01]  /*03f0*/  BAR.SYNC.DEFER_BLOCKING 0x0 ;  /* 0x0000000000007b1d */ /* 0x000fe20000010000 */
[C---:B------:R-:W-:Y:S01]  /*0400*/  ISETP.GE.U32.AND P2, PT, R252.reuse, 0x20, PT ;  /* 0x00000020fc00780c */ /* 0x040fe20003f46070 */
[----:B---3--:R-:W-:Y:S01]  /*0410*/  IMAD R6, R3, 0x40, R0 ;  /* 0x0000004003067824 */ /* 0x008fe200078e0200 */
[----:B------:R-:W-:Y:S01]  /*0420*/  LEA.HI R7, R252, 0x1fc, RZ, 0x1a ;  /* 0x000001fcfc077811 */ /* 0x000fe200078fd0ff */
[----:B0-----:R-:W-:Y:S01]  /*0430*/  IMAD R3, R212, R4, RZ ;  /* 0x00000004d4037224 */ /* 0x001fe200078e02ff */
[----:B-----5:R-:W-:Y:S01]  /*0440*/  ULEA UR4, UR5, UR4, 0x18 ;  /* 0x0000000405047291 */ /* 0x020fe2000f8ec0ff */
[----:B------:R-:W-:Y:S01]  /*0450*/  IMAD R0, R6, R5, RZ ;  /* 0x0000000506007224 */ /* 0x000fe200078e02ff */
[----:B------:R-:W-:Y:S02]  /*0460*/  SGXT.U32 R5, R2, 0x2 ;  /* 0x000000020205781a */ /* 0x000fe40000000000 */
[--C-:B------:R-:W-:Y:S02]  /*0470*/  SHF.R.S32.HI R2, RZ, 0x1f, R3.reuse ;  /* 0x0000001fff027819 */ /* 0x100fe40000011403 */
[----:B----4-:R-:W-:-:S02]  /*0480*/  IADD3 R4, P0, P1, R0, R8, R3 ;  /* 0x0000000800047210 */ /* 0x010fc4000791e003 */
[----:B------:R-:W0:Y:S01]  /*0490*/  S2R R3, SR_CgaCtaId ;  /* 0x0000000000037919 */ /* 0x000e220000008800 */
[----:B------:R-:W-:Y:S01]  /*04a0*/  SHF.R.S32.HI R0, RZ, 0x1f, R0 ;  /* 0x0000001fff007819 */ /* 0x000fe20000011400 */
[-C--:B--2---:R-:W-:Y:S02]  /*04b0*/  IMAD R7, R7, R28.reuse, RZ ;  /* 0x0000001c07077224 */ /* 0x084fe400078e02ff */
[----:B------:R-:W-:Y:S01]  /*04c0*/  IMAD R5, R5, R28, RZ ;  /* 0x0000001c05057224 */ /* 0x000fe200078e02ff */
[----:B------:R-:W-:Y:S02]  /*04d0*/  IADD3.X R2, PT, PT, R0, R9, R2, P0, P1 ;  /* 0x0000000900027210 */ /* 0x000fe400007e2402 */
[-C--:B------:R-:W-:Y:S01]  /*04e0*/  IADD3 R14, P0, PT, R7, R4.reuse, RZ ;  /* 0x00000004070e7210 */ /* 0x080fe20007f1e0ff */
[C---:B------:R-:W-:Y:S01]  /*04f0*/  IMAD R17, R28.reuse, 0x4, R5 ;  /* 0x000000041c117824 */ /* 0x040fe200078e0205 */
[----:B------:R-:W-:Y:S01]  /*0500*/  IADD3 R6, P1, PT, R5, R4, RZ ;  /* 0x0000000405067210 */ /* 0x000fe20007f3e0ff */
[----:B------:R-:W1:Y:S01]  /*0510*/  LDS R80, [UR4] ;  /* 0x00000004ff507984 */ /* 0x000e620008000800 */
[----:B------:R-:W-:Y:S01]  /*0520*/  LEA.HI.X.SX32 R15, R7, R2, 0x1, P0 ;  /* 0x00000002070f7211 */ /* 0x000fe200000f0eff */
[----:B------:R-:W-:Y:S01]  /*0530*/  IMAD R35, R28, 0x4, R17 ;  /* 0x000000041c237824 */ /* 0x000fe200078e0211 */
[----:B------:R-:W-:Y:S06]  /*0540*/  BAR.SYNC.DEFER_BLOCKING 0x0 ;  /* 0x0000000000007b1d */ /* 0x000fec0000010000 */
[----:B------:R-:W-:Y:S05]  /*0550*/  @P2 BRA `(.L_x_5) ;  /* 0x0000000000182947 */ /* 0x000fea0003800000 */
[----:B------:R-:W-:Y:S01]  /*0560*/  ELECT P0, URZ, PT ;  /* 0x0000000000ff782f */ /* 0x000fe20003800000 */
[----:B------:R-:W-:Y:S01]  /*0570*/  IMAD.MOV.U32 R0, RZ, RZ, 0x1 ;  /* 0x00000001ff007424 */ /* 0x000fe200078e00ff */
[----:B------:R-:W-:Y:S11]  /*0580*/  UVIRTCOUNT.DEALLOC.SMPOOL 0x80 ;  /* 0x000000800000784c */ /* 0x000ff60000000000 */
[----:B------:R-:W-:-:S04]  /*0590*/  @P0 MOV R8, 0x40 ;  /* 0x0000004000080802 */ /* 0x000fc80000000f00 */
[----:B0-----:R-:W-:-:S05]  /*05a0*/  @P0 LEA R3, R3, R8, 0x18 ;  /* 0x0000000803030211 */ /* 0x001fca00078ec0ff */
[----:B------:R2:W-:Y:S02]  /*05b0*/  @P0 STS.U8 [R3], R0 ;  /* 0x0000000003000388 */ /* 0x0005e40000000000 */
.L_x_5:
[----:B------:R-:W-:Y:S01]  /*05c0*/  IADD3 R8, P0, PT, R35, R4, RZ ;  /* 0x0000000423087210 */ /* 0x000fe20007f1e0ff */
[----:B--2---:R2:W3:Y:S01]  /*05d0*/  LDG.E.U8 R0, desc[UR8][R14.64] ;  /* 0x000000080e007981 */ /* 0x0044e2000c1e1100 */
[C---:B------:R-:W-:Y:S02]  /*05e0*/  LEA.HI R11, R252.reuse, 0x1c, RZ, 0x1a ;  /* 0x0000001cfc0b7811 */ /* 0x040fe400078fd0ff */
[----:B------:R-:W-:Y:S02]  /*05f0*/  LEA.HI.X.SX32 R7, R5, R2, 0x1, P1 ;  /* 0x0000000205077211 */ /* 0x000fe400008f0eff */
[C---:B------:R-:W-:Y:S02]  /*0600*/  LEA.HI R13, R252.reuse, 0x2c, RZ, 0x1a ;  /* 0x0000002cfc0d7811 */ /* 0x040fe400078fd0ff */
[C---:B------:R-:W-:Y:S01]  /*0610*/  LEA.HI R23, R252.reuse, 0x5c, RZ, 0x1a ;  /* 0x0000005cfc177811 */ /* 0x040fe200078fd0ff */
[----:B------:R-:W-:Y:S01]  /*0620*/  IMAD R21, R11, R28, RZ ;  /* 0x0000001c0b157224 */ /* 0x000fe200078e02ff */
[----:B------:R-:W-:Y:S01]  /*0630*/  LEA.HI R5, R252, 0xc, RZ, 0x1a ;  /* 0x0000000cfc057811 */ /* 0x000fe200078fd0ff */
[----:B0-----:R-:W4:Y:S01]  /*0640*/  LDG.E.U8 R3, desc[UR8][R6.64] ;  /* 0x0000000806037981 */ /* 0x001f22000c1e1100 */
[----:B------:R-:W-:-:S02]  /*0650*/  LEA.HI.X.SX32 R9, R35, R2, 0x1, P0 ;  /* 0x0000000223097211 */ /* 0x000fc400000f0eff */
[C---:B------:R-:W-:Y:S02]  /*0660*/  LEA.HI R27, R252.reuse, 0xac, RZ, 0x1a ;  /* 0x000000acfc1b7811 */ /* 0x040fe400078fd0ff */
[C---:B------:R-:W-:Y:S02]  /*0670*/  LEA.HI R33, R252.reuse, 0xfc, RZ, 0x1a ;  /* 0x000000fcfc217811 */ /* 0x040fe400078fd0ff */
[C---:B------:R-:W-:Y:S02]  /*0680*/  LEA.HI R133, R252.reuse, 0x1ac, RZ, 0x1a ;  /* 0x000001acfc857811 */ /* 0x040fe400078fd0ff */
[----:B------:R-:W-:Y:S02]  /*0690*/  LEA.HI R147, R252, 0x1ec, RZ, 0x1a ;  /* 0x000001ecfc937811 */ /* 0x000fe400078fd0ff */
[----:B------:R-:W-:Y:S02]  /*06a0*/  SHF.R.U32.HI R134, RZ, 0x5, R252 ;  /* 0x00000005ff867819 */ /* 0x000fe400000116fc */
[----:B-1----:R-:W-:Y:S01]  /*06b0*/  R2UR UR5, R80 ;  /* 0x00000000500572ca */ /* 0x002fe200000e0000 */
[----:B------:R-:W-:Y:S01]  /*06c0*/  IMAD.U32 R211, RZ, RZ, UR4 ;  /* 0x00000004ffd37e24 */ /* 0x000fe2000f8e00ff */
[----:B------:R-:W-:Y:S01]  /*06d0*/  IADD3 R10, P0, PT, R17, R4, RZ ;  /* 0x00000004110a7210 */ /* 0x000fe20007f1e0ff */
[----:B------:R-:W-:Y:S01]  /*06e0*/  IMAD R19, R5, R28, RZ ;  /* 0x0000001c05137224 */ /* 0x000fe200078e02ff */
[----:B--2---:R-:W-:Y:S01]  /*06f0*/  LEA.HI R15, R252, 0x3c, RZ, 0x1a ;  /* 0x0000003cfc0f7811 */ /* 0x004fe200078fd0ff */
[----:B------:R0:W2:Y:S01]  /*0700*/  LDG.E.U8 R5, desc[UR8][R8.64] ;  /* 0x0000000808057981 */ /* 0x0000a2000c1e1100 */
[----:B------:R-:W-:Y:S01]  /*0710*/  LEA.HI.X.SX32 R11, R17, R2, 0x1, P0 ;  /* 0x00000002110b7211 */ /* 0x000fe200000f0eff */
[----:B------:R-:W-:Y:S01]  /*0720*/  UMOV UR11, 0x1 ;  /* 0x00000001000b7882 */ /* 0x000fe20000000000 */
[----:B------:R-:W-:Y:S01]  /*0730*/  IADD3 R14, P0, PT, R21, R4, RZ ;  /* 0x00000004150e7210 */ /* 0x000fe20007f1e0ff */
[----:B------:R-:W-:Y:S01]  /*0740*/  IMAD R17, R13, R28, RZ ;  /* 0x0000001c0d117224 */ /* 0x000fe200078e02ff */
[----:B------:R-:W-:Y:S01]  /*0750*/  IADD3 R12, P1, PT, R19, R4, RZ ;  /* 0x00000004130c7210 */ /* 0x000fe20007f3e0ff */
[-C--:B------:R-:W-:Y:S01]  /*0760*/  IMAD R23, R23, R28.reuse, RZ ;  /* 0x0000001c17177224 */ /* 0x080fe200078e02ff */
[----:B------:R1:W5:Y:S01]  /*0770*/  LDG.E.U8 R6, desc[UR8][R10.64] ;  /* 0x000000080a067981 */ /* 0x000362000c1e1100 */
[----:B------:R-:W-:Y:S01]  /*0780*/  PRMT R144, RZ, 0x7610, R144 ;  /* 0x00007610ff907816 */ /* 0x000fe20000000090 */
[----:B------:R-:W2:Y:S01]  /*0790*/  LDC R200, c[0x0][0x3c4] ;  /* 0x0000f100ffc87b82 */ /* 0x000ea20000000800 */
[----:B0-----:R-:W-:Y:S01]  /*07a0*/  IMAD R9, R15, R28, RZ ;  /* 0x0000001c0f097224 */ /* 0x001fe200078e02ff */
[----:B------:R-:W-:-:S02]  /*07b0*/  LEA.HI.X.SX32 R15, R21, R2, 0x1, P0 ;  /* 0x00000002150f7211 */ /* 0x000fc400000f0eff */
[C---:B------:R-:W-:Y:S02]  /*07c0*/  LEA.HI R21, R252.reuse, 0x4c, RZ, 0x1a ;  /* 0x0000004cfc157811 */ /* 0x040fe400078fd0ff */
[----:B------:R-:W-:Y:S01]  /*07d0*/  LEA.HI.X.SX32 R13, R19, R2, 0x1, P1 ;  /* 0x00000002130d7211 */ /* 0x000fe200008f0eff */
[----:B------:R-:W2:Y:S01]  /*07e0*/  LDG.E.U8 R8, desc[UR8][R14.64] ;  /* 0x000000080e087981 */ /* 0x000ea2000c1e1100 */
[----:B------:R-:W-:Y:S01]  /*07f0*/  IADD3 R16, P1, PT, R17, R4, RZ ;  /* 0x0000000411107210 */ /* 0x000fe20007f3e0ff */
[----:B------:R-:W-:Y:S01]  /*0800*/  IMAD R21, R21, R28, RZ ;  /* 0x0000001c15157224 */ /* 0x000fe200078e02ff */
[----:B------:R-:W-:Y:S01]  /*0810*/  IADD3 R18, P0, PT, R9, R4, RZ ;  /* 0x0000000409127210 */ /* 0x000fe20007f1e0ff */
[----:B------:R0:W2:Y:S01]  /*0820*/  LDG.E.U8 R7, desc[UR8][R12.64] ;  /* 0x000000080c077981 */ /* 0x0000a2000c1e1100 */
[----:B------:R-:W-:Y:S01]  /*0830*/  LEA.HI.X.SX32 R17, R17, R2, 0x1, P1 ;  /* 0x0000000211117211 */ /* 0x000fe200008f0eff */
[----:B------:R-:W2:Y:S01]  /*0840*/  LDC R205, c[0x0][0x3c4] ;  /* 0x0000f100ffcd7b82 */ /* 0x000ea20000000800 */
[----:B-1----:R-:W-:-:S02]  /*0850*/  LEA.HI R11, R252, 0x6c, RZ, 0x1a ;  /* 0x0000006cfc0b7811 */ /* 0x002fc400078fd0ff */
[----:B------:R-:W-:Y:S02]  /*0860*/  IADD3 R22, P1, PT, R23, R4, RZ ;  /* 0x0000000417167210 */ /* 0x000fe40007f3e0ff */
[----:B------:R-:W-:Y:S02]  /*0870*/  LEA.HI.X.SX32 R19, R9, R2, 0x1, P0 ;  /* 0x0000000209137211 */ /* 0x000fe400000f0eff */
[C---:B0-----:R-:W-:Y:S01]  /*0880*/  LEA.HI R13, R252.reuse, 0x7c, RZ, 0x1a ;  /* 0x0000007cfc0d7811 */ /* 0x041fe200078fd0ff */
[----:B------:R-:W-:Y:S01]  /*0890*/  IMAD R25, R11, R28, RZ ;  /* 0x0000001c0b197224 */ /* 0x000fe200078e02ff */
[----:B------:R-:W-:Y:S01]  /*08a0*/  IADD3 R20, P0, PT, R21, R4, RZ ;  /* 0x0000000415147210 */ /* 0x000fe20007f1e0ff */
[----:B------:R0:W2:Y:S01]  /*08b0*/  LDG.E.U8 R10, desc[UR8][R18.64] ;  /* 0x00000008120a7981 */ /* 0x0000a2000c1e1100 */
[----:B------:R-:W-:Y:S01]  /*08c0*/  LEA.HI.X.SX32 R23, R23, R2, 0x1, P1 ;  /* 0x0000000217177211 */ /* 0x000fe200008f0eff */
[----:B------:R-:W-:Y:S01]  /*08d0*/  IMAD R13, R13, R28, RZ ;  /* 0x0000001c0d0d7224 */ /* 0x000fe200078e02ff */
[C---:B------:R-:W-:Y:S01]  /*08e0*/  LEA.HI R15, R252.reuse, 0x8c, RZ, 0x1a ;  /* 0x0000008cfc0f7811 */ /* 0x040fe200078fd0ff */
[----:B------:R1:W2:Y:S01]  /*08f0*/  LDG.E.U8 R9, desc[UR8][R16.64] ;  /* 0x0000000810097981 */ /* 0x0002a2000c1e1100 */
[----:B------:R-:W-:Y:S01]  /*0900*/  LEA.HI.X.SX32 R21, R21, R2, 0x1, P0 ;  /* 0x0000000215157211 */ /* 0x000fe200000f0eff */
[----:B------:R-:W-:Y:S01]  /*0910*/  IMAD R27, R27, R28, RZ ;  /* 0x0000001c1b1b7224 */ /* 0x000fe200078e02ff */
[-C--:B------:R-:W-:Y:S01]  /*0920*/  IADD3 R24, P0, PT, R25, R4.reuse, RZ ;  /* 0x0000000419187210 */ /* 0x080fe20007f1e0ff */
[----:B------:R1:W2:Y:S01]  /*0930*/  LDG.E.U8 R12, desc[UR8][R22.64] ;  /* 0x00000008160c7981 */ /* 0x0002a2000c1e1100 */
[----:B------:R-:W-:Y:S01]  /*0940*/  PRMT R128, RZ, 0x7610, R128 ;  /* 0x00007610ff807816 */ /* 0x000fe20000000080 */
[----:B------:R-:W2:Y:S01]  /*0950*/  LDC R206, c[0x0][0x3c4] ;  /* 0x0000f100ffce7b82 */ /* 0x000ea20000000800 */
[----:B0-----:R-:W-:Y:S01]  /*0960*/  LEA.HI R19, R252, 0x9c, RZ, 0x1a ;  /* 0x0000009cfc137811 */ /* 0x001fe200078fd0ff */
[----:B------:R0:W2:Y:S01]  /*0970*/  LDG.E.U8 R11, desc[UR8][R20.64] ;  /* 0x00000008140b7981 */ /* 0x0000a2000c1e1100 */
[----:B------:R-:W-:Y:S01]  /*0980*/  IADD3 R14, P1, PT, R13, R4, RZ ;  /* 0x000000040d0e7210 */ /* 0x000fe20007f3e0ff */
[----:B-1----:R-:W-:Y:S01]  /*0990*/  IMAD R17, R15, R28, RZ ;  /* 0x0000001c0f117224 */ /* 0x002fe200078e02ff */
[----:B------:R-:W-:-:S02]  /*09a0*/  LEA.HI.X.SX32 R25, R25, R2, 0x1, P0 ;  /* 0x0000000219197211 */ /* 0x000fc400000f0eff */
[C---:B------:R-:W-:Y:S01]  /*09b0*/  LEA.HI R23, R252.reuse, 0xcc, RZ, 0x1a ;  /* 0x000000ccfc177811 */ /* 0x040fe200078fd0ff */
[----:B------:R-:W1:Y:S01]  /*09c0*/  LDC R220, c[0x0][0x3d8] ;  /* 0x0000f600ffdc7b82 */ /* 0x000e620000000800 */
[----:B------:R-:W-:Y:S01]  /*09d0*/  LEA.HI.X.SX32 R15, R13, R2, 0x1, P1 ;  /* 0x000000020d0f7211 */ /* 0x000fe200008f0eff */
[-C--:B0-----:R-:W-:Y:S01]  /*09e0*/  IMAD R21, R19, R28.reuse, RZ ;  /* 0x0000001c13157224 */ /* 0x081fe200078e02ff */
[----:B------:R-:W-:Y:S01]  /*09f0*/  LEA.HI R19, R252, 0xbc, RZ, 0x1a ;  /* 0x000000bcfc137811 */ /* 0x000fe200078fd0ff */
[----:B------:R-:W-:Y:S01]  /*0a00*/  IMAD R29, R23, R28, RZ ;  /* 0x0000001c171d7224 */ /* 0x000fe200078e02ff */
[-C--:B------:R-:W-:Y:S01]  /*0a10*/  IADD3 R16, P0, PT, R17, R4.reuse, RZ ;  /* 0x0000000411107210 */ /* 0x080fe20007f1e0ff */
[----:B------:R0:W2:Y:S01]  /*0a20*/  LDG.E.U8 R13, desc[UR8][R24.64] ;  /* 0x00000008180d7981 */ /* 0x0000a2000c1e1100 */
[----:B------:R-:W-:Y:S01]  /*0a30*/  IADD3 R22, P1, PT, R27, R4, RZ ;  /* 0x000000041b167210 */ /* 0x000fe20007f3e0ff */
[----:B------:R-:W1:Y:S01]  /*0a40*/  LDC R221, c[0x0][0x3d8] ;  /* 0x0000f600ffdd7b82 */ /* 0x000e620000000800 */
[-C--:B------:R-:W-:Y:S01]  /*0a50*/  LEA.HI.X.SX32 R17, R17, R2.reuse, 0x1, P0 ;  /* 0x0000000211117211 */ /* 0x080fe200000f0eff */
[----:B------:R-:W2:Y:S01]  /*0a60*/  LDG.E.U8 R14, desc[UR8][R14.64] ;  /* 0x000000080e0e7981 */ /* 0x000ea2000c1e1100 */
[----:B------:R-:W-:-:S02]  /*0a70*/  LEA.HI.X.SX32 R23, R27, R2, 0x1, P1 ;  /* 0x000000021b177211 */ /* 0x000fc400008f0eff */
[-C--:B------:R-:W-:Y:S01]  /*0a80*/  IADD3 R20, P0, PT, R21, R4.reuse, RZ ;  /* 0x0000000415147210 */ /* 0x080fe20007f1e0ff */
[----:B------:R-:W2:Y:S01]  /*0a90*/  LDG.E.U8 R16, desc[UR8][R16.64] ;  /* 0x0000000810107981 */ /* 0x000ea2000c1e1100 */
[----:B------:R-:W-:Y:S01]  /*0aa0*/  IADD3 R26, P1, PT, R29, R4, RZ ;  /* 0x000000041d1a7210 */ /* 0x000fe20007f3e0ff */
[----:B0-----:R-:W-:Y:S01]  /*0ab0*/  IMAD R25, R19, R28, RZ ;  /* 0x0000001c13197224 */ /* 0x001fe200078e02ff */
[C---:B------:R-:W-:Y:S01]  /*0ac0*/  LEA.HI R19, R252.reuse, 0xdc, RZ, 0x1a ;  /* 0x000000dcfc137811 */ /* 0x040fe200078fd0ff */
[----:B------:R-:W0:Y:S01]  /*0ad0*/  LDC R222, c[0x0][0x3d8] ;  /* 0x0000f600ffde7b82 */ /* 0x000e220000000800 */
[-C--:B------:R-:W-:Y:S02]  /*0ae0*/  LEA.HI.X.SX32 R21, R21, R2.reuse, 0x1, P0 ;  /* 0x0000000215157211 */ /* 0x080fe400000f0eff */
[----:B------:R-:W-:Y:S01]  /*0af0*/  LEA.HI.X.SX32 R27, R29, R2, 0x1, P1 ;  /* 0x000000021d1b7211 */ /* 0x000fe200008f0eff */
[----:B------:R-:W-:Y:S01]  /*0b00*/  IMAD R19, R19, R28, RZ ;  /* 0x0000001c13137224 */ /* 0x000fe200078e02ff */
[C---:B------:R-:W-:Y:S01]  /*0b10*/  IADD3 R24, P0, PT, R25.reuse, R4, RZ ;  /* 0x0000000419187210 */ /* 0x040fe20007f1e0ff */
[----:B------:R1:W2:Y:S01]  /*0b20*/  LDG.E.U8 R15, desc[UR8][R20.64] ;  /* 0x00000008140f7981 */ /* 0x0002a2000c1e1100 */
[----:B------:R-:W-:Y:S01]  /*0b30*/  LEA.HI R29, R252, 0xec, RZ, 0x1a ;  /* 0x000000ecfc1d7811 */ /* 0x000fe200078fd0ff */
[----:B------:R-:W0:Y:S01]  /*0b40*/  LDC R224, c[0x0][0x3d8] ;  /* 0x0000f600ffe07b82 */ /* 0x000e220000000800 */
[----:B------:R-:W-:Y:S01]  /*0b50*/  LEA.HI.X.SX32 R25, R25, R2, 0x1, P0 ;  /* 0x0000000219197211 */ /* 0x000fe200000f0eff */
[----:B------:R1:W2:Y:S01]  /*0b60*/  LDG.E.U8 R17, desc[UR8][R22.64] ;  /* 0x0000000816117981 */ /* 0x0002a2000c1e1100 */
[----:B------:R-:W-:Y:S01]  /*0b70*/  IADD3 R30, P0, PT, R19, R4, RZ ;  /* 0x00000004131e7210 */ /* 0x000fe20007f1e0ff */
[----:B------:R-:W-:-:S02]  /*0b80*/  IMAD R29, R29, R28, RZ ;  /* 0x0000001c1d1d7224 */ /* 0x000fc400078e02ff */
[----:B------:R-:W-:Y:S01]  /*0b90*/  IMAD R37, R33, R28, RZ ;  /* 0x0000001c21257224 */ /* 0x000fe200078e02ff */
[----:B------:R-:W-:Y:S01]  /*0ba0*/  LEA.HI.X.SX32 R31, R19, R2, 0x1, P0 ;  /* 0x00000002131f7211 */ /* 0x000fe200000f0eff */
[----:B------:R1:W2:Y:S02]  /*0bb0*/  LDG.E.U8 R18, desc[UR8][R24.64] ;  /* 0x0000000818127981 */ /* 0x0002a4000c1e1100 */
[C---:B-1----:R-:W-:Y:S01]  /*0bc0*/  LEA.HI R21, R252.reuse, 0x10c, RZ, 0x1a ;  /* 0x0000010cfc157811 */ /* 0x042fe200078fd0ff */
[----:B------:R-:W1:Y:S01]  /*0bd0*/  LDC R223, c[0x0][0x3d8] ;  /* 0x0000f600ffdf7b82 */ /* 0x000e620000000800 */
[----:B------:R-:W-:Y:S01]  /*0be0*/  IADD3 R32, P0, PT, R29, R4, RZ ;  /* 0x000000041d207210 */ /* 0x000fe20007f1e0ff */
[----:B------:R0:W2:Y:S01]  /*0bf0*/  LDG.E.U8 R19, desc[UR8][R26.64] ;  /* 0x000000081a137981 */ /* 0x0000a2000c1e1100 */
[C---:B------:R-:W-:Y:S01]  /*0c00*/  LEA.HI R23, R252.reuse, 0x11c, RZ, 0x1a ;  /* 0x0000011cfc177811 */ /* 0x040fe200078fd0ff */
[----:B------:R-:W-:Y:S01]  /*0c10*/  IMAD R39, R21, R28, RZ ;  /* 0x0000001c15277224 */ /* 0x000fe200078e02ff */
[----:B------:R-:W-:Y:S01]  /*0c20*/  LEA.HI.X.SX32 R33, R29, R2, 0x1, P0 ;  /* 0x000000021d217211 */ /* 0x000fe200000f0eff */
[----:B------:R0:W2:Y:S01]  /*0c30*/  LDG.E.U8 R20, desc[UR8][R30.64] ;  /* 0x000000081e147981 */ /* 0x0000a2000c1e1100 */
[----:B------:R-:W-:Y:S01]  /*0c40*/  IADD3 R22, P1, PT, R37, R4, RZ ;  /* 0x0000000425167210 */ /* 0x000fe20007f3e0ff */
[----:B------:R-:W-:Y:S01]  /*0c50*/  IMAD R29, R23, R28, RZ ;  /* 0x0000001c171d7224 */ /* 0x000fe200078e02ff */
[----:B------:R-:W-:Y:S01]  /*0c60*/  LEA.HI R25, R252, 0x12c, RZ, 0x1a ;  /* 0x0000012cfc197811 */ /* 0x000fe200078fd0ff */
[C---:B------:R-:W-:Y:S01]  /*0c70*/  IMAD R35, R28.reuse, 0x8, R35 ;  /* 0x000000081c237824 */ /* 0x040fe200078e0223 */
[----:B------:R-:W-:Y:S01]  /*0c80*/  LEA.HI.X.SX32 R23, R37, R2, 0x1, P1 ;  /* 0x0000000225177211 */ /* 0x000fe200008f0eff */
[----:B------:R0:W2:Y:S02]  /*0c90*/  LDG.E.U8 R21, desc[UR8][R32.64] ;  /* 0x0000000820157981 */ /* 0x0000a4000c1e1100 */
[-C--:B0-----:R-:W-:Y:S01]  /*0ca0*/  IADD3 R26, P0, PT, R39, R4.reuse, RZ ;  /* 0x00000004271a7210 */ /* 0x081fe20007f1e0ff */
[----:B------:R-:W0:Y:S01]  /*0cb0*/  LDC R225, c[0x0][0x3d8] ;  /* 0x0000f600ffe17b82 */ /* 0x000e220000000800 */
[----:B------:R-:W-:Y:S01]  /*0cc0*/  IADD3 R36, P1, PT, R29, R4, RZ ;  /* 0x000000041d247210 */ /* 0x000fe20007f3e0ff */
[----:B------:R-:W-:Y:S01]  /*0cd0*/  IMAD R31, R25, R28, RZ ;  /* 0x0000001c191f7224 */ /* 0x000fe200078e02ff */
[-C--:B------:R-:W-:Y:S01]  /*0ce0*/  LEA.HI.X.SX32 R27, R39, R2.reuse, 0x1, P0 ;  /* 0x00000002271b7211 */ /* 0x080fe200000f0eff */
[----:B------:R-:W2:Y:S01]  /*0cf0*/  LDG.E.U8 R22, desc[UR8][R22.64] ;  /* 0x0000000816167981 */ /* 0x000ea2000c1e1100 */
[----:B------:R-:W-:Y:S01]  /*0d00*/  LEA.HI.X.SX32 R37, R29, R2, 0x1, P1 ;  /* 0x000000021d257211 */ /* 0x000fe200008f0eff */
[C---:B------:R-:W-:Y:S01]  /*0d10*/  IMAD R29, R28.reuse, 0x4, R35 ;  /* 0x000000041c1d7824 */ /* 0x040fe200078e0223 */
[C---:B------:R-:W-:Y:S01]  /*0d20*/  IADD3 R38, P0, PT, R31.reuse, R4, RZ ;  /* 0x000000041f267210 */ /* 0x040fe20007f1e0ff */
[----:B------:R-:W2:Y:S01]  /*0d30*/  LDG.E.U8 R25, desc[UR8][R26.64] ;  /* 0x000000081a197981 */ /* 0x000ea2000c1e1100 */
[----:B------:R-:W-:Y:S01]  /*0d40*/  PRMT R154, RZ, 0x7610, R154 ;  /* 0x00007610ff9a7816 */ /* 0x000fe2000000009a */
[----:B------:R-:W-:Y:S01]  /*0d50*/  IMAD R41, R28, 0x4, R29 ;  /* 0x000000041c297824 */ /* 0x000fe200078e021d */
[----:B------:R-:W-:Y:S01]  /*0d60*/  LEA.HI.X.SX32 R39, R31, R2, 0x1, P0 ;  /* 0x000000021f277211 */ /* 0x000fe200000f0eff */
[----:B------:R1:W2:Y:S01]  /*0d70*/  LDG.E.U8 R24, desc[UR8][R36.64] ;  /* 0x0000000824187981 */ /* 0x0002a2000c1e1100 */
[-C--:B------:R-:W-:Y:S01]  /*0d80*/  IADD3 R30, P0, PT, R35, R4.reuse, RZ ;  /* 0x00000004231e7210 */ /* 0x080fe20007f1e0ff */
[----:B------:R-:W0:Y:S01]  /*0d90*/  LDC R226, c[0x0][0x3d8] ;  /* 0x0000f600ffe27b82 */ /* 0x000e220000000800 */
[----:B------:R-:W-:Y:S01]  /*0da0*/  IADD3 R32, P1, PT, R29, R4, RZ ;  /* 0x000000041d207210 */ /* 0x000fe20007f3e0ff */
[----:B------:R1:W2:Y:S01]  /*0db0*/  LDG.E.U8 R23, desc[UR8][R38.64] ;  /* 0x0000000826177981 */ /* 0x0002a2000c1e1100 */
[----:B------:R-:W-:-:S02]  /*0dc0*/  LEA.HI.X.SX32 R31, R35, R2, 0x1, P0 ;  /* 0x00000002231f7211 */ /* 0x000fc400000f0eff */
[----:B------:R-:W-:Y:S01]  /*0dd0*/  LEA.HI.X.SX32 R33, R29, R2, 0x1, P1 ;  /* 0x000000021d217211 */ /* 0x000fe200008f0eff */
[C---:B------:R-:W-:Y:S01]  /*0de0*/  IMAD R29, R28.reuse, 0x8, R41 ;  /* 0x000000081c1d7824 */ /* 0x040fe200078e0229 */
[C---:B------:R-:W-:Y:S01]  /*0df0*/  IADD3 R34, P0, PT, R41.reuse, R4, RZ ;  /* 0x0000000429227210 */ /* 0x040fe20007f1e0ff */
[----:B------:R-:W2:Y:S01]  /*0e00*/  LDG.E.U8 R27, desc[UR8][R30.64] ;  /* 0x000000081e1b7981 */ /* 0x000ea2000c1e1100 */
[----:B------:R-:W-:Y:S01]  /*0e10*/  PRMT R162, RZ, 0x7610, R162 ;  /* 0x00007610ffa27816 */ /* 0x000fe200000000a2 */
[----:B------:R-:W0:Y:S01]  /*0e20*/  LDC R227, c[0x0][0x3d8] ;  /* 0x0000f600ffe37b82 */ /* 0x000e220000000800 */
[----:B------:R-:W-:Y:S01]  /*0e30*/  LEA.HI.X.SX32 R35, R41, R2, 0x1, P0 ;  /* 0x0000000229237211 */ /* 0x000fe200000f0eff */
[C---:B------:R-:W-:Y:S01]  /*0e40*/  IMAD R41, R28.reuse, 0x4, R29 ;  /* 0x000000041c297824 */ /* 0x040fe200078e021d */
[C---:B-1----:R-:W-:Y:S01]  /*0e50*/  IADD3 R36, P0, PT, R29.reuse, R4, RZ ;  /* 0x000000041d247210 */ /* 0x042fe20007f1e0ff */
[----:B------:R-:W2:Y:S02]  /*0e60*/  LDG.E.U8 R26, desc[UR8][R32.64] ;  /* 0x00000008201a7981 */ /* 0x000ea4000c1e1100 */
[C---:B------:R-:W-:Y:S01]  /*0e70*/  IMAD R43, R28.reuse, 0x4, R41 ;  /* 0x000000041c2b7824 */ /* 0x040fe200078e0229 */
[----:B------:R-:W-:Y:S01]  /*0e80*/  LEA.HI.X.SX32 R37, R29, R2, 0x1, P0 ;  /* 0x000000021d257211 */ /* 0x000fe200000f0eff */
[----:B------:R-:W1:Y:S01]  /*0e90*/  LDC R228, c[0x0][0x3d8] ;  /* 0x0000f600ffe47b82 */ /* 0x000e620000000800 */
[-C--:B------:R-:W-:Y:S01]  /*0ea0*/  IADD3 R38, P0, PT, R41, R4.reuse, RZ ;  /* 0x0000000429267210 */ /* 0x080fe20007f1e0ff */
[C---:B------:R-:W-:Y:S01]  /*0eb0*/  IMAD R45, R28.reuse, 0x8, R43 ;  /* 0x000000081c2d7824 */ /* 0x040fe200078e022b */
[----:B------:R-:W-:Y:S01]  /*0ec0*/  IADD3 R40, P1, PT, R43, R4, RZ ;  /* 0x000000042b287210 */ /* 0x000fe20007f3e0ff */
[----:B------:R0:W2:Y:S01]  /*0ed0*/  LDG.E.U8 R31, desc[UR8][R36.64] ;  /* 0x00000008241f7981 */ /* 0x0000a2000c1e1100 */
[----:B------:R-:W-:Y:S01]  /*0ee0*/  LEA.HI.X.SX32 R39, R41, R2, 0x1, P0 ;  /* 0x0000000229277211 */ /* 0x000fe200000f0eff */
[C---:B------:R-:W-:Y:S01]  /*0ef0*/  IMAD R47, R28.reuse, 0x4, R45 ;  /* 0x000000041c2f7824 */ /* 0x040fe200078e022d */
[----:B------:R-:W-:Y:S01]  /*0f00*/  IADD3 R42, P0, PT, R45, R4, RZ ;  /* 0x000000042d2a7210 */ /* 0x000fe20007f1e0ff */
[----:B------:R-:W2:Y:S01]  /*0f10*/  LDG.E.U8 R29, desc[UR8][R34.64] ;  /* 0x00000008221d7981 */ /* 0x000ea2000c1e1100 */
[-C--:B------:R-:W-:Y:S01]  /*0f20*/  LEA.HI.X.SX32 R41, R43, R2.reuse, 0x1, P1 ;  /* 0x000000022b297211 */ /* 0x080fe200008f0eff */
[C---:B------:R-:W-:Y:S01]  /*0f30*/  IMAD R49, R28.reuse, 0x4, R47 ;  /* 0x000000041c317824 */ /* 0x040fe200078e022f */
[----:B------:R-:W-:Y:S01]  /*0f40*/  LEA.HI.X.SX32 R43, R45, R2, 0x1, P0 ;  /* 0x000000022d2b7211 */ /* 0x000fe200000f0eff */
[----:B------:R0:W2:Y:S01]  /*0f50*/  LDG.E.U8 R30, desc[UR8][R38.64] ;  /* 0x00000008261e7981 */ /* 0x0000a2000c1e1100 */
[C---:B------:R-:W-:Y:S01]  /*0f60*/  IADD3 R44, P0, PT, R47.reuse, R4, RZ ;  /* 0x000000042f2c7210 */ /* 0x040fe20007f1e0ff */
[C---:B0-----:R-:W-:Y:S01]  /*0f70*/  IMAD R37, R28.reuse, 0x8, R49 ;  /* 0x000000081c257824 */ /* 0x041fe200078e0231 */
[----:B------:R-:W-:Y:S01]  /*0f80*/  PRMT R152, RZ, 0x7610, R152 ;  /* 0x00007610ff987816 */ /* 0x000fe20000000098 */
[----:B------:R-:W2:Y:S01]  /*0f90*/  LDG.E.U8 R33, desc[UR8][R40.64] ;  /* 0x0000000828217981 */ /* 0x000ea2000c1e1100 */
[----:B------:R-:W-:Y:S01]  /*0fa0*/  LEA.HI.X.SX32 R45, R47, R2, 0x1, P0 ;  /* 0x000000022f2d7211 */ /* 0x000fe200000f0eff */
[----:B------:R-:W0:Y:S01]  /*0fb0*/  LDC R230, c[0x0][0x3d8] ;  /* 0x0000f600ffe67b82 */ /* 0x000e220000000800 */
[C---:B------:R-:W-:Y:S01]  /*0fc0*/  IADD3 R46, P0, PT, R49.reuse, R4, RZ ;  /* 0x00000004312e7210 */ /* 0x040fe20007f1e0ff */
[----:B------:R1:W2:Y:S03]  /*0fd0*/  LDG.E.U8 R35, desc[UR8][R42.64] ;  /* 0x000000082a237981 */ /* 0x0002a6000c1e1100 */
[----:B------:R-:W-:Y:S01]  /*0fe0*/  LEA.HI.X.SX32 R47, R49, R2, 0x1, P0 ;  /* 0x00000002312f7211 */ /* 0x000fe200000f0eff */
[C---:B------:R-:W-:Y:S01]  /*0ff0*/  IMAD R49, R28.reuse, 0x4, R37 ;  /* 0x000000041c317824 */ /* 0x040fe200078e0225 */
[C---:B------:R-:W-:Y:S01]  /*1000*/  IADD3 R38, P0, PT, R37.reuse, R4, RZ ;  /* 0x0000000425267210 */ /* 0x040fe20007f1e0ff */
[----:B------:R1:W2:Y:S01]  /*1010*/  LDG.E.U8 R32, desc[UR8][R44.64] ;  /* 0x000000082c207981 */ /* 0x0002a2000c1e1100 */
[----:B------:R-:W-:Y:S01]  /*1020*/  PRMT R142, RZ, 0x7610, R142 ;  /* 0x00007610ff8e7816 */ /* 0x000fe2000000008e */
[C---:B------:R-:W-:Y:S01]  /*1030*/  IMAD R51, R28.reuse, 0x4, R49 ;  /* 0x000000041c337824 */ /* 0x040fe200078e0231 */
[----:B------:R-:W-:Y:S01]  /*1040*/  LEA.HI.X.SX32 R39, R37, R2, 0x1, P0 ;  /* 0x0000000225277211 */ /* 0x000fe200000f0eff */
[----:B------:R-:W0:Y:S01]  /*1050*/  LDC R229, c[0x0][0x3d8] ;  /* 0x0000f600ffe57b82 */ /* 0x000e220000000800 */
[-C--:B------:R-:W-:Y:S01]  /*1060*/  IADD3 R48, P1, PT, R49, R4.reuse, RZ ;  /* 0x0000000431307210 */ /* 0x080fe20007f3e0ff */
[C---:B-1----:R-:W-:Y:S01]  /*1070*/  IMAD R43, R28.reuse, 0x8, R51 ;  /* 0x000000081c2b7824 */ /* 0x042fe200078e0233 */
[C---:B------:R-:W-:Y:S01]  /*1080*/  IADD3 R40, P0, PT, R51.reuse, R4, RZ ;  /* 0x0000000433287210 */ /* 0x040fe20007f1e0ff */
[----:B------:R1:W2:Y:S02]  /*1090*/  LDG.E.U8 R37, desc[UR8][R46.64] ;  /* 0x000000082e257981 */ /* 0x0002a4000c1e1100 */
[C---:B------:R-:W-:Y:S01]  /*10a0*/  IMAD R45, R28.reuse, 0x4, R43 ;  /* 0x000000041c2d7824 */ /* 0x040fe200078e022b */
[----:B------:R-:W-:Y:S01]  /*10b0*/  LEA.HI.X.SX32 R41, R51, R2, 0x1, P0 ;  /* 0x0000000233297211 */ /* 0x000fe200000f0eff */
[----:B------:R-:W2:Y:S01]  /*10c0*/  LDG.E.U8 R39, desc[UR8][R38.64] ;  /* 0x0000000826277981 */ /* 0x000ea2000c1e1100 */
[----:B------:R-:W-:Y:S01]  /*10d0*/  IADD3 R42, P0, PT, R43, R4, RZ ;  /* 0x000000042b2a7210 */ /* 0x000fe20007f1e0ff */
[C---:B------:R-:W-:Y:S01]  /*10e0*/  IMAD R53, R28.reuse, 0x4, R45 ;  /* 0x000000041c357824 */ /* 0x040fe200078e022d */
[-C--:B------:R-:W-:Y:S01]  /*10f0*/  LEA.HI.X.SX32 R49, R49, R2.reuse, 0x1, P1 ;  /* 0x0000000231317211 */ /* 0x080fe200008f0eff */
[----:B------:R-:W0:Y:S01]  /*1100*/  LDC R231, c[0x0][0x3d8] ;  /* 0x0000f600ffe77b82 */ /* 0x000e220000000800 */
[----:B------:R-:W-:Y:S01]  /*1110*/  LEA.HI.X.SX32 R43, R43, R2, 0x1, P0 ;  /* 0x000000022b2b7211 */ /* 0x000fe200000f0eff */
[C---:B-1----:R-:W-:Y:S01]  /*1120*/  IMAD R47, R28.reuse, 0x8, R53 ;  /* 0x000000081c2f7824 */ /* 0x042fe200078e0235 */
[C---:B------:R-:W-:Y:S01]  /*1130*/  IADD3 R50, P0, PT, R45.reuse, R4, RZ ;  /* 0x000000042d327210 */ /* 0x040fe20007f1e0ff */
[----:B------:R1:W2:Y:S03]  /*1140*/  LDG.E.U8 R34, desc[UR8][R48.64] ;  /* 0x0000000830227981 */ /* 0x0002a6000c1e1100 */
[----:B------:R-:W-:Y:S01]  /*1150*/  LEA.HI.X.SX32 R51, R45, R2, 0x1, P0 ;  /* 0x000000022d337211 */ /* 0x000fe200000f0eff */
[----:B------:R-:W2:Y:S01]  /*1160*/  LDG.E.U8 R41, desc[UR8][R40.64] ;  /* 0x0000000828297981 */ /* 0x000ea2000c1e1100 */
[-C--:B------:R-:W-:Y:S01]  /*1170*/  IADD3 R46, P0, PT, R47, R4.reuse, RZ ;  /* 0x000000042f2e7210 */ /* 0x080fe20007f1e0ff */
[----:B------:R-:W0:Y:S01]  /*1180*/  LDC R232, c[0x0][0x3d8] ;  /* 0x0000f600ffe87b82 */ /* 0x000e220000000800 */
[----:B------:R-:W-:Y:S01]  /*1190*/  IADD3 R44, P1, PT, R53, R4, RZ ;  /* 0x00000004352c7210 */ /* 0x000fe20007f3e0ff */
[----:B------:R1:W2:Y:S02]  /*11a0*/  LDG.E.U8 R36, desc[UR8][R50.64] ;  /* 0x0000000832247981 */ /* 0x0002a4000c1e1100 */
[C---:B-1----:R-:W-:Y:S01]  /*11b0*/  IMAD R49, R28.reuse, 0x4, R47 ;  /* 0x000000041c317824 */ /* 0x042fe200078e022f */
[----:B------:R-:W-:Y:S01]  /*11c0*/  LEA.HI.X.SX32 R47, R47, R2, 0x1, P0 ;  /* 0x000000022f2f7211 */ /* 0x000fe200000f0eff */
[----:B------:R-:W2:Y:S02]  /*11d0*/  LDG.E.U8 R43, desc[UR8][R42.64] ;  /* 0x000000082a2b7981 */ /* 0x000ea4000c1e1100 */
[C---:B------:R-:W-:Y:S01]  /*11e0*/  IMAD R55, R28.reuse, 0x4, R49 ;  /* 0x000000041c377824 */ /* 0x040fe200078e0231 */
[----:B------:R-:W-:Y:S01]  /*11f0*/  IADD3 R52, P0, PT, R49, R4, RZ ;  /* 0x0000000431347210 */ /* 0x000fe20007f1e0ff */
[----:B------:R-:W1:Y:S01]  /*1200*/  LDC R233, c[0x0][0x3d8] ;  /* 0x0000f600ffe97b82 */ /* 0x000e620000000800 */
[-C--:B------:R-:W-:Y:S01]  /*1210*/  LEA.HI.X.SX32 R45, R53, R2.reuse, 0x1, P1 ;  /* 0x00000002352d7211 */ /* 0x080fe200008f0eff */
[----:B------:R-:W2:Y:S01]  /*1220*/  LDG.E.U8 R47, desc[UR8][R46.64] ;  /* 0x000000082e2f7981 */ /* 0x000ea2000c1e1100 */
[----:B------:R-:W-:Y:S01]  /*1230*/  LEA.HI.X.SX32 R53, R49, R2, 0x1, P0 ;  /* 0x0000000231357211 */ /* 0x000fe200000f0eff */
[----:B------:R-:W-:Y:S01]  /*1240*/  IMAD R57, R28, 0x8, R55 ;  /* 0x000000081c397824 */ /* 0x000fe200078e0237 */
[----:B------:R-:W-:-:S02]  /*1250*/  IADD3 R48, P0, PT, R55, R4, RZ ;  /* 0x0000000437307210 */ /* 0x000fc40007f1e0ff */
[----:B------:R-:W2:Y:S01]  /*1260*/  LDG.E.U8 R45, desc[UR8][R44.64] ;  /* 0x000000082c2d7981 */ /* 0x000ea2000c1e1100 */
[----:B------:R-:W-:Y:S01]  /*1270*/  PRMT R160, RZ, 0x7610, R160 ;  /* 0x00007610ffa07816 */ /* 0x000fe200000000a0 */
[----:B------:R-:W0:Y:S01]  /*1280*/  LDC R234, c[0x0][0x3d8] ;  /* 0x0000f600ffea7b82 */ /* 0x000e220000000800 */
[----:B------:R-:W-:Y:S01]  /*1290*/  LEA.HI.X.SX32 R49, R55, R2, 0x1, P0 ;  /* 0x0000000237317211 */ /* 0x000fe200000f0eff */
[C---:B------:R-:W-:Y:S01]  /*12a0*/  IMAD R55, R28.reuse, 0x4, R57 ;  /* 0x000000041c377824 */ /* 0x040fe200078e0239 */
[-C--:B------:R-:W-:Y:S01]  /*12b0*/  IADD3 R50, P0, PT, R57, R4.reuse, RZ ;  /* 0x0000000439327210 */ /* 0x080fe20007f1e0ff */
[----:B------:R-:W2:Y:S02]  /*12c0*/  LDG.E.U8 R38, desc[UR8][R52.64] ;  /* 0x0000000834267981 */ /* 0x000ea4000c1e1100 */
[C---:B------:R-:W-:Y:S01]  /*12d0*/  IMAD R59, R28.reuse, 0x4, R55 ;  /* 0x000000041c3b7824 */ /* 0x040fe200078e0237 */
[----:B------:R-:W-:Y:S01]  /*12e0*/  IADD3 R56, P1, PT, R55, R4, RZ ;  /* 0x0000000437387210 */ /* 0x000fe20007f3e0ff */
[----:B------:R-:W2:Y:S01]  /*12f0*/  LDG.E.U8 R49, desc[UR8][R48.64] ;  /* 0x0000000830317981 */ /* 0x000ea2000c1e1100 */
[-C--:B------:R-:W-:Y:S01]  /*1300*/  LEA.HI.X.SX32 R51, R57, R2.reuse, 0x1, P0 ;  /* 0x0000000239337211 */ /* 0x080fe200000f0eff */
[----:B------:R-:W0:Y:S01]  /*1310*/  LDC R236, c[0x0][0x3d8] ;  /* 0x0000f600ffec7b82 */ /* 0x000e220000000800 */
[----:B------:R-:W-:Y:S01]  /*1320*/  LEA.HI.X.SX32 R57, R55, R2, 0x1, P1 ;  /* 0x0000000237397211 */ /* 0x000fe200008f0eff */
[----:B------:R-:W-:Y:S01]  /*1330*/  IMAD R55, R28, 0x8, R59 ;  /* 0x000000081c377824 */ /* 0x000fe200078e023b */
[----:B------:R-:W-:-:S02]  /*1340*/  IADD3 R58, P0, PT, R59, R4, RZ ;  /* 0x000000043b3a7210 */ /* 0x000fc40007f1e0ff */
[----:B------:R-:W2:Y:S01]  /*1350*/  LDG.E.U8 R51, desc[UR8][R50.64] ;  /* 0x0000000832337981 */ /* 0x000ea2000c1e1100 */
[C---:B------:R-:W-:Y:S01]  /*1360*/  IMAD R61, R28.reuse, 0x4, R55 ;  /* 0x000000041c3d7824 */ /* 0x040fe200078e0237 */
[----:B------:R-:W-:Y:S01]  /*1370*/  LEA.HI.X.SX32 R59, R59, R2, 0x1, P0 ;  /* 0x000000023b3b7211 */ /* 0x000fe200000f0eff */
[----:B------:R-:W0:Y:S01]  /*1380*/  LDC R235, c[0x0][0x3d8] ;  /* 0x0000f600ffeb7b82 */ /* 0x000e220000000800 */
[C---:B------:R-:W-:Y:S01]  /*1390*/  IADD3 R54, P0, PT, R55.reuse, R4, RZ ;  /* 0x0000000437367210 */ /* 0x040fe20007f1e0ff */
[C---:B------:R-:W-:Y:S01]  /*13a0*/  IMAD R63, R28.reuse, 0x4, R61 ;  /* 0x000000041c3f7824 */ /* 0x040fe200078e023d */
[----:B------:R-:W2:Y:S02]  /*13b0*/  LDG.E.U8 R40, desc[UR8][R56.64] ;  /* 0x0000000838287981 */ /* 0x000ea4000c1e1100 */
[----:B------:R-:W-:Y:S01]  /*13c0*/  LEA.HI.X.SX32 R55, R55, R2, 0x1, P0 ;  /* 0x0000000237377211 */ /* 0x000fe200000f0eff */
[C---:B------:R-:W-:Y:S01]  /*13d0*/  IMAD R65, R28.reuse, 0x8, R63 ;  /* 0x000000081c417824 */ /* 0x040fe200078e023f */
[C---:B------:R-:W-:Y:S01]  /*13e0*/  IADD3 R60, P0, PT, R61.reuse, R4, RZ ;  /* 0x000000043d3c7210 */ /* 0x040fe20007f1e0ff */
[----:B------:R-:W2:Y:S01]  /*13f0*/  LDG.E.U8 R53, desc[UR8][R58.64] ;  /* 0x000000083a357981 */ /* 0x000ea2000c1e1100 */
[----:B------:R-:W-:Y:S01]  /*1400*/  PRMT R106, RZ, 0x7610, R106 ;  /* 0x00007610ff6a7816 */ /* 0x000fe2000000006a */
[C---:B------:R-:W-:Y:S01]  /*1410*/  IMAD R67, R28.reuse, 0x4, R65 ;  /* 0x000000041c437824 */ /* 0x040fe200078e0241 */
[----:B------:R-:W-:Y:S01]  /*1420*/  LEA.HI.X.SX32 R61, R61, R2, 0x1, P0 ;  /* 0x000000023d3d7211 */ /* 0x000fe200000f0eff */
[----:B------:R-:W2:Y:S01]  /*1430*/  LDG.E.U8 R55, desc[UR8][R54.64] ;  /* 0x0000000836377981 */ /* 0x000ea2000c1e1100 */
[-C--:B------:R-:W-:Y:S01]  /*1440*/  IADD3 R64, P0, PT, R65, R4.reuse, RZ ;  /* 0x0000000441407210 */ /* 0x080fe20007f1e0ff */
[C---:B------:R-:W-:Y:S01]  /*1450*/  IMAD R69, R28.reuse, 0x4, R67 ;  /* 0x000000041c457824 */ /* 0x040fe200078e0243 */
[----:B------:R-:W-:Y:S01]  /*1460*/  IADD3 R62, P1, PT, R63, R4, RZ ;  /* 0x000000043f3e7210 */ /* 0x000fe20007f3e0ff */
[----:B------:R-:W2:Y:S01]  /*1470*/  LDG.E.U8 R42, desc[UR8][R60.64] ;  /* 0x000000083c2a7981 */ /* 0x000ea2000c1e1100 */
[----:B------:R-:W-:Y:S01]  /*1480*/  LEA.HI.X.SX32 R65, R65, R2, 0x1, P0 ;  /* 0x0000000241417211 */ /* 0x000fe200000f0eff */
[C---:B------:R-:W-:Y:S01]  /*1490*/  IMAD R71, R28.reuse, 0x8, R69 ;  /* 0x000000081c477824 */ /* 0x040fe200078e0245 */
[C---:B------:R-:W-:Y:S01]  /*14a0*/  IADD3 R66, P0, PT, R67.reuse, R4, RZ ;  /* 0x0000000443427210 */ /* 0x040fe20007f1e0ff */
[----:B------:R-:W0:Y:S02]  /*14b0*/  LDC R237, c[0x0][0x3d8] ;  /* 0x0000f600ffed7b82 */ /* 0x000e240000000800 */
[C---:B------:R-:W-:Y:S01]  /*14c0*/  IMAD R73, R28.reuse, 0x4, R71 ;  /* 0x000000041c497824 */ /* 0x040fe200078e0247 */
[----:B------:R-:W-:Y:S01]  /*14d0*/  LEA.HI.X.SX32 R67, R67, R2, 0x1, P0 ;  /* 0x0000000243437211 */ /* 0x000fe200000f0eff */
[----:B------:R1:W2:Y:S01]  /*14e0*/  LDG.E.U8 R59, desc[UR8][R64.64] ;  /* 0x00000008403b7981 */ /* 0x0002a2000c1e1100 */
[----:B------:R-:W-:Y:S01]  /*14f0*/  IADD3 R68, P0, PT, R69, R4, RZ ;  /* 0x0000000445447210 */ /* 0x000fe20007f1e0ff */
[C---:B------:R-:W-:Y:S01]  /*1500*/  IMAD R75, R28.reuse, 0x4, R73 ;  /* 0x000000041c4b7824 */ /* 0x040fe200078e0249 */
[-C--:B------:R-:W-:Y:S01]  /*1510*/  LEA.HI.X.SX32 R63, R63, R2.reuse, 0x1, P1 ;  /* 0x000000023f3f7211 */ /* 0x080fe200008f0eff */
[----:B------:R1:W2:Y:S01]  /*1520*/  LDG.E.U8 R44, desc[UR8][R66.64] ;  /* 0x00000008422c7981 */ /* 0x0002a2000c1e1100 */
[----:B------:R-:W-:Y:S01]  /*1530*/  LEA.HI.X.SX32 R69, R69, R2, 0x1, P0 ;  /* 0x0000000245457211 */ /* 0x000fe200000f0eff */
[----:B------:R-:W0:Y:S01]  /*1540*/  LDC R238, c[0x0][0x3d8] ;  /* 0x0000f600ffee7b82 */ /* 0x000e220000000800 */
[----:B------:R-:W-:Y:S01]  /*1550*/  IADD3 R70, P0, PT, R71, R4, RZ ;  /* 0x0000000447467210 */ /* 0x000fe20007f1e0ff */
[----:B------:R-:W2:Y:S01]  /*1560*/  LDG.E.U8 R57, desc[UR8][R62.64] ;  /* 0x000000083e397981 */ /* 0x000ea2000c1e1100 */
[----:B-1----:R-:W-:-:S02]  /*1570*/  IMAD R65, R28, 0x8, R75 ;  /* 0x000000081c417824 */ /* 0x002fc400078e024b */
[----:B------:R-:W-:Y:S01]  /*1580*/  LEA.HI.X.SX32 R71, R71, R2, 0x1, P0 ;  /* 0x0000000247477211 */ /* 0x000fe200000f0eff */
[----:B------:R-:W2:Y:S01]  /*1590*/  LDG.E.U8 R61, desc[UR8][R68.64] ;  /* 0x00000008443d7981 */ /* 0x000ea2000c1e1100 */
[-C--:B------:R-:W-:Y:S01]  /*15a0*/  IADD3 R74, P0, PT, R75, R4.reuse, RZ ;  /* 0x000000044b4a7210 */ /* 0x080fe20007f1e0ff */
[C---:B------:R-:W-:Y:S01]  /*15b0*/  IMAD R77, R28.reuse, 0x4, R65 ;  /* 0x000000041c4d7824 */ /* 0x040fe200078e0241 */
[----:B------:R-:W-:Y:S01]  /*15c0*/  IADD3 R72, P1, PT, R73, R4, RZ ;  /* 0x0000000449487210 */ /* 0x000fe20007f3e0ff */
[----:B------:R-:W1:Y:S01]  /*15d0*/  LDC R239, c[0x0][0x3d8] ;  /* 0x0000f600ffef7b82 */ /* 0x000e620000000800 */
[----:B------:R-:W-:Y:S01]  /*15e0*/  LEA.HI.X.SX32 R75, R75, R2, 0x1, P0 ;  /* 0x000000024b4b7211 */ /* 0x000fe200000f0eff */
[C---:B------:R-:W-:Y:S01]  /*15f0*/  IMAD R79, R28.reuse, 0x4, R77 ;  /* 0x000000041c4f7824 */ /* 0x040fe200078e024d */
[----:B------:R-:W-:Y:S01]  /*1600*/  IADD3 R66, P0, PT, R65, R4, RZ ;  /* 0x0000000441427210 */ /* 0x000fe20007f1e0ff */
[----:B------:R3:W2:Y:S01]  /*1610*/  LDG.E.U8 R63, desc[UR8][R70.64] ;  /* 0x00000008463f7981 */ /* 0x0006a2000c1e1100 */
[-C--:B------:R-:W-:Y:S01]  /*1620*/  LEA.HI.X.SX32 R73, R73, R2.reuse, 0x1, P1 ;  /* 0x0000000249497211 */ /* 0x080fe200008f0eff */
[C---:B------:R-:W-:Y:S01]  /*1630*/  IMAD R81, R28.reuse, 0x8, R79 ;  /* 0x000000081c517824 */ /* 0x040fe200078e024f */
[----:B------:R-:W-:Y:S01]  /*1640*/  LEA.HI.X.SX32 R67, R65, R2, 0x1, P0 ;  /* 0x0000000241437211 */ /* 0x000fe200000f0eff */
[----:B------:R-:W0:Y:S01]  /*1650*/  LDC R240, c[0x0][0x3d8] ;  /* 0x0000f600fff07b82 */ /* 0x000e220000000800 */
[C---:B------:R-:W-:Y:S01]  /*1660*/  IADD3 R76, P0, PT, R77.reuse, R4, RZ ;  /* 0x000000044d4c7210 */ /* 0x040fe20007f1e0ff */
[----:B------:R4:W2:Y:S03]  /*1670*/  LDG.E.U8 R46, desc[UR8][R72.64] ;  /* 0x00000008482e7981 */ /* 0x0008a6000c1e1100 */
[----:B------:R-:W-:Y:S01]  /*1680*/  LEA.HI.X.SX32 R77, R77, R2, 0x1, P0 ;  /* 0x000000024d4d7211 */ /* 0x000fe200000f0eff */
[----:B------:R4:W2:Y:S01]  /*1690*/  LDG.E.U8 R65, desc[UR8][R74.64] ;  /* 0x000000084a417981 */ /* 0x0008a2000c1e1100 */
[-C--:B---3--:R-:W-:Y:S01]  /*16a0*/  IADD3 R70, P0, PT, R81, R4.reuse, RZ ;  /* 0x0000000451467210 */ /* 0x088fe20007f1e0ff */
[----:B------:R-:W3:Y:S01]  /*16b0*/  LDC R242, c[0x0][0x3d8] ;  /* 0x0000f600fff27b82 */ /* 0x000ee20000000800 */
[----:B------:R-:W-:Y:S01]  /*16c0*/  IADD3 R68, P1, PT, R79, R4, RZ ;  /* 0x000000044f447210 */ /* 0x000fe20007f3e0ff */
[----:B------:R4:W2:Y:S02]  /*16d0*/  LDG.E.U8 R48, desc[UR8][R76.64] ;  /* 0x000000084c307981 */ /* 0x0008a4000c1e1100 */
[C---:B----4-:R-:W-:Y:S01]  /*16e0*/  IMAD R73, R28.reuse, 0x4, R81 ;  /* 0x000000041c497824 */ /* 0x050fe200078e0251 */
[----:B------:R-:W-:Y:S01]  /*16f0*/  LEA.HI.X.SX32 R71, R81, R2, 0x1, P0 ;  /* 0x0000000251477211 */ /* 0x000fe200000f0eff */
[----:B------:R-:W4:Y:S02]  /*1700*/  LDG.E.U8 R67, desc[UR8][R66.64] ;  /* 0x0000000842437981 */ /* 0x000f24000c1e1100 */
[C---:B------:R-:W-:Y:S01]  /*1710*/  IMAD R75, R28.reuse, 0x4, R73 ;  /* 0x000000041c4b7824 */ /* 0x040fe200078e0249 */
[----:B------:R-:W-:Y:S01]  /*1720*/  IADD3 R78, P0, PT, R73, R4, RZ ;  /* 0x00000004494e7210 */ /* 0x000fe20007f1e0ff */
[----:B------:R-:W0:Y:S01]  /*1730*/  LDC R241, c[0x0][0x3d8] ;  /* 0x0000f600fff17b82 */ /* 0x000e220000000800 */
[-C--:B------:R-:W-:Y:S01]  /*1740*/  LEA.HI.X.SX32 R69, R79, R2.reuse, 0x1, P1 ;  /* 0x000000024f457211 */ /* 0x080fe200008f0eff */
[C---:B------:R-:W-:Y:S01]  /*1750*/  IMAD R81, R28.reuse, 0x8, R75 ;  /* 0x000000081c517824 */ /* 0x040fe200078e024b */
[----:B------:R-:W-:Y:S01]  /*1760*/  LEA.HI.X.SX32 R79, R73, R2, 0x1, P0 ;  /* 0x00000002494f7211 */ /* 0x000fe200000f0eff */
[----:B------:R-:W2:Y:S01]  /*1770*/  LDG.E.U8 R71, desc[UR8][R70.64] ;  /* 0x0000000846477981 */ /* 0x000ea2000c1e1100 */
[----:B------:R-:W-:Y:S01]  /*1780*/  IADD3 R72, P0, PT, R75, R4, RZ ;  /* 0x000000044b487210 */ /* 0x000fe20007f1e0ff */
[----:B------:R-:W-:-:S02]  /*1790*/  IMAD R83, R28, 0x4, R81 ;  /* 0x000000041c537824 */ /* 0x000fc400078e0251 */
[----:B------:R1:W2:Y:S01]  /*17a0*/  LDG.E.U8 R50, desc[UR8][R78.64] ;  /* 0x000000084e327981 */ /* 0x0002a2000c1e1100 */
        /* <DEDUP_REMOVED lines=8> */
[C---:B------:R-:W-:Y:S01]  /*1830*/  IADD3 R76, P0, PT, R77.reuse, R4, RZ ;  /* 0x000000044d4c7210 */ /* 0x040fe20007f1e0ff */
[----:B------:R-:W2:Y:S03]  /*1840*/  LDG.E.U8 R73, desc[UR8][R72.64] ;  /* 0x0000000848497981 */ /* 0x000ea6000c1e1100 */
[----:B------:R-:W-:Y:S01]  /*1850*/  LEA.HI.X.SX32 R77, R77, R2, 0x1, P0 ;  /* 0x000000024d4d7211 */ /* 0x000fe200000f0eff */
[C---:B------:R-:W-:Y:S01]  /*1860*/  IMAD R85, R28.reuse, 0x4, R81 ;  /* 0x000000041c557824 */ /* 0x040fe200078e0251 */
[-C--:B-1----:R-:W-:Y:S01]  /*1870*/  IADD3 R78, P0, PT, R81, R4.reuse, RZ ;  /* 0x00000004514e7210 */ /* 0x082fe20007f1e0ff */
[----:B------:R-:W2:Y:S01]  /*1880*/  LDG.E.U8 R75, desc[UR8][R74.64] ;  /* 0x000000084a4b7981 */ /* 0x000ea2000c1e1100 */
[----:B------:R-:W-:Y:S01]  /*1890*/  IADD3 R82, P1, PT, R83, R4, RZ ;  /* 0x0000000453527210 */ /* 0x000fe20007f3e0ff */
[----:B------:R-:W1:Y:S01]  /*18a0*/  LDC R244, c[0x0][0x3d8] ;  /* 0x0000f600fff47b82 */ /* 0x000e620000000800 */
        /* <DEDUP_REMOVED lines=8> */
[----:B------:R-:W0:Y:S01]  /*1930*/  LDC R245, c[0x0][0x3d8] ;  /* 0x0000f600fff57b82 */ /* 0x000e220000000800 */
[-C--:B------:R-:W-:Y:S01]  /*1940*/  IADD3 R88, P0, PT, R89, R4.reuse, RZ ;  /* 0x0000000459587210 */ /* 0x080fe20007f1e0ff */
[----:B------:R-:W2:Y:S01]  /*1950*/  LDG.E.U8 R79, desc[UR8][R78.64] ;  /* 0x000000084e4f7981 */ /* 0x000ea2000c1e1100 */
[----:B------:R-:W-:-:S03]  /*1960*/  IADD3 R86, P1, PT, R81, R4, RZ ;  /* 0x0000000451567210 */ /* 0x000fc60007f3e0ff */
[----:B------:R-:W2:Y:S01]  /*1970*/  LDG.E.U8 R54, desc[UR8][R84.64] ;  /* 0x0000000854367981 */ /* 0x000ea2000c1e1100 */
[C---:B---3--:R-:W-:Y:S01]  /*1980*/  IMAD R83, R28.reuse, 0x4, R89 ;  /* 0x000000041c537824 */ /* 0x048fe200078e0259 */
[----:B------:R-:W-:Y:S01]  /*1990*/  LEA.HI.X.SX32 R89, R89, R2, 0x1, P0 ;  /* 0x0000000259597211 */ /* 0x000fe200000f0eff */
[----:B------:R-:W3:Y:S02]  /*19a0*/  LDC R246, c[0x0][0x3d8] ;  /* 0x0000f600fff67b82 */ /* 0x000ee40000000800 */
[----:B------:R-:W-:Y:S01]  /*19b0*/  IMAD R93, R28, 0x4, R83 ;  /* 0x000000041c5d7824 */ /* 0x000fe200078e0253 */
[----:B------:R-:W-:-:S03]  /*19c0*/  IADD3 R90, P0, PT, R83, R4, RZ ;  /* 0x00000004535a7210 */ /* 0x000fc60007f1e0ff */
[C---:B------:R-:W-:Y:S01]  /*19d0*/  IMAD R95, R28.reuse, 0x8, R93 ;  /* 0x000000081c5f7824 */ /* 0x040fe200078e025d */
[----:B------:R-:W-:Y:S01]  /*19e0*/  LEA.HI.X.SX32 R91, R83, R2, 0x1, P0 ;  /* 0x00000002535b7211 */ /* 0x000fe200000f0eff */
[----:B------:R-:W0:Y:S01]  /*19f0*/  LDC R248, c[0x0][0x3d8] ;  /* 0x0000f600fff87b82 */ /* 0x000e220000000800 */
[C---:B------:R-:W-:Y:S01]  /*1a00*/  IADD3 R92, P0, PT, R93.reuse, R4, RZ ;  /* 0x000000045d5c7210 */ /* 0x040fe20007f1e0ff */
[C---:B------:R-:W-:Y:S01]  /*1a10*/  IMAD R97, R28.reuse, 0x4, R95 ;  /* 0x000000041c617824 */ /* 0x040fe200078e025f */
[----:B------:R5:W2:Y:S02]  /*1a20*/  LDG.E.U8 R83, desc[UR8][R88.64] ;  /* 0x0000000858537981 */ /* 0x000aa4000c1e1100 */
[----:B------:R-:W-:Y:S01]  /*1a30*/  LEA.HI.X.SX32 R93, R93, R2, 0x1, P0 ;  /* 0x000000025d5d7211 */ /* 0x000fe200000f0eff */
[C---:B------:R-:W-:Y:S01]  /*1a40*/  IMAD R99, R28.reuse, 0x4, R97 ;  /* 0x000000041c637824 */ /* 0x040fe200078e0261 */
[C---:B------:R-:W-:Y:S01]  /*1a50*/  IADD3 R94, P0, PT, R95.reuse, R4, RZ ;  /* 0x000000045f5e7210 */ /* 0x040fe20007f1e0ff */
[----:B------:R1:W2:Y:S01]  /*1a60*/  LDG.E.U8 R56, desc[UR8][R90.64] ;  /* 0x000000085a387981 */ /* 0x0002a2000c1e1100 */
[----:B------:R-:W-:Y:S01]  /*1a70*/  PRMT R150, RZ, 0x7610, R150 ;  /* 0x00007610ff967816 */ /* 0x000fe20000000096 */
[----:B------:R-:W0:Y:S01]  /*1a80*/  LDC R247, c[0x0][0x3d8] ;  /* 0x0000f600fff77b82 */ /* 0x000e220000000800 */
[----:B------:R-:W-:Y:S01]  /*1a90*/  LEA.HI.X.SX32 R95, R95, R2, 0x1, P0 ;  /* 0x000000025f5f7211 */ /* 0x000fe200000f0eff */
[----:B------:R1:W2:Y:S01]  /*1aa0*/  LDG.E.U8 R85, desc[UR8][R92.64] ;  /* 0x000000085c557981 */ /* 0x0002a2000c1e1100 */
[----:B-----5:R-:W-:Y:S01]  /*1ab0*/  IMAD R89, R28, 0x8, R99 ;  /* 0x000000081c597824 */ /* 0x020fe200078e0263 */
[----:B------:R-:W-:-:S02]  /*1ac0*/  IADD3 R98, P0, PT, R99, R4, RZ ;  /* 0x0000000463627210 */ /* 0x000fc40007f1e0ff */
[----:B------:R-:W-:Y:S01]  /*1ad0*/  LEA.HI.X.SX32 R87, R81, R2, 0x1, P1 ;  /* 0x0000000251577211 */ /* 0x000fe200008f0eff */
[C---:B------:R-:W-:Y:S01]  /*1ae0*/  IMAD R101, R28.reuse, 0x4, R89 ;  /* 0x000000041c657824 */ /* 0x040fe200078e0259 */
[----:B------:R-:W-:Y:S01]  /*1af0*/  IADD3 R96, P1, PT, R97, R4, RZ ;  /* 0x0000000461607210 */ /* 0x000fe20007f3e0ff */
[----:B------:R-:W5:Y:S01]  /*1b00*/  LDC R249, c[0x0][0x3d8] ;  /* 0x0000f600fff97b82 */ /* 0x000f620000000800 */
[----:B------:R-:W-:Y:S01]  /*1b10*/  LEA.HI.X.SX32 R99, R99, R2, 0x1, P0 ;  /* 0x0000000263637211 */ /* 0x000fe200000f0eff */
[C---:B------:R-:W-:Y:S01]  /*1b20*/  IMAD R103, R28.reuse, 0x4, R101 ;  /* 0x000000041c677824 */ /* 0x040fe200078e0265 */
[----:B-1----:R-:W-:Y:S01]  /*1b30*/  IADD3 R90, P0, PT, R89, R4, RZ ;  /* 0x00000004595a7210 */ /* 0x002fe20007f1e0ff */
[----:B------:R-:W2:Y:S01]  /*1b40*/  LDG.E.U8 R81, desc[UR8][R86.64] ;  /* 0x0000000856517981 */ /* 0x000ea2000c1e1100 */
[-C--:B------:R-:W-:Y:S01]  /*1b50*/  LEA.HI.X.SX32 R97, R97, R2.reuse, 0x1, P1 ;  /* 0x0000000261617211 */ /* 0x080fe200008f0eff */
[C---:B------:R-:W-:Y:S01]  /*1b60*/  IMAD R105, R28.reuse, 0x8, R103 ;  /* 0x000000081c697824 */ /* 0x040fe200078e0267 */
[----:B------:R-:W-:Y:S01]  /*1b70*/  LEA.HI.X.SX32 R91, R89, R2, 0x1, P0 ;  /* 0x00000002595b7211 */ /* 0x000fe200000f0eff */
[----:B------:R-:W1:Y:S01]  /*1b80*/  LDC R250, c[0x0][0x3d8] ;  /* 0x0000f600fffa7b82 */ /* 0x000e620000000800 */
[C---:B------:R-:W-:Y:S01]  /*1b90*/  IADD3 R100, P0, PT, R101.reuse, R4, RZ ;  /* 0x0000000465647210 */ /* 0x040fe20007f1e0ff */
[----:B------:R3:W2:Y:S03]  /*1ba0*/  LDG.E.U8 R58, desc[UR8][R96.64] ;  /* 0x00000008603a7981 */ /* 0x0006a6000c1e1100 */
[----:B------:R-:W-:Y:S01]  /*1bb0*/  LEA.HI.X.SX32 R101, R101, R2, 0x1, P0 ;  /* 0x0000000265657211 */ /* 0x000fe200000f0eff */
[----:B------:R3:W2:Y:S01]  /*1bc0*/  LDG.E.U8 R87, desc[UR8][R94.64] ;  /* 0x000000085e577981 */ /* 0x0006a2000c1e1100 */
[----:B------:R-:W-:Y:S01]  /*1bd0*/  IADD3 R92, P1, PT, R103, R4, RZ ;  /* 0x00000004675c7210 */ /* 0x000fe20007f3e0ff */
[----:B------:R-:W0:Y:S02]  /*1be0*/  LDC R251, c[0x0][0x3d8] ;  /* 0x0000f600fffb7b82 */ /* 0x000e240000000800 */
[----:B------:R3:W2:Y:S02]  /*1bf0*/  LDG.E.U8 R89, desc[UR8][R98.64] ;  /* 0x0000000862597981 */ /* 0x0006a4000c1e1100 */
[----:B---3--:R-:W-:-:S02]  /*1c00*/  IMAD R97, R28, 0x4, R105 ;  /* 0x000000041c617824 */ /* 0x008fc400078e0269 */
[----:B------:R3:W2:Y:S01]  /*1c10*/  LDG.E.U8 R60, desc[UR8][R100.64] ;  /* 0x00000008643c7981 */ /* 0x0006a2000c1e1100 */
[----:B------:R-:W-:-:S03]  /*1c20*/  IADD3 R94, P0, PT, R105, R4, RZ ;  /* 0x00000004695e7210 */ /* 0x000fc60007f1e0ff */
[----:B------:R-:W2:Y:S01]  /*1c30*/  LDG.E.U8 R91, desc[UR8][R90.64] ;  /* 0x000000085a5b7981 */ /* 0x000ea2000c1e1100 */
[C---:B------:R-:W-:Y:S01]  /*1c40*/  IMAD R99, R28.reuse, 0x4, R97 ;  /* 0x000000041c637824 */ /* 0x040fe200078e0261 */
[----:B------:R-:W-:Y:S02]  /*1c50*/  LEA.HI.X.SX32 R95, R105, R2, 0x1, P0 ;  /* 0x00000002695f7211 */ /* 0x000fe400000f0eff */
[----:B------:R-:W-:Y:S01]  /*1c60*/  IADD3 R102, P0, PT, R97, R4, RZ ;  /* 0x0000000461667210 */ /* 0x000fe20007f1e0ff */
[C---:B------:R-:W-:Y:S01]  /*1c70*/  IMAD R105, R28.reuse, 0x8, R99 ;  /* 0x000000081c697824 */ /* 0x040fe200078e0263 */
[-C--:B------:R-:W-:Y:S02]  /*1c80*/  LEA.HI.X.SX32 R93, R103, R2.reuse, 0x1, P1 ;  /* 0x00000002675d7211 */ /* 0x080fe400008f0eff */
[----:B------:R-:W-:Y:S01]  /*1c90*/  LEA.HI.X.SX32 R103, R97, R2, 0x1, P0 ;  /* 0x0000000261677211 */ /* 0x000fe200000f0eff */
[C---:B------:R-:W-:Y:S01]  /*1ca0*/  IMAD R107, R28.reuse, 0x4, R105 ;  /* 0x000000041c6b7824 */ /* 0x040fe200078e0269 */
[C---:B------:R-:W-:Y:S01]  /*1cb0*/  IADD3 R96, P0, PT, R99.reuse, R4, RZ ;  /* 0x0000000463607210 */ /* 0x040fe20007f1e0ff */
[----:B------:R-:W2:Y:S03]  /*1cc0*/  LDG.E.U8 R95, desc[UR8][R94.64] ;  /* 0x000000085e5f7981 */ /* 0x000ea6000c1e1100 */
[----:B------:R-:W-:Y:S01]  /*1cd0*/  LEA.HI.X.SX32 R97, R99, R2, 0x1, P0 ;  /* 0x0000000263617211 */ /* 0x000fe200000f0eff */
[----:B------:R1:W2:Y:S01]  /*1ce0*/  LDG.E.U8 R62, desc[UR8][R102.64] ;  /* 0x00000008663e7981 */ /* 0x0002a2000c1e1100 */
[-C--:B------:R-:W-:Y:S01]  /*1cf0*/  IADD3 R98, P0, PT, R105, R4.reuse, RZ ;  /* 0x0000000469627210 */ /* 0x080fe20007f1e0ff */
[----:B---3--:R-:W-:Y:S01]  /*1d00*/  IMAD R101, R28, 0x4, R107 ;  /* 0x000000041c657824 */ /* 0x008fe200078e026b */
[----:B------:R-:W-:Y:S01]  /*1d10*/  IADD3 R104, P1, PT, R107, R4, RZ ;  /* 0x000000046b687210 */ /* 0x000fe20007f3e0ff */
[----:B------:R-:W3:Y:S01]  /*1d20*/  LDG.E.U8 R93, desc[UR8][R92.64] ;  /* 0x000000085c5d7981 */ /* 0x000ee2000c1e1100 */
[----:B------:R-:W-:-:S02]  /*1d30*/  LEA.HI.X.SX32 R99, R105, R2, 0x1, P0 ;  /* 0x0000000269637211 */ /* 0x000fc400000f0eff */
[----:B------:R-:W-:Y:S01]  /*1d40*/  LEA.HI.X.SX32 R105, R107, R2, 0x1, P1 ;  /* 0x000000026b697211 */ /* 0x000fe200008f0eff */
[C---:B------:R-:W-:Y:S01]  /*1d50*/  IMAD R107, R28.reuse, 0x8, R101 ;  /* 0x000000081c6b7824 */ /* 0x040fe200078e0265 */
[C---:B------:R-:W-:Y:S01]  /*1d60*/  IADD3 R100, P0, PT, R101.reuse, R4, RZ ;  /* 0x0000000465647210 */ /* 0x040fe20007f1e0ff */
[----:B------:R-:W2:Y:S02]  /*1d70*/  LDG.E.U8 R97, desc[UR8][R96.64] ;  /* 0x0000000860617981 */ /* 0x000ea4000c1e1100 */
[C---:B------:R-:W-:Y:S02]  /*1d80*/  IMAD R109, R28.reuse, 0x4, R107 ;  /* 0x000000041c6d7824 */ /* 0x040fe400078e026b */
[----:B------:R0:W2:Y:S02]  /*1d90*/  LDG.E.U8 R64, desc[UR8][R104.64] ;  /* 0x0000000868407981 */ /* 0x0000a4000c1e1100 */
[C---:B------:R-:W-:Y:S01]  /*1da0*/  IMAD R111, R28.reuse, 0x4, R109 ;  /* 0x000000041c6f7824 */ /* 0x040fe200078e026d */
[----:B------:R-:W-:Y:S01]  /*1db0*/  LEA.HI.X.SX32 R101, R101, R2, 0x1, P0 ;  /* 0x0000000265657211 */ /* 0x000fe200000f0eff */
[----:B------:R-:W2:Y:S02]  /*1dc0*/  LDG.E.U8 R99, desc[UR8][R98.64] ;  /* 0x0000000862637981 */ /* 0x000ea4000c1e1100 */
[----:B------:R-:W-:Y:S01]  /*1dd0*/  IMAD R113, R28, 0x8, R111 ;  /* 0x000000081c717824 */ /* 0x000fe200078e026f */
[----:B-1----:R-:W-:-:S02]  /*1de0*/  IADD3 R102, P0, PT, R107, R4, RZ ;  /* 0x000000046b667210 */ /* 0x002fc40007f1e0ff */
[----:B------:R-:W-:Y:S01]  /*1df0*/  IADD3 R110, P1, PT, R111, R4, RZ ;  /* 0x000000046f6e7210 */ /* 0x000fe20007f3e0ff */
[C---:B------:R-:W-:Y:S01]  /*1e00*/  IMAD R117, R28.reuse, 0x4, R113 ;  /* 0x000000041c757824 */ /* 0x040fe200078e0271 */
[----:B------:R-:W-:Y:S01]  /*1e10*/  LEA.HI.X.SX32 R103, R107, R2, 0x1, P0 ;  /* 0x000000026b677211 */ /* 0x000fe200000f0eff */
[----:B------:R-:W3:Y:S01]  /*1e20*/  LDG.E.U8 R101, desc[UR8][R100.64] ;  /* 0x0000000864657981 */ /* 0x000ee2000c1e1100 */
[----:B------:R-:W-:Y:S01]  /*1e30*/  IADD3 R108, P0, PT, R109, R4, RZ ;  /* 0x000000046d6c7210 */ /* 0x000fe20007f1e0ff */
[C---:B------:R-:W-:Y:S01]  /*1e40*/  IMAD R119, R28.reuse, 0x4, R117 ;  /* 0x000000041c777824 */ /* 0x040fe200078e0275 */
[-C--:B------:R-:W-:Y:S01]  /*1e50*/  LEA.HI.X.SX32 R111, R111, R2.reuse, 0x1, P1 ;  /* 0x000000026f6f7211 */ /* 0x080fe200008f0eff */
[----:B------:R1:W3:Y:S01]  /*1e60*/  LDG.E.U8 R107, desc[UR8][R102.64] ;  /* 0x00000008666b7981 */ /* 0x0002e2000c1e1100 */
[----:B------:R-:W-:Y:S01]  /*1e70*/  LEA.HI.X.SX32 R109, R109, R2, 0x1, P0 ;  /* 0x000000026d6d7211 */ /* 0x000fe200000f0eff */
[C---:B------:R-:W-:Y:S01]  /*1e80*/  IMAD R121, R28.reuse, 0x8, R119 ;  /* 0x000000081c797824 */ /* 0x040fe200078e0277 */
[C---:B0-----:R-:W-:Y:S01]  /*1e90*/  IADD3 R104, P0, PT, R113.reuse, R4, RZ ;  /* 0x0000000471687210 */ /* 0x041fe20007f1e0ff */
[----:B------:R-:W3:Y:S02]  /*1ea0*/  LDG.E.U8 R115, desc[UR8][R110.64] ;  /* 0x000000086e737981 */ /* 0x000ee4000c1e1100 */
[C---:B------:R-:W-:Y:S01]  /*1eb0*/  IMAD R125, R28.reuse, 0x4, R121 ;  /* 0x000000041c7d7824 */ /* 0x040fe200078e0279 */
[----:B------:R-:W-:Y:S01]  /*1ec0*/  LEA.HI.X.SX32 R105, R113, R2, 0x1, P0 ;  /* 0x0000000271697211 */ /* 0x000fe200000f0eff */
[----:B------:R0:W3:Y:S01]  /*1ed0*/  LDG.E.U8 R66, desc[UR8][R108.64] ;  /* 0x000000086c427981 */ /* 0x0000e2000c1e1100 */
[-C--:B------:R-:W-:Y:S01]  /*1ee0*/  IADD3 R112, P0, PT, R117, R4.reuse, RZ ;  /* 0x0000000475707210 */ /* 0x080fe20007f1e0ff */
[----:B------:R-:W-:Y:S01]  /*1ef0*/  IMAD R127, R28, 0x4, R125 ;  /* 0x000000041c7f7824 */ /* 0x000fe200078e027d */
[----:B-1----:R-:W-:-:S02]  /*1f00*/  IADD3 R102, P1, PT, R119, R4, RZ ;  /* 0x0000000477667210 */ /* 0x002fc40007f3e0ff */
[-C--:B------:R-:W-:Y:S02]  /*1f10*/  LEA.HI.X.SX32 R113, R117, R2.reuse, 0x1, P0 ;  /* 0x0000000275717211 */ /* 0x080fe400000f0eff */
[----:B------:R-:W-:Y:S01]  /*1f20*/  LEA.HI.X.SX32 R103, R119, R2, 0x1, P1 ;  /* 0x0000000277677211 */ /* 0x000fe200008f0eff */
[----:B------:R-:W-:Y:S01]  /*1f30*/  IMAD R119, R28, 0x8, R127 ;  /* 0x000000081c777824 */ /* 0x000fe200078e027f */
[----:B------:R-:W3:Y:S01]  /*1f40*/  LDG.E.U8 R117, desc[UR8][R104.64] ;  /* 0x0000000868757981 */ /* 0x000ee2000c1e1100 */
[----:B0-----:R-:W-:-:S03]  /*1f50*/  IADD3 R108, P0, PT, R121, R4, RZ ;  /* 0x00000004796c7210 */ /* 0x001fc60007f1e0ff */
[----:B------:R0:W3:Y:S01]  /*1f60*/  LDG.E.U8 R68, desc[UR8][R112.64] ;  /* 0x0000000870447981 */ /* 0x0000e2000c1e1100 */
[----:B------:R-:W-:Y:S01]  /*1f70*/  LEA.HI.X.SX32 R109, R121, R2, 0x1, P0 ;  /* 0x00000002796d7211 */ /* 0x000fe200000f0eff */
[C---:B------:R-:W-:Y:S01]  /*1f80*/  IMAD R121, R28.reuse, 0x4, R119 ;  /* 0x000000041c797824 */ /* 0x040fe200078e0277 */
[C---:B------:R-:W-:Y:S01]  /*1f90*/  IADD3 R110, P0, PT, R125.reuse, R4, RZ ;  /* 0x000000047d6e7210 */ /* 0x040fe20007f1e0ff */
[----:B------:R1:W3:Y:S02]  /*1fa0*/  LDG.E.U8 R123, desc[UR8][R102.64] ;  /* 0x00000008667b7981 */ /* 0x0002e4000c1e1100 */
[C---:B------:R-:W-:Y:S01]  /*1fb0*/  IMAD R131, R28.reuse, 0x4, R121 ;  /* 0x000000041c837824 */ /* 0x040fe200078e0279 */
[----:B------:R-:W-:Y:S01]  /*1fc0*/  LEA.HI.X.SX32 R111, R125, R2, 0x1, P0 ;  /* 0x000000027d6f7211 */ /* 0x000fe200000f0eff */
[----:B------:R-:W3:Y:S02]  /*1fd0*/  LDG.E.U8 R129, desc[UR8][R108.64] ;  /* 0x000000086c817981 */ /* 0x000ee4000c1e1100 */
[C---:B------:R-:W-:Y:S01]  /*1fe0*/  IMAD R125, R28.reuse, 0x8, R131 ;  /* 0x000000081c7d7824 */ /* 0x040fe200078e0283 */
[-C--:B0-----:R-:W-:Y:S01]  /*1ff0*/  IADD3 R112, P0, PT, R119, R4.reuse, RZ ;  /* 0x0000000477707210 */ /* 0x081fe20007f1e0ff */
[----:B------:R0:W3:Y:S02]  /*2000*/  LDG.E.U8 R70, desc[UR8][R110.64] ;  /* 0x000000086e467981 */ /* 0x0000e4000c1e1100 */
[----:B------:R-:W-:Y:S01]  /*2010*/  IMAD R155, R28, 0x4, R125 ;  /* 0x000000041c9b7824 */ /* 0x000fe200078e027d */
[----:B------:R-:W-:-:S02]  /*2020*/  IADD3 R104, P1, PT, R127, R4, RZ ;  /* 0x000000047f687210 */ /* 0x000fc40007f3e0ff */
[-C--:B------:R-:W-:Y:S01]  /*2030*/  LEA.HI.X.SX32 R113, R119, R2.reuse, 0x1, P0 ;  /* 0x0000000277717211 */ /* 0x080fe200000f0eff */
[----:B------:R-:W-:Y:S01]  /*2040*/  IMAD R119, R28, 0x4, R155 ;  /* 0x000000041c777824 */ /* 0x000fe200078e029b */
[----:B------:R-:W-:-:S03]  /*2050*/  LEA.HI.X.SX32 R105, R127, R2, 0x1, P1 ;  /* 0x000000027f697211 */ /* 0x000fc600008f0eff */
[C---:B------:R-:W-:Y:S01]  /*2060*/  IMAD R127, R28.reuse, 0x8, R119 ;  /* 0x000000081c7f7824 */ /* 0x040fe200078e0277 */
[C---:B-1----:R-:W-:Y:S01]  /*2070*/  IADD3 R102, P0, PT, R121.reuse, R4, RZ ;  /* 0x0000000479667210 */ /* 0x042fe20007f1e0ff */
[----:B------:R1:W3:Y:S02]  /*2080*/  LDG.E.U8 R135, desc[UR8][R104.64] ;  /* 0x0000000868877981 */ /* 0x0002e4000c1e1100 */
[C---:B------:R-:W-:Y:S01]  /*2090*/  IMAD R159, R28.reuse, 0x4, R127 ;  /* 0x000000041c9f7824 */ /* 0x040fe200078e027f */
[----:B------:R-:W-:Y:S01]  /*20a0*/  LEA.HI.X.SX32 R103, R121, R2, 0x1, P0 ;  /* 0x0000000279677211 */ /* 0x000fe200000f0eff */
[----:B------:R5:W3:Y:S01]  /*20b0*/  LDG.E.U8 R137, desc[UR8][R112.64] ;  /* 0x0000000870897981 */ /* 0x000ae2000c1e1100 */
[-C--:B0-----:R-:W-:Y:S01]  /*20c0*/  IADD3 R110, P0, PT, R125, R4.reuse, RZ ;  /* 0x000000047d6e7210 */ /* 0x081fe20007f1e0ff */
[C---:B------:R-:W-:Y:S01]  /*20d0*/  IMAD R121, R28.reuse, 0x4, R159 ;  /* 0x000000041c797824 */ /* 0x040fe200078e029f */
[----:B------:R-:W-:Y:S01]  /*20e0*/  IADD3 R108, P1, PT, R131, R4, RZ ;  /* 0x00000004836c7210 */ /* 0x000fe20007f3e0ff */
[----:B------:R0:W3:Y:S01]  /*20f0*/  LDG.E.U8 R72, desc[UR8][R102.64] ;  /* 0x0000000866487981 */ /* 0x0000e2000c1e1100 */
[----:B------:R-:W-:Y:S01]  /*2100*/  LEA.HI.X.SX32 R111, R125, R2, 0x1, P0 ;  /* 0x000000027d6f7211 */ /* 0x000fe200000f0eff */
[----:B------:R-:W-:Y:S01]  /*2110*/  IMAD R125, R28, 0x8, R121 ;  /* 0x000000081c7d7824 */ /* 0x000fe200078e0279 */
[----:B-1----:R-:W-:-:S03]  /*2120*/  IADD3 R104, P0, PT, R119, R4, RZ ;  /* 0x0000000477687210 */ /* 0x002fc60007f1e0ff */
[C---:B------:R-:W-:Y:S01]  /*2130*/  IMAD R163, R28.reuse, 0x4, R125 ;  /* 0x000000041ca37824 */ /* 0x040fe200078e027d */
[-C--:B------:R-:W-:Y:S01]  /*2140*/  LEA.HI.X.SX32 R105, R119, R2.reuse, 0x1, P0 ;  /* 0x0000000277697211 */ /* 0x080fe200000f0eff */
[----:B------:R1:W3:Y:S01]  /*2150*/  LDG.E.U8 R141, desc[UR8][R110.64] ;  /* 0x000000086e8d7981 */ /* 0x0002e2000c1e1100 */
[----:B------:R-:W-:Y:S01]  /*2160*/  LEA.HI.X.SX32 R109, R131, R2, 0x1, P1 ;  /* 0x00000002836d7211 */ /* 0x000fe200008f0eff */
[C---:B------:R-:W-:Y:S01]  /*2170*/  IMAD R131, R28.reuse, 0x4, R163 ;  /* 0x000000041c837824 */ /* 0x040fe200078e02a3 */
[C---:B-----5:R-:W-:Y:S01]  /*2180*/  IADD3 R112, P0, PT, R127.reuse, R4, RZ ;  /* 0x000000047f707210 */ /* 0x060fe20007f1e0ff */
[----:B------:R-:W5:Y:S03]  /*2190*/  LDG.E.U8 R143, desc[UR8][R104.64] ;  /* 0x00000008688f7981 */ /* 0x000f66000c1e1100 */
[----:B------:R-:W-:Y:S01]  /*21a0*/  LEA.HI.X.SX32 R113, R127, R2, 0x1, P0 ;  /* 0x000000027f717211 */ /* 0x000fe200000f0eff */
[C---:B------:R-:W-:Y:S01]  /*21b0*/  IMAD R127, R28.reuse, 0x8, R131 ;  /* 0x000000081c7f7824 */ /* 0x040fe200078e0283 */
[C---:B------:R-:W-:Y:S01]  /*21c0*/  IADD3 R118, P1, PT, R121.reuse, R4, RZ ;  /* 0x0000000479767210 */ /* 0x040fe20007f3e0ff */
[----:B------:R1:W3:Y:S02]  /*21d0*/  LDG.E.U8 R139, desc[UR8][R108.64] ;  /* 0x000000086c8b7981 */ /* 0x0002e4000c1e1100 */
[C---:B------:R-:W-:Y:S01]  /*21e0*/  IMAD R167, R28.reuse, 0x4, R127 ;  /* 0x000000041ca77824 */ /* 0x040fe200078e027f */
[----:B------:R-:W-:Y:S01]  /*21f0*/  LEA.HI.X.SX32 R119, R121, R2, 0x1, P1 ;  /* 0x0000000279777211 */ /* 0x000fe200008f0eff */
[----:B------:R-:W3:Y:S01]  /*2200*/  LDG.E.U8 R145, desc[UR8][R112.64] ;  /* 0x0000000870917981 */ /* 0x000ee2000c1e1100 */
[-C--:B0-----:R-:W-:Y:S01]  /*2210*/  IADD3 R102, P0, PT, R125, R4.reuse, RZ ;  /* 0x000000047d667210 */ /* 0x081fe20007f1e0ff */
[C---:B------:R-:W-:Y:S01]  /*2220*/  IMAD R121, R28.reuse, 0x4, R167 ;  /* 0x000000041c797824 */ /* 0x040fe200078e02a7 */
[----:B-1----:R-:W-:Y:S01]  /*2230*/  IADD3 R110, P1, PT, R127, R4, RZ ;  /* 0x000000047f6e7210 */ /* 0x002fe20007f3e0ff */
[----:B------:R0:W3:Y:S01]  /*2240*/  LDG.E.U8 R181, desc[UR8][R118.64] ;  /* 0x0000000876b57981 */ /* 0x0000e2000c1e1100 */
[----:B------:R-:W-:Y:S01]  /*2250*/  LEA.HI.X.SX32 R103, R125, R2, 0x1, P0 ;  /* 0x000000027d677211 */ /* 0x000fe200000f0eff */
[----:B------:R-:W-:Y:S01]  /*2260*/  IMAD R125, R28, 0x8, R121 ;  /* 0x000000081c7d7824 */ /* 0x000fe200078e0279 */
[----:B------:R-:W-:-:S03]  /*2270*/  IADD3 R108, P0, PT, R131, R4, RZ ;  /* 0x00000004836c7210 */ /* 0x000fc60007f1e0ff */
[C---:B------:R-:W-:Y:S01]  /*2280*/  IMAD R171, R28.reuse, 0x4, R125 ;  /* 0x000000041cab7824 */ /* 0x040fe200078e027d */
[-C--:B------:R-:W-:Y:S01]  /*2290*/  LEA.HI.X.SX32 R109, R131, R2.reuse, 0x1, P0 ;  /* 0x00000002836d7211 */ /* 0x080fe200000f0eff */
[----:B------:R-:W3:Y:S01]  /*22a0*/  LDG.E.U8 R183, desc[UR8][R102.64] ;  /* 0x0000000866b77981 */ /* 0x000ee2000c1e1100 */
[----:B------:R-:W-:Y:S01]  /*22b0*/  LEA.HI.X.SX32 R111, R127, R2, 0x1, P1 ;  /* 0x000000027f6f7211 */ /* 0x000fe200008f0eff */
[C---:B------:R-:W-:Y:S01]  /*22c0*/  IMAD R127, R28.reuse, 0x4, R171 ;  /* 0x000000041c7f7824 */ /* 0x040fe200078e02ab */
[C---:B------:R-:W-:Y:S01]  /*22d0*/  IADD3 R104, P0, PT, R121.reuse, R4, RZ ;  /* 0x0000000479687210 */ /* 0x040fe20007f1e0ff */
[----:B------:R-:W3:Y:S02]  /*22e0*/  LDG.E.U8 R185, desc[UR8][R108.64] ;  /* 0x000000086cb97981 */ /* 0x000ee4000c1e1100 */
[C---:B0-----:R-:W-:Y:S01]  /*22f0*/  IMAD R119, R28.reuse, 0x8, R127 ;  /* 0x000000081c777824 */ /* 0x041fe200078e027f */
[----:B------:R-:W-:Y:S01]  /*2300*/  LEA.HI.X.SX32 R105, R121, R2, 0x1, P0 ;  /* 0x0000000279697211 */ /* 0x000fe200000f0eff */
[----:B------:R-:W3:Y:S02]  /*2310*/  LDG.E.U8 R187, desc[UR8][R110.64] ;  /* 0x000000086ebb7981 */ /* 0x000ee4000c1e1100 */
[----:B------:R-:W-:-:S02]  /*2320*/  IMAD R175, R28, 0x4, R119 ;  /* 0x000000041caf7824 */ /* 0x000fc400078e0277 */
[----:B------:R0:W3:Y:S01]  /*2330*/  LDG.E.U8 R189, desc[UR8][R104.64] ;  /* 0x0000000868bd7981 */ /* 0x0000e2000c1e1100 */
[C---:B------:R-:W-:Y:S01]  /*2340*/  IADD3 R112, P0, PT, R125.reuse, R4, RZ ;  /* 0x000000047d707210 */ /* 0x040fe20007f1e0ff */
[----:B------:R-:W-:Y:S01]  /*2350*/  IMAD R153, R28, 0x4, R175 ;  /* 0x000000041c997824 */ /* 0x000fe200078e02af */
[----:B0-----:R-:W-:Y:S02]  /*2360*/  LEA.HI R105, R252, 0x14c, RZ, 0x1a ;  /* 0x0000014cfc697811 */ /* 0x001fe400078fd0ff */
[----:B------:R-:W-:-:S03]  /*2370*/  LEA.HI.X.SX32 R113, R125, R2, 0x1, P0 ;  /* 0x000000027d717211 */ /* 0x000fc600000f0eff */
[----:B------:R-:W-:Y:S02]  /*2380*/  IMAD R151, R105, R28, RZ ;  /* 0x0000001c69977224 */ /* 0x000fe400078e02ff */
[----:B------:R-:W-:Y:S01]  /*2390*/  IMAD R105, R28, 0x8, R153 ;  /* 0x000000081c697824 */ /* 0x000fe200078e0299 */
[C---:B------:R-:W-:Y:S01]  /*23a0*/  IADD3 R102, P0, PT, R127.reuse, R4, RZ ;  /* 0x000000047f667210 */ /* 0x040fe20007f1e0ff */
[----:B------:R0:W3:Y:S01]  /*23b0*/  LDG.E.U8 R191, desc[UR8][R112.64] ;  /* 0x0000000870bf7981 */ /* 0x0000e2000c1e1100 */
[----:B------:R-:W-:Y:S01]  /*23c0*/  LEA.HI R111, R252, 0x13c, RZ, 0x1a ;  /* 0x0000013cfc6f7811 */ /* 0x000fe200078fd0ff */
[----:B------:R-:W-:Y:S01]  /*23d0*/  IMAD R179, R28, 0x4, R105 ;  /* 0x000000041cb37824 */ /* 0x000fe200078e0269 */
[----:B------:R-:W-:-:S03]  /*23e0*/  LEA.HI.X.SX32 R103, R127, R2, 0x1, P0 ;  /* 0x000000027f677211 */ /* 0x000fc600000f0eff */
[----:B------:R-:W-:Y:S01]  /*23f0*/  IMAD R149, R111, R28, RZ ;  /* 0x0000001c6f957224 */ /* 0x000fe200078e02ff */
[-C--:B------:R-:W-:Y:S01]  /*2400*/  IADD3 R108, P0, PT, R153, R4.reuse, RZ ;  /* 0x00000004996c7210 */ /* 0x080fe20007f1e0ff */
[----:B------:R-:W-:Y:S01]  /*2410*/  IMAD R111, R28, 0x4, R179 ;  /* 0x000000041c6f7824 */ /* 0x000fe200078e02b3 */
[----:B------:R-:W-:Y:S01]  /*2420*/  IADD3 R118, P1, PT, R119, R4, RZ ;  /* 0x0000000477767210 */ /* 0x000fe20007f3e0ff */
[----:B------:R1:W3:Y:S01]  /*2430*/  LDG.E.U8 R193, desc[UR8][R102.64] ;  /* 0x0000000866c17981 */ /* 0x0002e2000c1e1100 */
[C---:B0-----:R-:W-:Y:S02]  /*2440*/  LEA.HI R113, R252.reuse, 0x19c, RZ, 0x1a ;  /* 0x0000019cfc717811 */ /* 0x041fe400078fd0ff */
[----:B------:R-:W-:-:S03]  /*2450*/  LEA.HI R131, R252, 0x18c, RZ, 0x1a ;  /* 0x0000018cfc837811 */ /* 0x000fc600078fd0ff */
[----:B------:R-:W-:Y:S01]  /*2460*/  IMAD R161, R113, R28, RZ ;  /* 0x0000001c71a17224 */ /* 0x000fe200078e02ff */
[----:B------:R-:W-:Y:S01]  /*2470*/  LEA.HI.X.SX32 R109, R153, R2, 0x1, P0 ;  /* 0x00000002996d7211 */ /* 0x000fe200000f0eff */
[----:B------:R-:W-:Y:S01]  /*2480*/  IMAD R113, R28, 0x8, R111 ;  /* 0x000000081c717824 */ /* 0x000fe200078e026f */
[----:B-1----:R-:W-:Y:S01]  /*2490*/  LEA.HI R103, R252, 0x1bc, RZ, 0x1a ;  /* 0x000001bcfc677811 */ /* 0x002fe200078fd0ff */
[----:B------:R-:W-:Y:S01]  /*24a0*/  IMAD R157, R131, R28, RZ ;  /* 0x0000001c839d7224 */ /* 0x000fe200078e02ff */
[----:B------:R-:W-:Y:S02]  /*24b0*/  LEA.HI.X.SX32 R119, R119, R2, 0x1, P1 ;  /* 0x0000000277777211 */ /* 0x000fe400008f0eff */
[-C--:B------:R-:W-:Y:S01]  /*24c0*/  IADD3 R102, P0, PT, R105, R4.reuse, RZ ;  /* 0x0000000469667210 */ /* 0x080fe20007f1e0ff */
[C---:B------:R-:W-:Y:S01]  /*24d0*/  IMAD R131, R28.reuse, 0x4, R113 ;  /* 0x000000041c837824 */ /* 0x040fe200078e0271 */
[----:B------:R-:W-:Y:S01]  /*24e0*/  IADD3 R104, P1, PT, R111, R4, RZ ;  /* 0x000000046f687210 */ /* 0x000fe20007f3e0ff */
[----:B------:R-:W-:Y:S01]  /*24f0*/  IMAD R169, R103, R28, RZ ;  /* 0x0000001c67a97224 */ /* 0x000fe200078e02ff */
[-C--:B------:R-:W-:Y:S01]  /*2500*/  LEA.HI.X.SX32 R103, R105, R2.reuse, 0x1, P0 ;  /* 0x0000000269677211 */ /* 0x080fe200000f0eff */
[----:B------:R0:W5:Y:S01]  /*2510*/  LDG.E.U8 R197, desc[UR8][R108.64] ;  /* 0x000000086cc57981 */ /* 0x000162000c1e1100 */
[----:B------:R-:W-:Y:S01]  /*2520*/  LEA.HI.X.SX32 R105, R111, R2, 0x1, P1 ;  /* 0x000000026f697211 */ /* 0x000fe200008f0eff */
[----:B------:R-:W-:-:S02]  /*2530*/  IMAD R111, R28, 0x4, R131 ;  /* 0x000000041c6f7824 */ /* 0x000fc400078e0283 */
[----:B------:R1:W5:Y:S03]  /*2540*/  LDG.E.U8 R195, desc[UR8][R118.64] ;  /* 0x0000000876c37981 */ /* 0x000366000c1e1100 */
[-C--:B------:R-:W-:Y:S01]  /*2550*/  IADD3 R110, P1, PT, R111, R4.reuse, RZ ;  /* 0x000000046f6e7210 */ /* 0x080fe20007f3e0ff */
[----:B------:R4:W5:Y:S01]  /*2560*/  LDG.E.U8 R201, desc[UR8][R104.64] ;  /* 0x0000000868c97981 */ /* 0x000962000c1e1100 */
[C---:B0-----:R-:W-:Y:S02]  /*2570*/  LEA.HI R109, R252.reuse, 0x1dc, RZ, 0x1a ;  /* 0x000001dcfc6d7811 */ /* 0x041fe400078fd0ff */
[----:B------:R-:W-:Y:S01]  /*2580*/  IADD3 R108, P0, PT, R113, R4, RZ ;  /* 0x00000004716c7210 */ /* 0x000fe20007f1e0ff */
[----:B------:R0:W5:Y:S01]  /*2590*/  LDG.E.U8 R199, desc[UR8][R102.64] ;  /* 0x0000000866c77981 */ /* 0x000162000c1e1100 */
[----:B-1----:R-:W-:Y:S01]  /*25a0*/  LEA.HI R119, R252, 0x1cc, RZ, 0x1a ;  /* 0x000001ccfc777811 */ /* 0x002fe200078fd0ff */
[----:B------:R-:W-:Y:S01]  /*25b0*/  IMAD R177, R109, R28, RZ ;  /* 0x0000001c6db17224 */ /* 0x000fe200078e02ff */
[----:B------:R-:W-:-:S02]  /*25c0*/  LEA.HI.X.SX32 R111, R111, R2, 0x1, P1 ;  /* 0x000000026f6f7211 */ /* 0x000fc400008f0eff */
[----:B------:R-:W-:Y:S02]  /*25d0*/  LEA.HI.X.SX32 R109, R113, R2, 0x1, P0 ;  /* 0x00000002716d7211 */ /* 0x000fe400000f0eff */
[-C--:B------:R-:W-:Y:S02]  /*25e0*/  IADD3 R118, P1, PT, R163, R4.reuse, RZ ;  /* 0x00000004a3767210 */ /* 0x080fe40007f3e0ff */
[----:B------:R-:W-:Y:S01]  /*25f0*/  IADD3 R112, P0, PT, R155, R4, RZ ;  /* 0x000000049b707210 */ /* 0x000fe20007f1e0ff */
[----:B------:R-:W-:Y:S01]  /*2600*/  IMAD R173, R119, R28, RZ ;  /* 0x0000001c77ad7224 */ /* 0x000fe200078e02ff */
[----:B------:R-:W-:Y:S01]  /*2610*/  LEA.HI R121, R252, 0x15c, RZ, 0x1a ;  /* 0x0000015cfc797811 */ /* 0x000fe200078fd0ff */
[----:B------:R-:W5:Y:S01]  /*2620*/  LDG.E.U8 R203, desc[UR8][R108.64] ;  /* 0x000000086ccb7981 */ /* 0x000f62000c1e1100 */
[-C--:B------:R-:W-:Y:S02]  /*2630*/  LEA.HI.X.SX32 R119, R163, R2.reuse, 0x1, P1 ;  /* 0x00000002a3777211 */ /* 0x080fe400008f0eff */
[----:B------:R-:W-:-:S02]  /*2640*/  LEA.HI.X.SX32 R113, R155, R2, 0x1, P0 ;  /* 0x000000029b717211 */ /* 0x000fc400000f0eff */
[----:B----4-:R-:W-:Y:S01]  /*2650*/  IADD3 R104, P1, PT, R171, R4, RZ ;  /* 0x00000004ab687210 */ /* 0x010fe20007f3e0ff */
[----:B------:R-:W-:Y:S01]  /*2660*/  IMAD R153, R121, R28, RZ ;  /* 0x0000001c79997224 */ /* 0x000fe200078e02ff */
[----:B------:R-:W-:Y:S01]  /*2670*/  IADD3 R120, P0, PT, R159, R4, RZ ;  /* 0x000000049f787210 */ /* 0x000fe20007f1e0ff */
[----:B------:R1:W4:Y:S01]  /*2680*/  LDG.E.U8 R155, desc[UR8][R110.64] ;  /* 0x000000086e9b7981 */ /* 0x000322000c1e1100 */
[-C--:B------:R-:W-:Y:S02]  /*2690*/  LEA.HI.X.SX32 R105, R171, R2.reuse, 0x1, P1 ;  /* 0x00000002ab697211 */ /* 0x080fe400008f0eff */
[----:B------:R-:W-:Y:S01]  /*26a0*/  LEA.HI.X.SX32 R121, R159, R2, 0x1, P0 ;  /* 0x000000029f797211 */ /* 0x000fe200000f0eff */
[----:B------:R1:W4:Y:S01]  /*26b0*/  LDG.E.U8 R74, desc[UR8][R112.64] ;  /* 0x00000008704a7981 */ /* 0x000322000c1e1100 */
[-C--:B0-----:R-:W-:Y:S02]  /*26c0*/  IADD3 R102, P0, PT, R167, R4.reuse, RZ ;  /* 0x00000004a7667210 */ /* 0x081fe40007f1e0ff */
[----:B------:R-:W-:Y:S01]  /*26d0*/  LEA.HI R127, R252, 0x17c, RZ, 0x1a ;  /* 0x0000017cfc7f7811 */ /* 0x000fe200078fd0ff */
[----:B------:R0:W4:Y:S01]  /*26e0*/  LDG.E.U8 R78, desc[UR8][R118.64] ;  /* 0x00000008764e7981 */ /* 0x000122000c1e1100 */
[----:B-1----:R-:W-:-:S02]  /*26f0*/  IADD3 R110, P1, PT, R179, R4, RZ ;  /* 0x00000004b36e7210 */ /* 0x002fc40007f3e0ff */
[-C--:B------:R-:W-:Y:S01]  /*2700*/  LEA.HI.X.SX32 R103, R167, R2.reuse, 0x1, P0 ;  /* 0x00000002a7677211 */ /* 0x080fe200000f0eff */
[----:B------:R1:W4:Y:S01]  /*2710*/  LDG.E.U8 R76, desc[UR8][R120.64] ;  /* 0x00000008784c7981 */ /* 0x000322000c1e1100 */
[----:B------:R-:W-:Y:S02]  /*2720*/  LEA.HI.X.SX32 R111, R179, R2, 0x1, P1 ;  /* 0x00000002b36f7211 */ /* 0x000fe400008f0eff */
[----:B------:R-:W-:Y:S02]  /*2730*/  IADD3 R112, P1, PT, R131, R4, RZ ;  /* 0x0000000483707210 */ /* 0x000fe40007f3e0ff */
[----:B------:R-:W-:Y:S01]  /*2740*/  LEA.HI R125, R252, 0x16c, RZ, 0x1a ;  /* 0x0000016cfc7d7811 */ /* 0x000fe200078fd0ff */
[----:B------:R-:W-:Y:S01]  /*2750*/  IMAD R127, R127, R28, RZ ;  /* 0x0000001c7f7f7224 */ /* 0x000fe200078e02ff */
[----:B------:R-:W-:Y:S01]  /*2760*/  IADD3 R108, P0, PT, R175, R4, RZ ;  /* 0x00000004af6c7210 */ /* 0x000fe20007f1e0ff */
[----:B------:R-:W-:Y:S01]  /*2770*/  IMAD R165, R133, R28, RZ ;  /* 0x0000001c85a57224 */ /* 0x000fe200078e02ff */
[----:B------:R-:W-:Y:S01]  /*2780*/  LEA.HI.X.SX32 R113, R131, R2, 0x1, P1 ;  /* 0x0000000283717211 */ /* 0x000fe200008f0eff */
[----:B------:R-:W-:Y:S01]  /*2790*/  IMAD R125, R125, R28, RZ ;  /* 0x0000001c7d7d7224 */ /* 0x000fe200078e02ff */
[----:B------:R-:W-:Y:S01]  /*27a0*/  LEA.HI.X.SX32 R109, R175, R2, 0x1, P0 ;  /* 0x00000002af6d7211 */ /* 0x000fe200000f0eff */
[----:B------:R-:W-:Y:S01]  /*27b0*/  IMAD R147, R147, R28, RZ ;  /* 0x0000001c93937224 */ /* 0x000fe200078e02ff */
[-C--:B0-----:R-:W-:Y:S01]  /*27c0*/  IADD3 R118, P1, PT, R151, R4.reuse, RZ ;  /* 0x0000000497767210 */ /* 0x081fe20007f3e0ff */
[----:B------:R0:W4:Y:S01]  /*27d0*/  LDG.E.U8 R82, desc[UR8][R102.64] ;  /* 0x0000000866527981 */ /* 0x000122000c1e1100 */
[----:B-1----:R-:W-:-:S02]  /*27e0*/  IADD3 R120, P0, PT, R149, R4, RZ ;  /* 0x0000000495787210 */ /* 0x002fc40007f1e0ff */
[-C--:B------:R-:W-:Y:S01]  /*27f0*/  LEA.HI.X.SX32 R119, R151, R2.reuse, 0x1, P1 ;  /* 0x0000000297777211 */ /* 0x080fe200008f0eff */
[----:B------:R1:W4:Y:S01]  /*2800*/  LDG.E.U8 R84, desc[UR8][R104.64] ;  /* 0x0000000868547981 */ /* 0x000322000c1e1100 */
[----:B------:R-:W-:Y:S02]  /*2810*/  LEA.HI.X.SX32 R121, R149, R2, 0x1, P0 ;  /* 0x0000000295797211 */ /* 0x000fe400000f0eff */
[-C--:B------:R-:W-:Y:S01]  /*2820*/  IADD3 R132, P1, PT, R127, R4.reuse, RZ ;  /* 0x000000047f847210 */ /* 0x080fe20007f3e0ff */
[----:B------:R-:W4:Y:S01]  /*2830*/  LDG.E.U8 R86, desc[UR8][R108.64] ;  /* 0x000000086c567981 */ /* 0x000f22000c1e1100 */
[-C--:B------:R-:W-:Y:S02]  /*2840*/  IADD3 R130, P0, PT, R153, R4.reuse, RZ ;  /* 0x0000000499827210 */ /* 0x080fe40007f1e0ff */
[-C--:B------:R-:W-:Y:S01]  /*2850*/  IADD3 R124, P2, PT, R125, R4.reuse, RZ ;  /* 0x000000047d7c7210 */ /* 0x080fe20007f5e0ff */
[----:B------:R-:W4:Y:S01]  /*2860*/  LDG.E.U8 R88, desc[UR8][R110.64] ;  /* 0x000000086e587981 */ /* 0x000f22000c1e1100 */
[----:B------:R-:W-:-:S02]  /*2870*/  IADD3 R126, P5, PT, R157, R4, RZ ;  /* 0x000000049d7e7210 */ /* 0x000fc40007fbe0ff */
[-C--:B------:R-:W-:Y:S01]  /*2880*/  LEA.HI.X.SX32 R133, R127, R2.reuse, 0x1, P1 ;  /* 0x000000027f857211 */ /* 0x080fe200008f0eff */
[----:B------:R1:W4:Y:S01]  /*2890*/  LDG.E.U8 R90, desc[UR8][R112.64] ;  /* 0x00000008705a7981 */ /* 0x000322000c1e1100 */
[-C--:B------:R-:W-:Y:S02]  /*28a0*/  LEA.HI.X.SX32 R131, R153, R2.reuse, 0x1, P0 ;  /* 0x0000000299837211 */ /* 0x080fe400000f0eff */
[-C--:B------:R-:W-:Y:S01]  /*28b0*/  LEA.HI.X.SX32 R125, R125, R2.reuse, 0x1, P2 ;  /* 0x000000027d7d7211 */ /* 0x080fe200010f0eff */
[----:B------:R1:W4:Y:S01]  /*28c0*/  LDG.E.U8 R28, desc[UR8][R118.64] ;  /* 0x00000008761c7981 */ /* 0x000322000c1e1100 */
[----:B------:R-:W-:Y:S02]  /*28d0*/  LEA.HI.X.SX32 R127, R157, R2, 0x1, P5 ;  /* 0x000000029d7f7211 */ /* 0x000fe400028f0eff */
[-C--:B0-----:R-:W-:Y:S01]  /*28e0*/  IADD3 R102, P3, PT, R165, R4.reuse, RZ ;  /* 0x00000004a5667210 */ /* 0x081fe20007f7e0ff */
[----:B------:R-:W4:Y:S01]  /*28f0*/  LDG.E.U8 R120, desc[UR8][R120.64] ;  /* 0x0000000878787981 */ /* 0x000f22000c1e1100 */
[----:B-1----:R-:W-:-:S02]  /*2900*/  IADD3 R104, P2, PT, R169, R4, RZ ;  /* 0x00000004a9687210 */ /* 0x002fc40007f5e0ff */
[-C--:B------:R-:W-:Y:S01]  /*2910*/  IADD3 R112, P4, PT, R161, R4.reuse, RZ ;  /* 0x00000004a1707210 */ /* 0x080fe20007f9e0ff */
[----:B------:R-:W4:Y:S01]  /*2920*/  LDG.E.U8 R130, desc[UR8][R130.64] ;  /* 0x0000000882827981 */ /* 0x000f22000c1e1100 */
[-C--:B------:R-:W-:Y:S02]  /*2930*/  IADD3 R108, P1, PT, R173, R4.reuse, RZ ;  /* 0x00000004ad6c7210 */ /* 0x080fe40007f3e0ff */
[-C--:B------:R-:W-:Y:S01]  /*2940*/  IADD3 R110, P0, PT, R177, R4.reuse, RZ ;  /* 0x00000004b16e7210 */ /* 0x080fe20007f1e0ff */
[----:B------:R-:W4:Y:S01]  /*2950*/  LDG.E.U8 R124, desc[UR8][R124.64] ;  /* 0x000000087c7c7981 */ /* 0x000f22000c1e1100 */
[----:B------:R-:W-:Y:S02]  /*2960*/  IADD3 R118, P5, PT, R147, R4, RZ ;  /* 0x0000000493767210 */ /* 0x000fe40007fbe0ff */
[-C--:B------:R-:W-:Y:S01]  /*2970*/  LEA.HI.X.SX32 R113, R161, R2.reuse, 0x1, P4 ;  /* 0x00000002a1717211 */ /* 0x080fe200020f0eff */
[----:B------:R0:W4:Y:S01]  /*2980*/  LDG.E.U8 R133, desc[UR8][R132.64] ;  /* 0x0000000884857981 */ /* 0x000122000c1e1100 */
[----:B------:R-:W-:-:S02]  /*2990*/  LEA.HI.X.SX32 R103, R165, R2, 0x1, P3 ;  /* 0x00000002a5677211 */ /* 0x000fc400018f0eff */
[-C--:B------:R-:W-:Y:S01]  /*29a0*/  LEA.HI.X.SX32 R105, R169, R2.reuse, 0x1, P2 ;  /* 0x00000002a9697211 */ /* 0x080fe200010f0eff */
[----:B------:R1:W4:Y:S01]  /*29b0*/  LDG.E.U8 R126, desc[UR8][R126.64] ;  /* 0x000000087e7e7981 */ /* 0x000322000c1e1100 */
[-C--:B------:R-:W-:Y:S02]  /*29c0*/  LEA.HI.X.SX32 R109, R173, R2.reuse, 0x1, P1 ;  /* 0x00000002ad6d7211 */ /* 0x080fe400008f0eff */
[-C--:B------:R-:W-:Y:S01]  /*29d0*/  LEA.HI.X.SX32 R111, R177, R2.reuse, 0x1, P0 ;  /* 0x00000002b16f7211 */ /* 0x080fe200000f0eff */
[----:B------:R-:W4:Y:S01]  /*29e0*/  LDG.E.U8 R112, desc[UR8][R112.64] ;  /* 0x0000000870707981 */ /* 0x000f22000c1e1100 */
[----:B------:R-:W-:-:S03]  /*29f0*/  LEA.HI.X.SX32 R119, R147, R2, 0x1, P5 ;  /* 0x0000000293777211 */ /* 0x000fc600028f0eff */
[----:B------:R-:W4:Y:S04]  /*2a00*/  LDG.E.U8 R102, desc[UR8][R102.64] ;  /* 0x0000000866667981 */ /* 0x000f28000c1e1100 */
[----:B------:R0:W4:Y:S04]  /*2a10*/  LDG.E.U8 R104, desc[UR8][R104.64] ;  /* 0x0000000868687981 */ /* 0x000128000c1e1100 */
[----:B------:R-:W4:Y:S04]  /*2a20*/  LDG.E.U8 R108, desc[UR8][R108.64] ;  /* 0x000000086c6c7981 */ /* 0x000f28000c1e1100 */
[----:B------:R-:W4:Y:S04]  /*2a30*/  LDG.E.U8 R110, desc[UR8][R110.64] ;  /* 0x000000086e6e7981 */ /* 0x000f28000c1e1100 */
[----:B------:R-:W4:Y:S01]  /*2a40*/  LDG.E.U8 R118, desc[UR8][R118.64] ;  /* 0x0000000876767981 */ /* 0x000f22000c1e1100 */
[----:B0-----:R-:W-:Y:S01]  /*2a50*/  SHF.R.S32.HI R132, RZ, 0x7, R252 ;  /* 0x00000007ff847819 */ /* 0x001fe200000114fc */
[----:B------:R-:W-:-:S03]  /*2a60*/  IMAD.SHL.U32 R175, R134, 0x200000, RZ ;  /* 0x0020000086af7824 */ /* 0x000fc600078e00ff */
[----:B------:R-:W-:Y:S02]  /*2a70*/  SGXT R132, R132, 0x1 ;  /* 0x000000018484781a */ /* 0x000fe40000000200 */
[----:B------:R-:W-:Y:S02]  /*2a80*/  LOP3.LUT R175, R175, 0x600000, RZ, 0xc0, !PT ;  /* 0x00600000afaf7812 */ /* 0x000fe400078ec0ff */
[----:B------:R-:W-:-:S03]  /*2a90*/  LOP3.LUT R132, R132, 0x90, RZ, 0xc0, !PT ;  /* 0x0000009084847812 */ /* 0x000fc600078ec0ff */
[----:B------:R-:W-:Y:S01]  /*2aa0*/  VIADD R2, R175, UR5 ;  /* 0x00000005af027c36 */ /* 0x000fe20008000000 */
[----:B------:R-:W-:Y:S02]  /*2ab0*/  LOP3.LUT R132, R132, 0x7f, R252, 0x78, !PT ;  /* 0x0000007f84847812 */ /* 0x000fe400078e78fc */
[----:B------:R-:W-:Y:S02]  /*2ac0*/  LOP3.LUT R4, R134, 0x4, RZ, 0xc0, !PT ;  /* 0x0000000486047812 */ /* 0x000fe400078ec0ff */
[----:B------:R-:W-:Y:S01]  /*2ad0*/  R2UR UR7, R2 ;  /* 0x00000000020772ca */ /* 0x000fe200000e0000 */
[----:B------:R0:W-:Y:S01]  /*2ae0*/  STS.U8 [R132+UR4+0x30000], R3 ;  /* 0x0300000384007988 */ /* 0x0001e20008000004 */
[----:B------:R-:W-:-:S03]  /*2af0*/  R2UR UR75, R4 ;  /* 0x00000000044b72ca */ /* 0x000fc600000e0000 */
[----:B--2---:R2:W-:Y:S01]  /*2b00*/  STS.U8 [R132+UR4+0x30200], R5 ;  /* 0x0302000584007988 */ /* 0x0045e20008000004 */
[----:B0-----:R-:W0:Y:S03]  /*2b10*/  LDC.64 R2, c[0x0][0x3c0] ;  /* 0x0000f000ff027b82 */ /* 0x001e260000000a00 */
[----:B------:R1:W-:Y:S05]  /*2b20*/  STS.U8 [R132+UR4+0x30400], R27 ;  /* 0x0304001b84007988 */ /* 0x0003ea0008000004 */
[----:B--2---:R-:W2:Y:S01]  /*2b30*/  LDC.64 R4, c[0x0][0x388] ;  /* 0x0000e200ff047b82 */ /* 0x004ea20000000a00 */
[----:B-1----:R-:W-:Y:S01]  /*2b40*/  LOP3.LUT R27, R132, 0x20, RZ, 0x3c, !PT ;  /* 0x00000020841b7812 */ /* 0x002fe200078e3cff */
[----:B------:R-:W-:Y:S04]  /*2b50*/  STS.U8 [R132+UR4+0x30600], R29 ;  /* 0x0306001d84007988 */ /* 0x000fe80008000004 */
        /* <DEDUP_REMOVED lines=31> */
[----:B---3--:R-:W-:Y:S04]  /*2d50*/  STS.U8 [R132+UR4+0x34600], R93 ;  /* 0x0346005d84007988 */ /* 0x008fe80008000004 */
        /* <DEDUP_REMOVED lines=13> */
[----:B-----5:R1:W-:Y:S04]  /*2e30*/  STS.U8 [R132+UR4+0x36200], R143 ;  /* 0x0362008f84007988 */ /* 0x0203e80008000004 */
        /* <DEDUP_REMOVED lines=13> */
[----:B----4-:R-:W-:Y:S01]  /*2f10*/  STS.U8 [R132+UR4+0x37e00], R155 ;  /* 0x037e009b84007988 */ /* 0x010fe20008000004 */
[----:B0-----:R-:W-:Y:S01]  /*2f20*/  IMAD R2, R212, R2, RZ ;  /* 0x00000002d4027224 */ /* 0x001fe200078e02ff */
[----:B------:R-:W-:Y:S01]  /*2f30*/  ULEA UR7, UR75, UR7, 0x5 ;  /* 0x000000074b077291 */ /* 0x000fe2000f8e28ff */
[----:B------:R-:W-:Y:S01]  /*2f40*/  VIADD R174, R211, 0x3a000 ;  /* 0x0003a000d3ae7836 */ /* 0x000fe20000000000 */
[----:B------:R0:W-:Y:S01]  /*2f50*/  STS.U8 [R27+UR4+0x30300], R7 ;  /* 0x030300071b007988 */ /* 0x0001e20008000004 */
[----:B------:R-:W-:-:S03]  /*2f60*/  PRMT R153, RZ, 0x7610, R153 ;  /* 0x00007610ff997816 */ /* 0x000fc60000000099 */
[----:B------:R-:W-:Y:S01]  /*2f70*/  STL [R1+0x10d8], R211 ;  /* 0x0010d8d301007387 */ /* 0x000fe20000100800 */
[----:B-1----:R-:W-:Y:S02]  /*2f80*/  PRMT R143, RZ, 0x7610, R143 ;  /* 0x00007610ff8f7816 */ /* 0x002fe4000000008f */
[----:B------:R-:W-:Y:S02]  /*2f90*/  PRMT R98, RZ, 0x7610, R98 ;  /* 0x00007610ff627816 */ /* 0x000fe40000000062 */
[----:B------:R-:W-:Y:S01]  /*2fa0*/  PRMT R127, RZ, 0x7610, R127 ;  /* 0x00007610ff7f7816 */ /* 0x000fe2000000007f */
[----:B0-----:R-:W0:Y:S01]  /*2fb0*/  LDC R7, c[0x0][0x3c8] ;  /* 0x0000f200ff077b82 */ /* 0x001e220000000800 */
[----:B------:R1:W-:Y:S01]  /*2fc0*/  STS.U8 [R27+UR4+0x30b00], R9 ;  /* 0x030b00091b007988 */ /* 0x0003e20008000004 */
[----:B--2---:R-:W-:Y:S02]  /*2fd0*/  IADD3 R137, P0, PT, R2, R4, RZ ;  /* 0x0000000402897210 */ /* 0x004fe40007f1e0ff */
[----:B------:R-:W-:-:S02]  /*2fe0*/  PRMT R117, RZ, 0x7610, R117 ;  /* 0x00007610ff757816 */ /* 0x000fc40000000075 */
[----:B------:R-:W-:Y:S02]  /*2ff0*/  PRMT R107, RZ, 0x7610, R107 ;  /* 0x00007610ff6b7816 */ /* 0x000fe4000000006b */
[----:B------:R-:W-:Y:S02]  /*3000*/  PRMT R97, RZ, 0x7610, R97 ;  /* 0x00007610ff617816 */ /* 0x000fe40000000061 */
[----:B------:R-:W-:Y:S01]  /*3010*/  PRMT R151, RZ, 0x7610, R151 ;  /* 0x00007610ff977816 */ /* 0x000fe20000000097 */
[----:B-1----:R-:W1:Y:S01]  /*3020*/  LDC R9, c[0x0][0x3c8] ;  /* 0x0000f200ff097b82 */ /* 0x002e620000000800 */
[----:B------:R2:W-:Y:S01]  /*3030*/  STS.U8 [R27+UR4+0x37f00], R0 ;  /* 0x037f00001b007988 */ /* 0x0005e20008000004 */
[----:B------:R-:W-:Y:S02]  /*3040*/  LEA.HI.X.SX32 R5, R2, R5, 0x1, P0 ;  /* 0x0000000502057211 */ /* 0x000fe400000f0eff */
[----:B------:R-:W-:Y:S01]  /*3050*/  LOP3.LUT P0, RZ, R252, 0xff, RZ, 0xc0, !PT ;  /* 0x000000fffcff7812 */ /* 0x000fe2000780c0ff */
[----:B------:R3:W-:Y:S01]  /*3060*/  STS.U8 [R27+UR4+0x30700], R8 ;  /* 0x030700081b007988 */ /* 0x0007e20008000004 */
[----:B------:R-:W-:-:S02]  /*3070*/  PRMT R77, RZ, 0x7610, R77 ;  /* 0x00007610ff4d7816 */ /* 0x000fc4000000004d */
[----:B------:R-:W-:Y:S01]  /*3080*/  PRMT R67, RZ, 0x7610, R67 ;  /* 0x00007610ff437816 */ /* 0x000fe20000000043 */
[----:B------:R4:W-:Y:S01]  /*3090*/  STS.U8 [R27+UR4+0x30f00], R10 ;  /* 0x030f000a1b007988 */ /* 0x0009e20008000004 */
[----:B------:R-:W-:Y:S01]  /*30a0*/  PRMT R57, RZ, 0x7610, R57 ;  /* 0x00007610ff397816 */ /* 0x000fe20000000039 */
[----:B------:R-:W5:Y:S01]  /*30b0*/  LDC R2, c[0x0][0x3c4] ;  /* 0x0000f100ff027b82 */ /* 0x000f620000000800 */
[----:B--2---:R-:W-:Y:S01]  /*30c0*/  LOP3.LUT R0, R252, 0xff, RZ, 0xc0, !PT ;  /* 0x000000fffc007812 */ /* 0x004fe200078ec0ff */
[----:B------:R2:W-:Y:S04]  /*30d0*/  STS.U8 [R27+UR4+0x30100], R6 ;  /* 0x030100061b007988 */ /* 0x0005e80008000004 */
[----:B------:R-:W-:Y:S02]  /*30e0*/  STS.U8 [R27+UR4+0x30500], R26 ;  /* 0x0305001a1b007988 */ /* 0x000fe40008000004 */
[----:B---3--:R-:W3:Y:S01]  /*30f0*/  LDC R8, c[0x0][0x3c4] ;  /* 0x0000f100ff087b82 */ /* 0x008ee20000000800 */
[----:B0-----:R-:W-:Y:S01]  /*3100*/  IMAD R0, R0, R7, RZ ;  /* 0x0000000700007224 */ /* 0x001fe200078e02ff */
[----:B------:R-:W-:Y:S04]  /*3110*/  STS.U8 [R27+UR4+0x30900], R30 ;  /* 0x0309001e1b007988 */ /* 0x000fe80008000004 */
[----:B------:R-:W-:Y:S02]  /*3120*/  STS.U8 [R27+UR4+0x30d00], R32 ;  /* 0x030d00201b007988 */ /* 0x000fe40008000004 */
[----:B----4-:R-:W0:Y:S02]  /*3130*/  LDC R10, c[0x0][0x3c4] ;  /* 0x0000f100ff0a7b82 */ /* 0x010e240000000800 */
[----:B------:R-:W-:Y:S04]  /*3140*/  STS.U8 [R27+UR4+0x31100], R34 ;  /* 0x031100221b007988 */ /* 0x000fe80008000004 */
[----:B------:R-:W-:Y:S01]  /*3150*/  STS.U8 [R27+UR4+0x31500], R36 ;  /* 0x031500241b007988 */ /* 0x000fe20008000004 */
[----:B------:R-:W-:Y:S01]  /*3160*/  PRMT R87, RZ, 0x7610, R87 ;  /* 0x00007610ff577816 */ /* 0x000fe20000000057 */
[----:B------:R-:W-:Y:S01]  /*3170*/  IMAD.SHL.U32 R3, R3, 0x2, RZ ;  /* 0x0000000203037824 */ /* 0x000fe200078e00ff */
[----:B------:R-:W-:Y:S01]  /*3180*/  PRMT R47, RZ, 0x7610, R47 ;  /* 0x00007610ff2f7816 */ /* 0x000fe2000000002f */
[----:B------:R-:W-:Y:S01]  /*3190*/  STS.U8 [R27+UR4+0x31900], R38 ;  /* 0x031900261b007988 */ /* 0x000fe20008000004 */
[----:B------:R-:W-:Y:S01]  /*31a0*/  PRMT R37, RZ, 0x7610, R37 ;  /* 0x00007610ff257816 */ /* 0x000fe20000000025 */
[----:B------:R-:W4:Y:S02]  /*31b0*/  LDC R29, c[0x0][0x3c4] ;  /* 0x0000f100ff1d7b82 */ /* 0x000f240000000800 */
[----:B------:R-:W-:Y:S04]  /*31c0*/  STS.U8 [R27+UR4+0x31d00], R40 ;  /* 0x031d00281b007988 */ /* 0x000fe80008000004 */
[----:B------:R-:W-:Y:S01]  /*31d0*/  STS.U8 [R27+UR4+0x32100], R42 ;  /* 0x0321002a1b007988 */ /* 0x000fe20008000004 */
[----:B------:R-:W-:Y:S01]  /*31e0*/  PRMT R141, RZ, 0x7610, R141 ;  /* 0x00007610ff8d7816 */ /* 0x000fe2000000008d */
[----:B------:R-:W0:Y:S02]  /*31f0*/  LDC R39, c[0x0][0x3c4] ;  /* 0x0000f100ff277b82 */ /* 0x000e240000000800 */
[----:B------:R-:W-:Y:S04]  /*3200*/  STS.U8 [R27+UR4+0x32500], R44 ;  /* 0x0325002c1b007988 */ /* 0x000fe80008000004 */
[----:B------:R-:W-:Y:S01]  /*3210*/  STS.U8 [R27+UR4+0x32900], R46 ;  /* 0x0329002e1b007988 */ /* 0x000fe20008000004 */
[----:B------:R-:W-:-:S02]  /*3220*/  PRMT R161, RZ, 0x7610, R161 ;  /* 0x00007610ffa17816 */ /* 0x000fc400000000a1 */
[----:B------:R-:W-:Y:S01]  /*3230*/  PRMT R140, RZ, 0x7610, R140 ;  /* 0x00007610ff8c7816 */ /* 0x000fe2000000008c */
[----:B------:R-:W-:Y:S01]  /*3240*/  STS.U8 [R27+UR4+0x32d00], R48 ;  /* 0x032d00301b007988 */ /* 0x000fe20008000004 */
[----:B------:R-:W-:Y:S02]  /*3250*/  PRMT R125, RZ, 0x7610, R125 ;  /* 0x00007610ff7d7816 */ /* 0x000fe4000000007d */
[----:B------:R-:W-:Y:S01]  /*3260*/  PRMT R158, RZ, 0x7610, R158 ;  /* 0x00007610ff9e7816 */ /* 0x000fe2000000009e */
[----:B------:R-:W-:Y:S01]  /*3270*/  STS.U8 [R27+UR4+0x33100], R50 ;  /* 0x033100321b007988 */ /* 0x000fe20008000004 */
[----:B------:R-:W-:Y:S02]  /*3280*/  PRMT R159, RZ, 0x7610, R159 ;  /* 0x00007610ff9f7816 */ /* 0x000fe4000000009f */
[----:B------:R-:W-:Y:S01]  /*3290*/  PRMT R114, RZ, 0x7610, R114 ;  /* 0x00007610ff727816 */ /* 0x000fe20000000072 */
        /* <DEDUP_REMOVED lines=39> */
[----:B------:R0:W-:Y:S01]  /*3510*/  STS.U8 [R27+UR4+0x36900], R78 ;  /* 0x0369004e1b007988 */ /* 0x0001e20008000004 */
        /* <DEDUP_REMOVED lines=11> */
[----:B------:R0:W-:Y:S01]  /*35d0*/  STS.U8 [R27+UR4+0x37900], R88 ;  /* 0x037900581b007988 */ /* 0x0001e20008000004 */
        /* <DEDUP_REMOVED lines=12> */
[----:B------:R-:W-:Y:S01]  /*36a0*/  PRMT R53, RZ, 0x7610, R53 ;  /* 0x00007610ff357816 */ /* 0x000fe20000000035 */
[----:B------:R-:W-:Y:S01]  /*36b0*/  IMAD R200, R200, 0x7d, RZ ;  /* 0x0000007dc8c87824 */ /* 0x000fe200078e02ff */
[----:B------:R-:W-:Y:S01]  /*36c0*/  PRMT R43, RZ, 0x7610, R43 ;  /* 0x00007610ff2b7816 */ /* 0x000fe2000000002b */
[----:B------:R-:W-:Y:S01]  /*36d0*/  STS.U8 [R27+UR4+0x31f00], R14 ;  /* 0x031f000e1b007988 */ /* 0x000fe20008000004 */
[----:B------:R-:W-:Y:S01]  /*36e0*/  PRMT R33, RZ, 0x7610, R33 ;  /* 0x00007610ff217816 */ /* 0x000fe20000000021 */
[----:B------:R-:W0:Y:S02]  /*36f0*/  LDC R203, c[0x0][0x3c4] ;  /* 0x0000f100ffcb7b82 */ /* 0x000e240000000800 */
[----:B------:R-:W-:Y:S04]  /*3700*/  STS.U8 [R27+UR4+0x32300], R16 ;  /* 0x032300101b007988 */ /* 0x000fe80008000004 */
[----:B------:R0:W-:Y:S04]  /*3710*/  STS.U8 [R27+UR4+0x32700], R15 ;  /* 0x0327000f1b007988 */ /* 0x0001e80008000004 */
[----:B------:R-:W-:Y:S04]  /*3720*/  STS.U8 [R27+UR4+0x32b00], R17 ;  /* 0x032b00111b007988 */ /* 0x000fe80008000004 */
[----:B------:R-:W-:Y:S04]  /*3730*/  STS.U8 [R27+UR4+0x32f00], R18 ;  /* 0x032f00121b007988 */ /* 0x000fe80008000004 */
[----:B------:R-:W-:Y:S04]  /*3740*/  STS.U8 [R27+UR4+0x33300], R19 ;  /* 0x033300131b007988 */ /* 0x000fe80008000004 */
[----:B------:R-:W-:Y:S04]  /*3750*/  STS.U8 [R27+UR4+0x33700], R20 ;  /* 0x033700141b007988 */ /* 0x000fe80008000004 */
[----:B------:R0:W-:Y:S04]  /*3760*/  STS.U8 [R27+UR4+0x33b00], R21 ;  /* 0x033b00151b007988 */ /* 0x0001e80008000004 */
        /* <DEDUP_REMOVED lines=15> */
[----:B------:R0:W-:Y:S01]  /*3860*/  STS.U8 [R27+UR4+0x37b00], R118 ;  /* 0x037b00761b007988 */ /* 0x0001e20008000004 */
[----:B------:R-:W-:Y:S01]  /*3870*/  STTM.x128 tmem[UR7], RZ ;  /* 0x000000ff000079ed */ /* 0x000fe200083c0007 */
[----:B------:R-:W0:Y:S01]  /*3880*/  FENCE.VIEW.ASYNC.T ;  /* 0x00000000000073c6 */ /* 0x000e220000000200 */
[----:B------:R-:W-:Y:S01]  /*3890*/  IADD3 R134, P1, PT, R0, R137, RZ ;  /* 0x0000008900867210 */ /* 0x000fe20007f3e0ff */
[----:B0-----:R-:W-:Y:S01]  /*38a0*/  VOTEU.ALL UP0, P0 ;  /* 0x0000000000ff7886 */ /* 0x001fe20000000000 */
[----:B-1----:R-:W-:Y:S01]  /*38b0*/  IMAD R4, R9, 0x100, R0 ;  /* 0x0000010009047824 */ /* 0x002fe200078e0200 */
[----:B------:R-:W-:Y:S01]  /*38c0*/  R2UR UR6, R174 ;  /* 0x00000000ae0672ca */ /* 0x000fe200000e0000 */
[----:B--2---:R-:W0:Y:S01]  /*38d0*/  LDC R6, c[0x0][0x3f0] ;  /* 0x0000fc00ff067b82 */ /* 0x004e220000000800 */
[----:B------:R-:W-:Y:S01]  /*38e0*/  LEA.HI.X.SX32 R135, R0, R5, 0x1, P1 ;  /* 0x0000000500877211 */ /* 0x000fe200008f0eff */
[----:B------:R-:W-:-:S04]  /*38f0*/  @!UP0 UIADD3 UR12, UPT, UPT, -UR11, 0x100000, URZ ;  /* 0x001000000b0c8890 */ /* 0x000fc8000fffe1ff */
[----:B------:R-:W-:Y:S02]  /*3900*/  @!UP0 USHF.L.U32 UR13, UR12, 0xb, URZ ;  /* 0x0000000b0c0d8899 */ /* 0x000fe400080006ff */
[----:B------:R-:W-:Y:S01]  /*3910*/  @!UP0 USHF.L.U32 UR12, UR12, 0x1, URZ ;  /* 0x000000010c0c8899 */ /* 0x000fe200080006ff */
[----:B------:R-:W1:Y:S01]  /*3920*/  LDC R0, c[0x0][0x3c4] ;  /* 0x0000f100ff007b82 */ /* 0x000e620000000800 */
[----:B------:R-:W-:Y:S01]  /*3930*/  IADD3 R136, P2, PT, R4, R137, RZ ;  /* 0x0000008904887210 */ /* 0x000fe20007f5e0ff */
[----:B------:R-:W-:-:S06]  /*3940*/  VOTEU.ALL UP1, P0 ;  /* 0x0000000000ff7886 */ /* 0x000fcc0000020000 */
[----:B------:R-:W-:Y:S01]  /*3950*/  BAR.SYNC.DEFER_BLOCKING 0x0 ;  /* 0x0000000000007b1d */ /* 0x000fe20000010000 */
[----:B------:R-:W-:Y:S01]  /*3960*/  IMAD.SHL.U32 R7, R10, 0x8, RZ ;  /* 0x000000080a077824 */ /* 0x000fe200078e00ff */
[----:B------:R-:W-:Y:S01]  /*3970*/  LEA.HI.X.SX32 R137, R4, R5, 0x1, P2 ;  /* 0x0000000504897211 */ /* 0x000fe200010f0eff */
[----:B---3--:R-:W-:-:S05]  /*3980*/  IMAD.SHL.U32 R5, R8, 0x8, RZ ;  /* 0x0000000808057824 */ /* 0x008fca00078e00ff */
[----:B------:R-:W2:Y:S01]  /*3990*/  LDC R4, c[0x0][0x3c4] ;  /* 0x0000f100ff047b82 */ /* 0x000ea20000000800 */
[----:B------:R-:W-:Y:S01]  /*39a0*/  IMAD.IADD R170, R7, 0x1, R134 ;  /* 0x0000000107aa7824 */ /* 0x000fe200078e0286 */
[----:B------:R-:W-:Y:S01]  /*39b0*/  IADD3 RZ, P1, PT, R5, R134, RZ ;  /* 0x0000008605ff7210 */ /* 0x000fe20007f3e0ff */
[----:B------:R-:W-:Y:S01]  /*39c0*/  IMAD.IADD R166, R7, 0x1, R136 ;  /* 0x0000000107a67824 */ /* 0x000fe200078e0288 */
[----:B------:R-:W-:Y:S02]  /*39d0*/  IADD3 RZ, P2, PT, R5, R136, RZ ;  /* 0x0000008805ff7210 */ /* 0x000fe40007f5e0ff */
[----:B------:R-:W-:Y:S02]  /*39e0*/  SHF.R.S32.HI R5, RZ, 0x1f, R5 ;  /* 0x0000001fff057819 */ /* 0x000fe40000011405 */
[----:B------:R-:W3:Y:S01]  /*39f0*/  LDC R7, c[0x0][0x3c4] ;  /* 0x0000f100ff077b82 */ /* 0x000ee20000000800 */
[----:B------:R-:W-:Y:S02]  /*3a00*/  PRMT R78, RZ, 0x7610, R78 ;  /* 0x00007610ff4e7816 */ /* 0x000fe4000000004e */
[----:B------:R-:W-:-:S02]  /*3a10*/  PRMT R68, RZ, 0x7610, R68 ;  /* 0x00007610ff447816 */ /* 0x000fc40000000044 */
[----:B------:R-:W-:Y:S02]  /*3a20*/  PRMT R88, RZ, 0x7610, R88 ;  /* 0x00007610ff587816 */ /* 0x000fe40000000058 */
[----:B------:R-:W-:Y:S01]  /*3a30*/  PRMT R58, RZ, 0x7610, R58 ;  /* 0x00007610ff3a7816 */ /* 0x000fe2000000003a */
[----:B------:R-:W4:Y:S01]  /*3a40*/  LDC R15, c[0x0][0x3c4] ;  /* 0x0000f100ff0f7b82 */ /* 0x000f220000000800 */
[----:B------:R-:W0:Y:S02]  /*3a50*/  FENCE.VIEW.ASYNC.S ;  /* 0x00000000000073c6 */ /* 0x000e240000000000 */
[----:B0-----:R0:W0:Y:S01]  /*3a60*/  @!UP1 SYNCS.EXCH.64 URZ, [UR6], UR12 ;  /* 0x0000000c06ff95b2 */ /* 0x0010220008000100 */
[C---:B------:R-:W-:Y:S02]  /*3a70*/  IMAD.X R171, R5.reuse, 0x1, R135, P1 ;  /* 0x0000000105ab7824 */ /* 0x040fe400008e0687 */
[----:B------:R-:W-:Y:S02]  /*3a80*/  IMAD.X R167, R5, 0x1, R137, P2 ;  /* 0x0000000105a77824 */ /* 0x000fe400010e0689 */
[----:B-1----:R-:W-:Y:S01]  /*3a90*/  IMAD.SHL.U32 R5, R0, 0x10, RZ ;  /* 0x0000001000057824 */ /* 0x002fe200078e00ff */
[----:B------:R-:W-:Y:S01]  /*3aa0*/  ISETP.GT.AND P4, PT, R6, RZ, PT ;  /* 0x000000ff0600720c */ /* 0x000fe20003f84270 */
[----:B0-----:R-:W-:Y:S03]  /*3ab0*/  BAR.SYNC.DEFER_BLOCKING 0x0 ;  /* 0x0000000000007b1d */ /* 0x001fe60000010000 */
[----:B------:R-:W-:-:S02]  /*3ac0*/  IADD3 RZ, P1, PT, R5, R134, RZ ;  /* 0x0000008605ff7210 */ /* 0x000fc40007f3e0ff */
[----:B------:R-:W-:Y:S02]  /*3ad0*/  IADD3 RZ, P2, PT, R5, R136, RZ ;  /* 0x0000008805ff7210 */ /* 0x000fe40007f5e0ff */
[----:B------:R-:W-:Y:S01]  /*3ae0*/  SHF.R.S32.HI R5, RZ, 0x1f, R5 ;  /* 0x0000001fff057819 */ /* 0x000fe20000011405 */
[----:B------:R-:W0:Y:S01]  /*3af0*/  LDC R0, c[0x0][0x3c4] ;  /* 0x0000f100ff007b82 */ /* 0x000e220000000800 */
[----:B--2---:R-:W-:-:S03]  /*3b00*/  IMAD.SHL.U32 R9, R4, 0x10, RZ ;  /* 0x0000001004097824 */ /* 0x004fc600078e00ff */
[C---:B------:R-:W-:Y:S02]  /*3b10*/  IMAD.X R21, R5.reuse, 0x1, R135, P1 ;  /* 0x0000000105157824 */ /* 0x040fe400008e0687 */
[----:B------:R-:W-:Y:S02]  /*3b20*/  IMAD.X R13, R5, 0x1, R137, P2 ;  /* 0x00000001050d7824 */ /* 0x000fe400010e0689 */
[----:B-----5:R-:W-:Y:S01]  /*3b30*/  IMAD R5, R2, 0x18, RZ ;  /* 0x0000001802057824 */ /* 0x020fe200078e02ff */
[----:B------:R-:W-:Y:S01]  /*3b40*/  STL.64 [R1+0xe00], R170 ;  /* 0x000e00aa01007387 */ /* 0x000fe20000100a00 */
[C---:B------:R-:W-:Y:S01]  /*3b50*/  IMAD.IADD R20, R9.reuse, 0x1, R134 ;  /* 0x0000000109147824 */ /* 0x040fe200078e0286 */
[----:B------:R-:W1:Y:S01]  /*3b60*/  LDC R2, c[0x0][0x3c4] ;  /* 0x0000f100ff027b82 */ /* 0x000e620000000800 */
[----:B------:R-:W-:Y:S01]  /*3b70*/  IMAD.IADD R12, R9, 0x1, R136 ;  /* 0x00000001090c7824 */ /* 0x000fe200078e0288 */
[----:B------:R2:W-:Y:S01]  /*3b80*/  STL.64 [R1+0xdf8], R166 ;  /* 0x000df8a601007387 */ /* 0x0005e20000100a00 */
[----:B------:R-:W-:Y:S01]  /*3b90*/  SHF.R.S32.HI R9, RZ, 0x1f, R5 ;  /* 0x0000001fff097819 */ /* 0x000fe20000011405 */
[----:B---3--:R-:W-:-:S02]  /*3ba0*/  IMAD.SHL.U32 R7, R7, 0x20, RZ ;  /* 0x0000002007077824 */ /* 0x008fc400078e00ff */
[----:B------:R2:W3:Y:S01]  /*3bb0*/  @P4 LDG.E.U8 R153, desc[UR8][R166.64] ;  /* 0x00000008a6994981 */ /* 0x0004e2000c1e1100 */
[----:B------:R-:W-:Y:S01]  /*3bc0*/  PRMT R118, RZ, 0x7610, R118 ;  /* 0x00007610ff767816 */ /* 0x000fe20000000076 */
[----:B------:R-:W5:Y:S02]  /*3bd0*/  LDC R4, c[0x0][0x3c4] ;  /* 0x0000f100ff047b82 */ /* 0x000f640000000800 */
[----:B------:R-:W-:Y:S04]  /*3be0*/  STL.64 [R1+0xd80], R20 ;  /* 0x000d801401007387 */ /* 0x000fe80000100a00 */
[----:B------:R4:W3:Y:S01]  /*3bf0*/  @P4 LDG.E.U8 R143, desc[UR8][R12.64] ;  /* 0x000000080c8f4981 */ /* 0x0008e2000c1e1100 */
[----:B--2---:R-:W-:Y:S01]  /*3c00*/  IADD3 R166, P1, PT, R5, R134, RZ ;  /* 0x0000008605a67210 */ /* 0x004fe20007f3e0ff */
[----:B------:R-:W2:Y:S02]  /*3c10*/  LDC R19, c[0x0][0x3c4] ;  /* 0x0000f100ff137b82 */ /* 0x000ea40000000800 */
[----:B------:R4:W-:Y:S01]  /*3c20*/  STL.64 [R1+0xd78], R12 ;  /* 0x000d780c01007387 */ /* 0x0009e20000100a00 */
[----:B------:R-:W-:Y:S01]  /*3c30*/  SHF.R.S32.HI R11, RZ, 0x1f, R7 ;  /* 0x0000001fff0b7819 */ /* 0x000fe20000011407 */
[----:B------:R-:W-:-:S02]  /*3c40*/  IMAD.X R167, R9, 0x1, R135, P1 ;  /* 0x0000000109a77824 */ /* 0x000fc400008e0687 */
[----:B------:R0:W2:Y:S01]  /*3c50*/  @P4 LDG.E.U8 R144, desc[UR8][R20.64] ;  /* 0x0000000814904981 */ /* 0x0000a2000c1e1100 */
[----:B------:R-:W-:Y:S02]  /*3c60*/  PRMT R108, RZ, 0x7610, R108 ;  /* 0x00007610ff6c7816 */ /* 0x000fe4000000006c */
[----:B------:R-:W-:Y:S01]  /*3c70*/  PRMT R38, RZ, 0x7610, R38 ;  /* 0x00007610ff267816 */ /* 0x000fe20000000026 */
[----:B------:R-:W2:Y:S01]  /*3c80*/  @P4 LDG.E.U8 R128, desc[UR8][R166.64] ;  /* 0x00000008a6804981 */ /* 0x000ea2000c1e1100 */
[----:B------:R-:W-:Y:S01]  /*3c90*/  PRMT R28, RZ, 0x7610, R28 ;  /* 0x00007610ff1c7816 */ /* 0x000fe2000000001c */
[----:B------:R-:W2:Y:S01]  /*3ca0*/  LDC R6, c[0x0][0x3c4] ;  /* 0x0000f100ff067b82 */ /* 0x000ea20000000800 */
[----:B----4-:R-:W-:Y:S01]  /*3cb0*/  IADD3 R12, P1, PT, R7, R134, RZ ;  /* 0x00000086070c7210 */ /* 0x010fe20007f3e0ff */
[----:B------:R-:W4:Y:S01]  /*3cc0*/  @P4 LDG.E.U8 R154, desc[UR8][R170.64] ;  /* 0x00000008aa9a4981 */ /* 0x000f22000c1e1100 */
[----:B0-----:R-:W-:-:S03]  /*3cd0*/  IADD3 R20, P2, PT, R5, R136, RZ ;  /* 0x0000008805147210 */ /* 0x001fc60007f5e0ff */
[----:B------:R-:W-:Y:S01]  /*3ce0*/  IMAD.X R13, R11, 0x1, R135, P1 ;  /* 0x000000010b0d7824 */ /* 0x000fe200008e0687 */
[----:B------:R-:W-:Y:S01]  /*3cf0*/  IADD3 R8, P1, PT, R7, R136, RZ ;  /* 0x0000008807087210 */ /* 0x000fe20007f3e0ff */
[----:B------:R-:W-:Y:S01]  /*3d00*/  IMAD.X R21, R9, 0x1, R137, P2 ;  /* 0x0000000109157824 */ /* 0x000fe200010e0689 */
[----:B------:R-:W-:Y:S01]  /*3d10*/  PRMT R27, RZ, 0x7610, R27 ;  /* 0x00007610ff1b7816 */ /* 0x000fe2000000001b */
[----:B------:R-:W-:Y:S01]  /*3d20*/  IMAD R5, R0, 0x28, RZ ;  /* 0x0000002800057824 */ /* 0x000fe200078e02ff */
[----:B------:R-:W-:Y:S01]  /*3d30*/  STL.64 [R1+0xce0], R166 ;  /* 0x000ce0a601007387 */ /* 0x000fe20000100a00 */
[----:B------:R-:W0:Y:S01]  /*3d40*/  LDC R0, c[0x0][0x3c4] ;  /* 0x0000f100ff007b82 */ /* 0x000e220000000800 */
[----:B------:R-:W-:Y:S02]  /*3d50*/  IMAD.X R9, R11, 0x1, R137, P1 ;  /* 0x000000010b097824 */ /* 0x000fe400008e0689 */
[----:B------:R-:W-:Y:S01]  /*3d60*/  STL.64 [R1+0xcd8], R20 ;  /* 0x000cd81401007387 */ /* 0x000fe20000100a00 */
[----:B------:R-:W-:-:S03]  /*3d70*/  SHF.R.S32.HI R7, RZ, 0x1f, R5 ;  /* 0x0000001fff077819 */ /* 0x000fc60000011405 */
[----:B------:R1:W-:Y:S01]  /*3d80*/  STL.64 [R1+0xc60], R12 ;  /* 0x000c600c01007387 */ /* 0x0003e20000100a00 */
[----:B------:R-:W-:Y:S01]  /*3d90*/  PRMT R48, RZ, 0x7610, R48 ;  /* 0x00007610ff307816 */ /* 0x000fe20000000030 */
[----:B------:R-:W0:Y:S02]  /*3da0*/  LDC R30, c[0x0][0x3c4] ;  /* 0x0000f100ff1e7b82 */ /* 0x000e240000000800 */
[----:B------:R1:W2:Y:S04]  /*3db0*/  @P4 LDG.E.U8 R118, desc[UR8][R12.64] ;  /* 0x000000080c764981 */ /* 0x0002a8000c1e1100 */
[----:B------:R5:W-:Y:S01]  /*3dc0*/  STL.64 [R1+0xc58], R8 ;  /* 0x000c580801007387 */ /* 0x000be20000100a00 */
[----:B------:R-:W-:Y:S01]  /*3dd0*/  PRMT R17, RZ, 0x7610, R17 ;  /* 0x00007610ff117816 */ /* 0x000fe20000000011 */
[----:B------:R-:W2:Y:S02]  /*3de0*/  LDC R40, c[0x0][0x3c4] ;  /* 0x0000f100ff287b82 */ /* 0x000ea40000000800 */
[----:B------:R5:W2:Y:S01]  /*3df0*/  @P4 LDG.E.U8 R117, desc[UR8][R8.64] ;  /* 0x0000000808754981 */ /* 0x000aa2000c1e1100 */
[----:B-1----:R-:W-:-:S03]  /*3e00*/  IADD3 R12, P1, PT, R5, R134, RZ ;  /* 0x00000086050c7210 */ /* 0x002fc60007f3e0ff */
[----:B------:R-:W2:Y:S01]  /*3e10*/  @P4 LDG.E.U8 R127, desc[UR8][R20.64] ;  /* 0x00000008147f4981 */ /* 0x000ea2000c1e1100 */
[----:B------:R-:W-:Y:S01]  /*3e20*/  PRMT R10, RZ, 0x7610, R10 ;  /* 0x00007610ff0a7816 */ /* 0x000fe2000000000a */
[----:B------:R-:W1:Y:S01]  /*3e30*/  LDC R133, c[0x0][0x3c4] ;  /* 0x0000f100ff857b82 */ /* 0x000e620000000800 */
[----:B------:R-:W-:Y:S01]  /*3e40*/  PRMT R126, RZ, 0x7610, R126 ;  /* 0x00007610ff7e7816 */ /* 0x000fe2000000007e */
[----:B------:R-:W3:Y:S01]  /*3e50*/  @P4 LDG.E.U8 R164, desc[UR8][R134.64] ;  /* 0x0000000886a44981 */ /* 0x000ee2000c1e1100 */
[----:B-----5:R-:W-:Y:S01]  /*3e60*/  IADD3 R8, P2, PT, R5, R136, RZ ;  /* 0x0000008805087210 */ /* 0x020fe20007f5e0ff */
[C---:B------:R-:W-:Y:S02]  /*3e70*/  IMAD.X R13, R7.reuse, 0x1, R135, P1 ;  /* 0x00000001070d7824 */ /* 0x040fe400008e0687 */
[----:B------:R-:W-:Y:S02]  /*3e80*/  IMAD R5, R2, 0x30, RZ ;  /* 0x0000003002057824 */ /* 0x000fe400078e02ff */
[----:B------:R-:W-:Y:S01]  /*3e90*/  IMAD.X R9, R7, 0x1, R137, P2 ;  /* 0x0000000107097824 */ /* 0x000fe200010e0689 */
[----:B------:R5:W-:Y:S01]  /*3ea0*/  STL.64 [R1+0xbe0], R12 ;  /* 0x000be00c01007387 */ /* 0x000be20000100a00 */
[----:B------:R-:W1:Y:S01]  /*3eb0*/  LDC R2, c[0x0][0x3c4] ;  /* 0x0000f100ff027b82 */ /* 0x000e620000000800 */
[----:B------:R-:W-:-:S02]  /*3ec0*/  SHF.R.S32.HI R7, RZ, 0x1f, R5 ;  /* 0x0000001fff077819 */ /* 0x000fc40000011405 */
[----:B------:R5:W3:Y:S04]  /*3ed0*/  @P4 LDG.E.U8 R108, desc[UR8][R12.64] ;  /* 0x000000080c6c4981 */ /* 0x000ae8000c1e1100 */
[----:B------:R0:W-:Y:S04]  /*3ee0*/  STL.64 [R1+0xbd8], R8 ;  /* 0x000bd80801007387 */ /* 0x0001e80000100a00 */
[----:B------:R0:W3:Y:S01]  /*3ef0*/  @P4 LDG.E.U8 R107, desc[UR8][R8.64] ;  /* 0x00000008086b4981 */ /* 0x0000e2000c1e1100 */
[C---:B-----5:R-:W-:Y:S02]  /*3f00*/  IADD3 R12, P1, PT, R5.reuse, R134, RZ ;  /* 0x00000086050c7210 */ /* 0x060fe40007f3e0ff */
[----:B0-----:R-:W-:-:S03]  /*3f10*/  IADD3 R8, P2, PT, R5, R136, RZ ;  /* 0x0000008805087210 */ /* 0x001fc60007f5e0ff */
[C---:B------:R-:W-:Y:S02]  /*3f20*/  IMAD.X R13, R7.reuse, 0x1, R135, P1 ;  /* 0x00000001070d7824 */ /* 0x040fe400008e0687 */
[----:B------:R-:W-:Y:S02]  /*3f30*/  IMAD R5, R0, 0x38, RZ ;  /* 0x0000003800057824 */ /* 0x000fe400078e02ff */
[----:B------:R-:W-:Y:S01]  /*3f40*/  IMAD.X R9, R7, 0x1, R137, P2 ;  /* 0x0000000107097824 */ /* 0x000fe200010e0689 */
[----:B------:R-:W-:Y:S01]  /*3f50*/  STL.64 [R1+0xb60], R12 ;  /* 0x000b600c01007387 */ /* 0x000fe20000100a00 */
[----:B------:R-:W-:Y:S01]  /*3f60*/  IMAD.SHL.U32 R7, R4, 0x40, RZ ;  /* 0x0000004004077824 */ /* 0x000fe200078e00ff */
[----:B------:R-:W-:Y:S01]  /*3f70*/  IADD3 R166, P1, PT, R5, R134, RZ ;  /* 0x0000008605a67210 */ /* 0x000fe20007f3e0ff */
[----:B------:R-:W0:Y:S01]  /*3f80*/  LDC R0, c[0x0][0x3c4] ;  /* 0x0000f100ff007b82 */ /* 0x000e220000000800 */
[----:B------:R5:W-:Y:S04]  /*3f90*/  STL.64 [R1+0xb58], R8 ;  /* 0x000b580801007387 */ /* 0x000be80000100a00 */
[----:B------:R5:W3:Y:S01]  /*3fa0*/  @P4 LDG.E.U8 R97, desc[UR8][R8.64] ;  /* 0x0000000808614981 */ /* 0x000ae2000c1e1100 */
[----:B------:R-:W-:-:S03]  /*3fb0*/  SHF.R.S32.HI R11, RZ, 0x1f, R7 ;  /* 0x0000001fff0b7819 */ /* 0x000fc60000011407 */
[----:B------:R1:W3:Y:S01]  /*3fc0*/  @P4 LDG.E.U8 R98, desc[UR8][R12.64] ;  /* 0x000000080c624981 */ /* 0x0002e2000c1e1100 */
[----:B------:R-:W-:Y:S01]  /*3fd0*/  IADD3 R20, P2, PT, R5, R136, RZ ;  /* 0x0000008805147210 */ /* 0x000fe20007f5e0ff */
[----:B------:R-:W0:Y:S01]  /*3fe0*/  LDC R4, c[0x0][0x3c4] ;  /* 0x0000f100ff047b82 */ /* 0x000e220000000800 */
[----:B-----5:R-:W-:-:S05]  /*3ff0*/  SHF.R.S32.HI R9, RZ, 0x1f, R5 ;  /* 0x0000001fff097819 */ /* 0x020fca0000011405 */
[----:B------:R-:W-:Y:S01]  /*4000*/  IMAD.X R167, R9, 0x1, R135, P1 ;  /* 0x0000000109a77824 */ /* 0x000fe200008e0687 */
[----:B-1----:R-:W-:Y:S01]  /*4010*/  IADD3 R12, P1, PT, R7, R134, RZ ;  /* 0x00000086070c7210 */ /* 0x002fe20007f3e0ff */
[----:B------:R-:W-:Y:S02]  /*4020*/  IMAD.X R21, R9, 0x1, R137, P2 ;  /* 0x0000000109157824 */ /* 0x000fe400010e0689 */
[----:B------:R-:W-:Y:S01]  /*4030*/  IMAD R5, R2, 0x48, RZ ;  /* 0x0000004802057824 */ /* 0x000fe200078e02ff */
[----:B------:R-:W5:Y:S01]  /*4040*/  @P4 LDG.E.U8 R88, desc[UR8][R166.64] ;  /* 0x00000008a6584981 */ /* 0x000f62000c1e1100 */
[----:B------:R-:W-:Y:S01]  /*4050*/  IMAD.X R13, R11, 0x1, R135, P1 ;  /* 0x000000010b0d7824 */ /* 0x000fe200008e0687 */
[----:B------:R-:W-:Y:S01]  /*4060*/  IADD3 R8, P1, PT, R7, R136, RZ ;  /* 0x0000008807087210 */ /* 0x000fe20007f3e0ff */
[----:B------:R-:W1:Y:S01]  /*4070*/  LDC R2, c[0x0][0x3c4] ;  /* 0x0000f100ff027b82 */ /* 0x000e620000000800 */
[----:B------:R-:W-:Y:S03]  /*4080*/  STL.64 [R1+0xae0], R166 ;  /* 0x000ae0a601007387 */ /* 0x000fe60000100a00 */
[----:B------:R-:W-:Y:S01]  /*4090*/  IMAD.X R9, R11, 0x1, R137, P1 ;  /* 0x000000010b097824 */ /* 0x000fe200008e0689 */
[----:B------:R-:W-:Y:S01]  /*40a0*/  STL.64 [R1+0xad8], R20 ;  /* 0x000ad81401007387 */ /* 0x000fe20000100a00 */
[----:B------:R-:W-:-:S03]  /*40b0*/  SHF.R.S32.HI R7, RZ, 0x1f, R5 ;  /* 0x0000001fff077819 */ /* 0x000fc60000011405 */
[----:B------:R0:W-:Y:S04]  /*40c0*/  STL.64 [R1+0xa60], R12 ;  /* 0x000a600c01007387 */ /* 0x0001e80000100a00 */
[----:B------:R0:W3:Y:S04]  /*40d0*/  @P4 LDG.E.U8 R78, desc[UR8][R12.64] ;  /* 0x000000080c4e4981 */ /* 0x0000e8000c1e1100 */
[----:B------:R0:W-:Y:S04]  /*40e0*/  STL.64 [R1+0xa58], R8 ;  /* 0x000a580801007387 */ /* 0x0001e80000100a00 */
[----:B------:R0:W3:Y:S02]  /*40f0*/  @P4 LDG.E.U8 R77, desc[UR8][R8.64] ;  /* 0x00000008084d4981 */ /* 0x0000e4000c1e1100 */
[----:B0-----:R-:W-:-:S02]  /*4100*/  IADD3 R12, P1, PT, R5, R134, RZ ;  /* 0x00000086050c7210 */ /* 0x001fc40007f3e0ff */
[----:B------:R-:W3:Y:S01]  /*4110*/  @P4 LDG.E.U8 R87, desc[UR8][R20.64] ;  /* 0x0000000814574981 */ /* 0x000ee2000c1e1100 */
[----:B------:R-:W-:Y:S02]  /*4120*/  IADD3 R8, P2, PT, R5, R136, RZ ;  /* 0x0000008805087210 */ /* 0x000fe40007f5e0ff */
[C---:B------:R-:W-:Y:S02]  /*4130*/  IMAD.X R13, R7.reuse, 0x1, R135, P1 ;  /* 0x00000001070d7824 */ /* 0x040fe400008e0687 */
[----:B------:R-:W-:Y:S02]  /*4140*/  IMAD R5, R0, 0x50, RZ ;  /* 0x0000005000057824 */ /* 0x000fe400078e02ff */
[----:B------:R-:W-:Y:S01]  /*4150*/  IMAD.X R9, R7, 0x1, R137, P2 ;  /* 0x0000000107097824 */ /* 0x000fe200010e0689 */
[----:B------:R-:W0:Y:S01]  /*4160*/  LDC R0, c[0x0][0x3c4] ;  /* 0x0000f100ff007b82 */ /* 0x000e220000000800 */
[----:B------:R1:W-:Y:S01]  /*4170*/  STL.64 [R1+0x9e0], R12 ;  /* 0x0009e00c01007387 */ /* 0x0003e20000100a00 */
[----:B------:R-:W-:-:S03]  /*4180*/  SHF.R.S32.HI R7, RZ, 0x1f, R5 ;  /* 0x0000001fff077819 */ /* 0x000fc60000011405 */
[----:B------:R1:W3:Y:S04]  /*4190*/  @P4 LDG.E.U8 R68, desc[UR8][R12.64] ;  /* 0x000000080c444981 */ /* 0x0002e8000c1e1100 */
[----:B------:R1:W-:Y:S04]  /*41a0*/  STL.64 [R1+0x9d8], R8 ;  /* 0x0009d80801007387 */ /* 0x0003e80000100a00 */
[----:B------:R1:W3:Y:S02]  /*41b0*/  @P4 LDG.E.U8 R67, desc[UR8][R8.64] ;  /* 0x0000000808434981 */ /* 0x0002e4000c1e1100 */
[----:B-1----:R-:W-:-:S02]  /*41c0*/  IADD3 R12, P1, PT, R5, R134, RZ ;  /* 0x00000086050c7210 */ /* 0x002fc40007f3e0ff */
[----:B------:R-:W-:-:S03]  /*41d0*/  IADD3 R8, P2, PT, R5, R136, RZ ;  /* 0x0000008805087210 */ /* 0x000fc60007f5e0ff */
[C---:B------:R-:W-:Y:S02]  /*41e0*/  IMAD.X R13, R7.reuse, 0x1, R135, P1 ;  /* 0x00000001070d7824 */ /* 0x040fe400008e0687 */
[----:B------:R-:W-:Y:S02]  /*41f0*/  IMAD R5, R2, 0x58, RZ ;  /* 0x0000005802057824 */ /* 0x000fe400078e02ff */
[----:B------:R-:W-:Y:S01]  /*4200*/  IMAD.X R9, R7, 0x1, R137, P2 ;  /* 0x0000000107097824 */ /* 0x000fe200010e0689 */
[----:B------:R-:W-:Y:S01]  /*4210*/  STL.64 [R1+0x960], R12 ;  /* 0x0009600c01007387 */ /* 0x000fe20000100a00 */
[----:B------:R-:W-:Y:S01]  /*4220*/  IMAD R7, R4, 0x60, RZ ;  /* 0x0000006004077824 */ /* 0x000fe200078e02ff */
[C---:B------:R-:W-:Y:S01]  /*4230*/  IADD3 R166, P1, PT, R5.reuse, R134, RZ ;  /* 0x0000008605a67210 */ /* 0x040fe20007f3e0ff */
[----:B------:R-:W1:Y:S01]  /*4240*/  LDC R2, c[0x0][0x3c4] ;  /* 0x0000f100ff027b82 */ /* 0x000e620000000800 */
[----:B------:R0:W-:Y:S04]  /*4250*/  STL.64 [R1+0x958], R8 ;  /* 0x0009580801007387 */ /* 0x0001e80000100a00 */
[----:B------:R0:W3:Y:S01]  /*4260*/  @P4 LDG.E.U8 R57, desc[UR8][R8.64] ;  /* 0x0000000808394981 */ /* 0x0000e2000c1e1100 */
[----:B------:R-:W-:-:S02]  /*4270*/  IADD3 R20, P2, PT, R5, R136, RZ ;  /* 0x0000008805147210 */ /* 0x000fc40007f5e0ff */
[----:B------:R-:W-:Y:S01]  /*4280*/  SHF.R.S32.HI R11, RZ, 0x1f, R7 ;  /* 0x0000001fff0b7819 */ /* 0x000fe20000011407 */
[----:B------:R0:W3:Y:S01]  /*4290*/  @P4 LDG.E.U8 R58, desc[UR8][R12.64] ;  /* 0x000000080c3a4981 */ /* 0x0000e2000c1e1100 */
[----:B------:R-:W1:Y:S01]  /*42a0*/  LDC R4, c[0x0][0x3c4] ;  /* 0x0000f100ff047b82 */ /* 0x000e620000000800 */
[----:B0-----:R-:W-:Y:S01]  /*42b0*/  SHF.R.S32.HI R9, RZ, 0x1f, R5 ;  /* 0x0000001fff097819 */ /* 0x001fe20000011405 */
[----:B------:R-:W-:-:S06]  /*42c0*/  IMAD R5, R0, 0x68, RZ ;  /* 0x0000006800057824 */ /* 0x000fcc00078e02ff */
[----:B------:R-:W0:Y:S01]  /*42d0*/  LDC R0, c[0x0][0x3c4] ;  /* 0x0000f100ff007b82 */ /* 0x000e220000000800 */
[----:B------:R-:W-:Y:S01]  /*42e0*/  IMAD.X R167, R9, 0x1, R135, P1 ;  /* 0x0000000109a77824 */ /* 0x000fe200008e0687 */
[----:B------:R-:W-:Y:S01]  /*42f0*/  IADD3 R12, P1, PT, R7, R134, RZ ;  /* 0x00000086070c7210 */ /* 0x000fe20007f3e0ff */
[----:B------:R-:W-:Y:S01]  /*4300*/  IMAD.X R21, R9, 0x1, R137, P2 ;  /* 0x0000000109157824 */ /* 0x000fe200010e0689 */
[----:B------:R-:W-:Y:S02]  /*4310*/  IADD3 R8, P3, PT, R5, R136, RZ ;  /* 0x0000008805087210 */ /* 0x000fe40007f7e0ff */
[----:B------:R-:W3:Y:S01]  /*4320*/  @P4 LDG.E.U8 R48, desc[UR8][R166.64] ;  /* 0x00000008a6304981 */ /* 0x000ee2000c1e1100 */
[----:B------:R-:W-:-:S03]  /*4330*/  IMAD.X R13, R11, 0x1, R135, P1 ;  /* 0x000000010b0d7824 */ /* 0x000fc600008e0687 */
[----:B------:R-:W-:Y:S04]  /*4340*/  STL.64 [R1+0x8e0], R166 ;  /* 0x0008e0a601007387 */ /* 0x000fe80000100a00 */
[----:B------:R1:W-:Y:S04]  /*4350*/  STL.64 [R1+0x8d8], R20 ;  /* 0x0008d81401007387 */ /* 0x0003e80000100a00 */
[----:B------:R1:W3:Y:S04]  /*4360*/  @P4 LDG.E.U8 R47, desc[UR8][R20.64] ;  /* 0x00000008142f4981 */ /* 0x0002e8000c1e1100 */
[----:B------:R1:W-:Y:S04]  /*4370*/  STL.64 [R1+0x860], R12 ;  /* 0x0008600c01007387 */ /* 0x0003e80000100a00 */
[----:B------:R1:W3:Y:S02]  /*4380*/  @P4 LDG.E.U8 R38, desc[UR8][R12.64] ;  /* 0x000000080c264981 */ /* 0x0002e4000c1e1100 */
[----:B-1----:R-:W-:-:S02]  /*4390*/  IADD3 R20, P1, PT, R7, R136, RZ ;  /* 0x0000008807147210 */ /* 0x002fc40007f3e0ff */
[----:B------:R-:W-:Y:S02]  /*43a0*/  SHF.R.S32.HI R7, RZ, 0x1f, R5 ;  /* 0x0000001fff077819 */ /* 0x000fe40000011405 */
[----:B------:R-:W-:Y:S01]  /*43b0*/  IADD3 R12, P2, PT, R5, R134, RZ ;  /* 0x00000086050c7210 */ /* 0x000fe20007f5e0ff */
[----:B------:R-:W-:-:S04]  /*43c0*/  IMAD.X R21, R11, 0x1, R137, P1 ;  /* 0x000000010b157824 */ /* 0x000fc800008e0689 */
[C---:B------:R-:W-:Y:S01]  /*43d0*/  IMAD.X R13, R7.reuse, 0x1, R135, P2 ;  /* 0x00000001070d7824 */ /* 0x040fe200010e0687 */
[----:B------:R-:W-:Y:S04]  /*43e0*/  STL.64 [R1+0x858], R20 ;  /* 0x0008581401007387 */ /* 0x000fe80000100a00 */
[----:B------:R1:W-:Y:S04]  /*43f0*/  STL.64 [R1+0x7e0], R12 ;  /* 0x0007e00c01007387 */ /* 0x0003e80000100a00 */
[----:B------:R1:W3:Y:S01]  /*4400*/  @P4 LDG.E.U8 R28, desc[UR8][R12.64] ;  /* 0x000000080c1c4981 */ /* 0x0002e2000c1e1100 */
[----:B------:R-:W-:-:S02]  /*4410*/  IMAD.X R9, R7, 0x1, R137, P3 ;  /* 0x0000000107097824 */ /* 0x000fc400018e0689 */
[----:B------:R-:W-:Y:S01]  /*4420*/  IMAD R5, R2, 0x70, RZ ;  /* 0x0000007002057824 */ /* 0x000fe200078e02ff */
[----:B------:R-:W3:Y:S01]  /*4430*/  @P4 LDG.E.U8 R37, desc[UR8][R20.64] ;  /* 0x0000000814254981 */ /* 0x000ee2000c1e1100 */
[----:B0-----:R-:W-:Y:S01]  /*4440*/  IMAD R7, R0, 0x78, RZ ;  /* 0x0000007800077824 */ /* 0x001fe200078e02ff */
[----:B------:R-:W0:Y:S08]  /*4450*/  LDC R2, c[0x0][0x3c4] ;  /* 0x0000f100ff027b82 */ /* 0x000e300000000800 */
[----:B-1----:R-:W1:Y:S01]  /*4460*/  LDC R13, c[0x0][0x3c4] ;  /* 0x0000f100ff0d7b82 */ /* 0x002e620000000800 */
[----:B------:R0:W-:Y:S01]  /*4470*/  STL.64 [R1+0x7d8], R8 ;  /* 0x0007d80801007387 */ /* 0x0001e20000100a00 */
[----:B------:R-:W-:-:S03]  /*4480*/  IADD3 R172, P1, PT, R5, R134, RZ ;  /* 0x0000008605ac7210 */ /* 0x000fc60007f3e0ff */
[----:B------:R0:W3:Y:S03]  /*4490*/  @P4 LDG.E.U8 R27, desc[UR8][R8.64] ;  /* 0x00000008081b4981 */ /* 0x0000e6000c1e1100 */
[----:B------:R-:W4:Y:S01]  /*44a0*/  LDC R0, c[0x0][0x3c4] ;  /* 0x0000f100ff007b82 */ /* 0x000f220000000800 */
[----:B------:R-:W-:Y:S02]  /*44b0*/  IADD3 R170, P2, PT, R5, R136, RZ ;  /* 0x0000008805aa7210 */ /* 0x000fe40007f5e0ff */
[----:B0-----:R-:W-:-:S05]  /*44c0*/  SHF.R.S32.HI R9, RZ, 0x1f, R5 ;  /* 0x0000001fff097819 */ /* 0x001fca0000011405 */
[----:B------:R-:W0:Y:S01]  /*44d0*/  LDC R21, c[0x0][0x3c4] ;  /* 0x0000f100ff157b82 */ /* 0x000e220000000800 */
[----:B------:R-:W-:Y:S01]  /*44e0*/  SHF.R.S32.HI R11, RZ, 0x1f, R7 ;  /* 0x0000001fff0b7819 */ /* 0x000fe20000011407 */
[C---:B------:R-:W-:Y:S02]  /*44f0*/  IMAD.X R173, R9.reuse, 0x1, R135, P1 ;  /* 0x0000000109ad7824 */ /* 0x040fe400008e0687 */
[----:B------:R-:W-:Y:S01]  /*4500*/  IMAD.X R171, R9, 0x1, R137, P2 ;  /* 0x0000000109ab7824 */ /* 0x000fe200010e0689 */
[----:B------:R-:W-:-:S03]  /*4510*/  IADD3 R166, P3, PT, R7, R134, RZ ;  /* 0x0000008607a67210 */ /* 0x000fc60007f7e0ff */
[----:B------:R-:W0:Y:S01]  /*4520*/  LDC R8, c[0x0][0x3c4] ;  /* 0x0000f100ff087b82 */ /* 0x000e220000000800 */
[----:B------:R-:W-:Y:S01]  /*4530*/  STL.64 [R1+0x760], R172 ;  /* 0x000760ac01007387 */ /* 0x000fe20000100a00 */
[----:B-1----:R-:W-:-:S03]  /*4540*/  IADD3 RZ, P1, PT, R134, R13, RZ ;  /* 0x0000000d86ff7210 */ /* 0x002fc60007f3e0ff */
[----:B------:R1:W-:Y:S01]  /*4550*/  STL.64 [R1+0x758], R170 ;  /* 0x000758aa01007387 */ /* 0x0003e20000100a00 */
[----:B------:R-:W-:Y:S01]  /*4560*/  IMAD.X R167, R11, 0x1, R135, P3 ;  /* 0x000000010ba77824 */ /* 0x000fe200018e0687 */
[----:B------:R-:W-:Y:S01]  /*4570*/  PRMT R86, RZ, 0x7610, R86 ;  /* 0x00007610ff567816 */ /* 0x000fe20000000056 */
[----:B------:R-:W3:Y:S01]  /*4580*/  LDC R20, c[0x0][0x3c4] ;  /* 0x0000f100ff147b82 */ /* 0x000ee20000000800 */
[----:B------:R1:W3:Y:S01]  /*4590*/  @P4 LDG.E.U8 R17, desc[UR8][R170.64] ;  /* 0x00000008aa114981 */ /* 0x0002e2000c1e1100 */
[----:B------:R-:W-:Y:S01]  /*45a0*/  PRMT R9, RZ, 0x7610, R9 ;  /* 0x00007610ff097816 */ /* 0x000fe20000000009 */
[----:B----4-:R-:W-:Y:S02]  /*45b0*/  IMAD R5, R0, 0x9, RZ ;  /* 0x0000000900057824 */ /* 0x010fe400078e02ff */
[----:B------:R4:W-:Y:S03]  /*45c0*/  STL.64 [R1+0x6e0], R166 ;  /* 0x0006e0a601007387 */ /* 0x0009e60000100a00 */
[----:B------:R-:W5:Y:S01]  /*45d0*/  LDC R0, c[0x0][0x3c4] ;  /* 0x0000f100ff007b82 */ /* 0x000f620000000800 */
[----:B------:R4:W3:Y:S01]  /*45e0*/  @P4 LDG.E.U8 R10, desc[UR8][R166.64] ;  /* 0x00000008a60a4981 */ /* 0x0008e2000c1e1100 */
[----:B-1----:R-:W-:-:S02]  /*45f0*/  IADD3 R170, P2, PT, R7, R136, RZ ;  /* 0x0000008807aa7210 */ /* 0x002fc40007f5e0ff */
[----:B------:R-:W-:-:S04]  /*4600*/  SHF.R.S32.HI R7, RZ, 0x1f, R4 ;  /* 0x0000001fff077819 */ /* 0x000fc80000011404 */
[----:B------:R-:W1:Y:S01]  /*4610*/  LDC R4, c[0x0][0x3c4] ;  /* 0x0000f100ff047b82 */ /* 0x000e620000000800 */
[----:B------:R-:W-:Y:S02]  /*4620*/  IMAD.X R171, R11, 0x1, R137, P2 ;  /* 0x000000010bab7824 */ /* 0x000fe400010e0689 */
[----:B----4-:R-:W-:Y:S01]  /*4630*/  IMAD.X R167, R7, 0x1, R135, P1 ;  /* 0x0000000107a77824 */ /* 0x010fe200008e0687 */
[----:B------:R-:W-:Y:S01]  /*4640*/  IADD3 RZ, P1, PT, R136, R15, RZ ;  /* 0x0000000f88ff7210 */ /* 0x000fe20007f3e0ff */
[----:B--2---:R-:W-:Y:S01]  /*4650*/  IMAD.IADD R166, R134, 0x1, R19 ;  /* 0x0000000186a67824 */ /* 0x004fe200078e0213 */
[----:B------:R2:W-:Y:S01]  /*4660*/  STL.64 [R1+0x6d8], R170 ;  /* 0x0006d8aa01007387 */ /* 0x0005e20000100a00 */
[----:B------:R-:W-:Y:S01]  /*4670*/  SHF.R.S32.HI R11, RZ, 0x1f, R5 ;  /* 0x0000001fff0b7819 */ /* 0x000fe20000011405 */
[----:B------:R-:W-:Y:S01]  /*4680*/  IMAD R13, R6, 0x9, RZ ;  /* 0x00000009060d7824 */ /* 0x000fe200078e02ff */
[----:B------:R-:W-:Y:S01]  /*4690*/  IADD3 RZ, P2, PT, R5, R134, RZ ;  /* 0x0000008605ff7210 */ /* 0x000fe20007f5e0ff */
[----:B------:R2:W4:Y:S01]  /*46a0*/  @P4 LDG.E.U8 R9, desc[UR8][R170.64] ;  /* 0x00000008aa094981 */ /* 0x000522000c1e1100 */
[----:B------:R-:W-:Y:S01]  /*46b0*/  PRMT R66, RZ, 0x7610, R66 ;  /* 0x00007610ff427816 */ /* 0x000fe20000000042 */
[----:B------:R-:W-:Y:S01]  /*46c0*/  IMAD.IADD R12, R13, 0x1, R136 ;  /* 0x000000010d0c7824 */ /* 0x000fe200078e0288 */
[----:B------:R-:W-:Y:S01]  /*46d0*/  PRMT R56, RZ, 0x7610, R56 ;  /* 0x00007610ff387816 */ /* 0x000fe20000000038 */
[----:B------:R0:W-:Y:S01]  /*46e0*/  STL.64 [R1+0xe70], R166 ;  /* 0x000e70a601007387 */ /* 0x0001e20000100a00 */
[----:B------:R-:W-:Y:S01]  /*46f0*/  PRMT R76, RZ, 0x7610, R76 ;  /* 0x00007610ff4c7816 */ /* 0x000fe2000000004c */
[----:B------:R-:W1:Y:S02]  /*4700*/  LDC R19, c[0x0][0x3c4] ;  /* 0x0000f100ff137b82 */ /* 0x000e640000000800 */
[----:B------:R0:W3:Y:S01]  /*4710*/  @P4 LDG.E.U8 R162, desc[UR8][R166.64] ;  /* 0x00000008a6a24981 */ /* 0x0000e2000c1e1100 */
[----:B--2---:R-:W-:Y:S01]  /*4720*/  IMAD.X R171, R7, 0x1, R137, P1 ;  /* 0x0000000107ab7824 */ /* 0x004fe200008e0689 */
[----:B------:R-:W-:Y:S01]  /*4730*/  IADD3 RZ, P1, PT, R5, R136, RZ ;  /* 0x0000008805ff7210 */ /* 0x000fe20007f3e0ff */
[----:B------:R-:W-:-:S02]  /*4740*/  IMAD R5, R2, 0x11, RZ ;  /* 0x0000001102057824 */ /* 0x000fc400078e02ff */
[----:B0-----:R-:W-:Y:S01]  /*4750*/  IMAD.IADD R170, R136, 0x1, R21 ;  /* 0x0000000188aa7824 */ /* 0x001fe200078e0215 */
[----:B------:R-:W0:Y:S01]  /*4760*/  LDC R2, c[0x0][0x3c4] ;  /* 0x0000f100ff027b82 */ /* 0x000e220000000800 */
[----:B------:R-:W-:Y:S02]  /*4770*/  IMAD.IADD R166, R13, 0x1, R134 ;  /* 0x000000010da67824 */ /* 0x000fe400078e0286 */
[C---:B------:R-:W-:Y:S01]  /*4780*/  IMAD.X R167, R11.reuse, 0x1, R135, P2 ;  /* 0x000000010ba77824 */ /* 0x040fe200010e0687 */
[----:B------:R-:W-:Y:S01]  /*4790*/  SHF.R.S32.HI R7, RZ, 0x1f, R5 ;  /* 0x0000001fff077819 */ /* 0x000fe20000011405 */
[----:B------:R-:W-:Y:S01]  /*47a0*/  IMAD.X R13, R11, 0x1, R137, P1 ;  /* 0x000000010b0d7824 */ /* 0x000fe200008e0689 */
[C---:B------:R-:W-:Y:S01]  /*47b0*/  IADD3 RZ, P1, PT, R5.reuse, R134, RZ ;  /* 0x0000008605ff7210 */ /* 0x040fe20007f3e0ff */
[----:B------:R-:W-:Y:S01]  /*47c0*/  IMAD R11, R8, 0x11, RZ ;  /* 0x00000011080b7824 */ /* 0x000fe200078e02ff */
[----:B------:R-:W-:Y:S01]  /*47d0*/  IADD3 RZ, P2, PT, R5, R136, RZ ;  /* 0x0000008805ff7210 */ /* 0x000fe20007f5e0ff */
[----:B------:R-:W-:Y:S04]  /*47e0*/  STL.64 [R1+0xe68], R170 ;  /* 0x000e68aa01007387 */ /* 0x000fe80000100a00 */
[----:B------:R2:W-:Y:S01]  /*47f0*/  STL.64 [R1+0xdf0], R166 ;  /* 0x000df0a601007387 */ /* 0x0005e20000100a00 */
[----:B------:R-:W-:-:S03]  /*4800*/  SHF.R.S32.HI R5, RZ, 0x1f, R3 ;  /* 0x0000001fff057819 */ /* 0x000fc60000011403 */
[----:B------:R2:W3:Y:S04]  /*4810*/  @P4 LDG.E.U8 R152, desc[UR8][R166.64] ;  /* 0x00000008a6984981 */ /* 0x0004e8000c1e1100 */
[----:B------:R1:W-:Y:S04]  /*4820*/  STL.64 [R1+0xde8], R12 ;  /* 0x000de80c01007387 */ /* 0x0003e80000100a00 */
[----:B------:R1:W3:Y:S01]  /*4830*/  @P4 LDG.E.U8 R151, desc[UR8][R12.64] ;  /* 0x000000080c974981 */ /* 0x0002e2000c1e1100 */
[----:B--2---:R-:W-:Y:S02]  /*4840*/  IMAD.IADD R166, R11, 0x1, R134 ;  /* 0x000000010ba67824 */ /* 0x004fe400078e0286 */
[----:B------:R-:W-:Y:S01]  /*4850*/  IMAD.X R167, R7, 0x1, R135, P1 ;  /* 0x0000000107a77824 */ /* 0x000fe200008e0687 */
[----:B------:R-:W-:Y:S01]  /*4860*/  IADD3 RZ, P1, PT, R3, R134, RZ ;  /* 0x0000008603ff7210 */ /* 0x000fe20007f3e0ff */
[----:B------:R-:W2:Y:S01]  /*4870*/  @P4 LDG.E.U8 R161, desc[UR8][R170.64] ;  /* 0x00000008aaa14981 */ /* 0x000ea2000c1e1100 */
[----:B-1----:R-:W-:-:S03]  /*4880*/  IMAD.X R13, R7, 0x1, R137, P2 ;  /* 0x00000001070d7824 */ /* 0x002fc600010e0689 */
[----:B------:R1:W2:Y:S01]  /*4890*/  @P4 LDG.E.U8 R142, desc[UR8][R166.64] ;  /* 0x00000008a68e4981 */ /* 0x0002a2000c1e1100 */
[----:B------:R-:W-:Y:S02]  /*48a0*/  IMAD.IADD R12, R11, 0x1, R136 ;  /* 0x000000010b0c7824 */ /* 0x000fe400078e0288 */
[----:B------:R-:W-:Y:S02]  /*48b0*/  IMAD.SHL.U32 R7, R4, 0x2, RZ ;  /* 0x0000000204077824 */ /* 0x000fe400078e00ff */
[----:B------:R-:W0:Y:S01]  /*48c0*/  LDC R4, c[0x0][0x3c4] ;  /* 0x0000f100ff047b82 */ /* 0x000e220000000800 */
[----:B------:R1:W-:Y:S01]  /*48d0*/  STL.64 [R1+0xd70], R166 ;  /* 0x000d70a601007387 */ /* 0x0003e20000100a00 */
[----:B------:R-:W-:Y:S01]  /*48e0*/  IADD3 RZ, P2, PT, R3, R136, RZ ;  /* 0x0000008803ff7210 */ /* 0x000fe20007f5e0ff */
[----:B-----5:R-:W-:Y:S02]  /*48f0*/  IMAD R3, R0, 0x19, RZ ;  /* 0x0000001900037824 */ /* 0x020fe400078e02ff */
[----:B------:R5:W-:Y:S03]  /*4900*/  STL.64 [R1+0xd68], R12 ;  /* 0x000d680c01007387 */ /* 0x000be60000100a00 */
[----:B------:R-:W0:Y:S01]  /*4910*/  LDC R0, c[0x0][0x3c4] ;  /* 0x0000f100ff007b82 */ /* 0x000e220000000800 */
[----:B------:R5:W2:Y:S01]  /*4920*/  @P4 LDG.E.U8 R141, desc[UR8][R12.64] ;  /* 0x000000080c8d4981 */ /* 0x000aa2000c1e1100 */
[----:B-1----:R-:W-:-:S02]  /*4930*/  IMAD.X R167, R5, 0x1, R137, P2 ;  /* 0x0000000105a77824 */ /* 0x002fc400010e0689 */
[----:B-----5:R-:W-:Y:S02]  /*4940*/  IMAD.IADD R12, R7, 0x1, R134 ;  /* 0x00000001070c7824 */ /* 0x020fe400078e0286 */
[----:B------:R-:W-:Y:S01]  /*4950*/  IMAD.X R13, R5, 0x1, R135, P1 ;  /* 0x00000001050d7824 */ /* 0x000fe200008e0687 */
[----:B------:R-:W-:Y:S02]  /*4960*/  SHF.R.S32.HI R5, RZ, 0x1f, R3 ;  /* 0x0000001fff057819 */ /* 0x000fe40000011403 */
[----:B------:R-:W-:Y:S02]  /*4970*/  IADD3 R6, P2, PT, R3, R136, RZ ;  /* 0x0000008803067210 */ /* 0x000fe40007f5e0ff */
[----:B------:R1:W-:Y:S04]  /*4980*/  STL.64 [R1+0xe60], R12 ;  /* 0x000e600c01007387 */ /* 0x0003e80000100a00 */
[----:B------:R1:W5:Y:S01]  /*4990*/  @P4 LDG.E.U8 R160, desc[UR8][R12.64] ;  /* 0x000000080ca04981 */ /* 0x000362000c1e1100 */
[----:B------:R-:W-:-:S02]  /*49a0*/  IMAD.IADD R166, R7, 0x1, R136 ;  /* 0x0000000107a67824 */ /* 0x000fc400078e0288 */
[----:B------:R-:W-:Y:S01]  /*49b0*/  IMAD.X R7, R5, 0x1, R137, P2 ;  /* 0x0000000105077824 */ /* 0x000fe200010e0689 */
[-C--:B-1----:R-:W-:Y:S01]  /*49c0*/  IADD3 R12, P1, PT, R3, R134.reuse, RZ ;  /* 0x00000086030c7210 */ /* 0x082fe20007f3e0ff */
[----:B0-----:R-:W-:Y:S01]  /*49d0*/  IMAD R3, R2, 0x21, RZ ;  /* 0x0000002102037824 */ /* 0x001fe200078e02ff */
[----:B------:R-:W-:Y:S01]  /*49e0*/  STL.64 [R1+0xe58], R166 ;  /* 0x000e58a601007387 */ /* 0x000fe20000100a00 */
[----:B------:R-:W0:Y:S02]  /*49f0*/  LDC R2, c[0x0][0x3c4] ;  /* 0x0000f100ff027b82 */ /* 0x000e240000000800 */
[----:B------:R-:W-:Y:S01]  /*4a00*/  IMAD.X R13, R5, 0x1, R135, P1 ;  /* 0x00000001050d7824 */ /* 0x000fe200008e0687 */
[----:B------:R1:W2:Y:S01]  /*4a10*/  @P4 LDG.E.U8 R125, desc[UR8][R6.64] ;  /* 0x00000008067d4981 */ /* 0x0002a2000c1e1100 */
[----:B------:R-:W-:-:S03]  /*4a20*/  IADD3 R170, P1, PT, R3, R134, RZ ;  /* 0x0000008603aa7210 */ /* 0x000fc60007f3e0ff */
[----:B------:R-:W-:Y:S01]  /*4a30*/  STL.64 [R1+0xcd0], R12 ;  /* 0x000cd00c01007387 */ /* 0x000fe20000100a00 */
[----:B------:R-:W-:Y:S02]  /*4a40*/  IMAD R5, R4, 0x29, RZ ;  /* 0x0000002904057824 */ /* 0x000fe400078e02ff */
[----:B------:R-:W0:Y:S01]  /*4a50*/  LDC R4, c[0x0][0x3c4] ;  /* 0x0000f100ff047b82 */ /* 0x000e220000000800 */
[----:B------:R1:W-:Y:S02]  /*4a60*/  STL.64 [R1+0xcc8], R6 ;  /* 0x000cc80601007387 */ /* 0x0003e40000100a00 */
[----:B------:R-:W-:Y:S02]  /*4a70*/  SHF.R.S32.HI R11, RZ, 0x1f, R5 ;  /* 0x0000001fff0b7819 */ /* 0x000fe40000011405 */
[----:B------:R1:W2:Y:S04]  /*4a80*/  @P4 LDG.E.U8 R126, desc[UR8][R12.64] ;  /* 0x000000080c7e4981 */ /* 0x0002a8000c1e1100 */
[----:B------:R1:W2:Y:S02]  /*4a90*/  @P4 LDG.E.U8 R159, desc[UR8][R166.64] ;  /* 0x00000008a69f4981 */ /* 0x0002a4000c1e1100 */
[----:B-1----:R-:W-:-:S05]  /*4aa0*/  SHF.R.S32.HI R7, RZ, 0x1f, R3 ;  /* 0x0000001fff077819 */ /* 0x002fca0000011403 */
[--C-:B------:R-:W-:Y:S01]  /*4ab0*/  IMAD.X R171, R7, 0x1, R135.reuse, P1 ;  /* 0x0000000107ab7824 */ /* 0x100fe200008e0687 */
[----:B------:R-:W-:Y:S02]  /*4ac0*/  IADD3 R12, P1, PT, R5, R134, RZ ;  /* 0x00000086050c7210 */ /* 0x000fe40007f3e0ff */
[-C--:B------:R-:W-:Y:S02]  /*4ad0*/  IADD3 R166, P2, PT, R3, R136.reuse, RZ ;  /* 0x0000008803a67210 */ /* 0x080fe40007f5e0ff */
[----:B------:R-:W2:Y:S01]  /*4ae0*/  @P4 LDG.E.U8 R116, desc[UR8][R170.64] ;  /* 0x00000008aa744981 */ /* 0x000ea2000c1e1100 */
[----:B------:R-:W-:Y:S01]  /*4af0*/  IMAD.X R13, R11, 0x1, R135, P1 ;  /* 0x000000010b0d7824 */ /* 0x000fe200008e0687 */
[----:B------:R-:W-:Y:S01]  /*4b00*/  IADD3 R6, P1, PT, R5, R136, RZ ;  /* 0x0000008805067210 */ /* 0x000fe20007f3e0ff */
[--C-:B------:R-:W-:Y:S02]  /*4b10*/  IMAD.X R167, R7, 0x1, R137.reuse, P2 ;  /* 0x0000000107a77824 */ /* 0x100fe400010e0689 */
[----:B------:R-:W-:Y:S01]  /*4b20*/  IMAD R3, R0, 0x31, RZ ;  /* 0x0000003100037824 */ /* 0x000fe200078e02ff */
[----:B------:R-:W-:Y:S01]  /*4b30*/  STL.64 [R1+0xc50], R170 ;  /* 0x000c50aa01007387 */ /* 0x000fe20000100a00 */
[----:B------:R-:W1:Y:S01]  /*4b40*/  LDC R0, c[0x0][0x3c4] ;  /* 0x0000f100ff007b82 */ /* 0x000e620000000800 */
[----:B------:R-:W-:-:S02]  /*4b50*/  IMAD.X R7, R11, 0x1, R137, P1 ;  /* 0x000000010b077824 */ /* 0x000fc400008e0689 */
[----:B------:R-:W-:Y:S01]  /*4b60*/  STL.64 [R1+0xc48], R166 ;  /* 0x000c48a601007387 */ /* 0x000fe20000100a00 */
[----:B------:R-:W-:-:S03]  /*4b70*/  SHF.R.S32.HI R5, RZ, 0x1f, R3 ;  /* 0x0000001fff057819 */ /* 0x000fc60000011403 */
[----:B------:R0:W-:Y:S04]  /*4b80*/  STL.64 [R1+0xbd0], R12 ;  /* 0x000bd00c01007387 */ /* 0x0001e80000100a00 */
[----:B------:R0:W2:Y:S04]  /*4b90*/  @P4 LDG.E.U8 R106, desc[UR8][R12.64] ;  /* 0x000000080c6a4981 */ /* 0x0000a8000c1e1100 */
[----:B------:R0:W-:Y:S04]  /*4ba0*/  STL.64 [R1+0xbc8], R6 ;  /* 0x000bc80601007387 */ /* 0x0001e80000100a00 */
[----:B------:R0:W2:Y:S02]  /*4bb0*/  @P4 LDG.E.U8 R105, desc[UR8][R6.64] ;  /* 0x0000000806694981 */ /* 0x0000a4000c1e1100 */
[----:B0-----:R-:W-:-:S02]  /*4bc0*/  IADD3 R12, P1, PT, R3, R134, RZ ;  /* 0x00000086030c7210 */ /* 0x001fc40007f3e0ff */
[----:B------:R-:W2:Y:S01]  /*4bd0*/  @P4 LDG.E.U8 R115, desc[UR8][R166.64] ;  /* 0x00000008a6734981 */ /* 0x000ea2000c1e1100 */
[----:B------:R-:W-:Y:S02]  /*4be0*/  IADD3 R6, P2, PT, R3, R136, RZ ;  /* 0x0000008803067210 */ /* 0x000fe40007f5e0ff */
[C---:B------:R-:W-:Y:S02]  /*4bf0*/  IMAD.X R13, R5.reuse, 0x1, R135, P1 ;  /* 0x00000001050d7824 */ /* 0x040fe400008e0687 */
[----:B------:R-:W-:Y:S02]  /*4c00*/  IMAD R3, R2, 0x39, RZ ;  /* 0x0000003902037824 */ /* 0x000fe400078e02ff */
[----:B------:R-:W-:Y:S01]  /*4c10*/  IMAD.X R7, R5, 0x1, R137, P2 ;  /* 0x0000000105077824 */ /* 0x000fe200010e0689 */
[----:B------:R0:W-:Y:S01]  /*4c20*/  STL.64 [R1+0xb50], R12 ;  /* 0x000b500c01007387 */ /* 0x0001e20000100a00 */
[----:B------:R-:W1:Y:S01]  /*4c30*/  LDC R2, c[0x0][0x3c4] ;  /* 0x0000f100ff027b82 */ /* 0x000e620000000800 */
[----:B------:R-:W-:-:S02]  /*4c40*/  SHF.R.S32.HI R5, RZ, 0x1f, R3 ;  /* 0x0000001fff057819 */ /* 0x000fc40000011403 */
[----:B------:R0:W2:Y:S04]  /*4c50*/  @P4 LDG.E.U8 R96, desc[UR8][R12.64] ;  /* 0x000000080c604981 */ /* 0x0000a8000c1e1100 */
[----:B------:R1:W-:Y:S04]  /*4c60*/  STL.64 [R1+0xb48], R6 ;  /* 0x000b480601007387 */ /* 0x0003e80000100a00 */
[----:B------:R1:W2:Y:S01]  /*4c70*/  @P4 LDG.E.U8 R95, desc[UR8][R6.64] ;  /* 0x00000008065f4981 */ /* 0x0002a2000c1e1100 */
[C---:B0-----:R-:W-:Y:S02]  /*4c80*/  IADD3 R12, P1, PT, R3.reuse, R134, RZ ;  /* 0x00000086030c7210 */ /* 0x041fe40007f3e0ff */
[----:B-1----:R-:W-:-:S03]  /*4c90*/  IADD3 R6, P2, PT, R3, R136, RZ ;  /* 0x0000008803067210 */ /* 0x002fc60007f5e0ff */
[C---:B------:R-:W-:Y:S02]  /*4ca0*/  IMAD.X R13, R5.reuse, 0x1, R135, P1 ;  /* 0x00000001050d7824 */ /* 0x040fe400008e0687 */
[----:B------:R-:W-:Y:S02]  /*4cb0*/  IMAD R3, R0, 0x41, RZ ;  /* 0x0000004100037824 */ /* 0x000fe400078e02ff */
[----:B------:R-:W-:Y:S01]  /*4cc0*/  IMAD.X R7, R5, 0x1, R137, P2 ;  /* 0x0000000105077824 */ /* 0x000fe200010e0689 */
[----:B------:R-:W-:Y:S01]  /*4cd0*/  STL.64 [R1+0xad0], R12 ;  /* 0x000ad00c01007387 */ /* 0x000fe20000100a00 */
[----:B------:R-:W-:Y:S01]  /*4ce0*/  IMAD R5, R4, 0x49, RZ ;  /* 0x0000004904057824 */ /* 0x000fe200078e02ff */
[----:B------:R-:W-:Y:S01]  /*4cf0*/  IADD3 R170, P1, PT, R3, R134, RZ ;  /* 0x0000008603aa7210 */ /* 0x000fe20007f3e0ff */
[----:B------:R-:W0:Y:S01]  /*4d00*/  LDC R0, c[0x0][0x3c4] ;  /* 0x0000f100ff007b82 */ /* 0x000e220000000800 */
[----:B------:R1:W-:Y:S04]  /*4d10*/  STL.64 [R1+0xac8], R6 ;  /* 0x000ac80601007387 */ /* 0x0003e80000100a00 */
[----:B------:R1:W2:Y:S01]  /*4d20*/  @P4 LDG.E.U8 R85, desc[UR8][R6.64] ;  /* 0x0000000806554981 */ /* 0x0002a2000c1e1100 */
[----:B------:R-:W-:-:S03]  /*4d30*/  SHF.R.S32.HI R11, RZ, 0x1f, R5 ;  /* 0x0000001fff0b7819 */ /* 0x000fc60000011405 */
[----:B------:R1:W2:Y:S01]  /*4d40*/  @P4 LDG.E.U8 R86, desc[UR8][R12.64] ;  /* 0x000000080c564981 */ /* 0x0002a2000c1e1100 */
[----:B------:R-:W-:Y:S01]  /*4d50*/  IADD3 R166, P2, PT, R3, R136, RZ ;  /* 0x0000008803a67210 */ /* 0x000fe20007f5e0ff */
[----:B------:R-:W0:Y:S01]  /*4d60*/  LDC R4, c[0x0][0x3c4] ;  /* 0x0000f100ff047b82 */ /* 0x000e220000000800 */
[----:B-1----:R-:W-:-:S05]  /*4d70*/  SHF.R.S32.HI R7, RZ, 0x1f, R3 ;  /* 0x0000001fff077819 */ /* 0x002fca0000011403 */
[----:B------:R-:W-:Y:S01]  /*4d80*/  IMAD.X R171, R7, 0x1, R135, P1 ;  /* 0x0000000107ab7824 */ /* 0x000fe200008e0687 */
[----:B------:R-:W-:Y:S01]  /*4d90*/  IADD3 R12, P1, PT, R5, R134, RZ ;  /* 0x00000086050c7210 */ /* 0x000fe20007f3e0ff */
[----:B------:R-:W-:Y:S02]  /*4da0*/  IMAD.X R167, R7, 0x1, R137, P2 ;  /* 0x0000000107a77824 */ /* 0x000fe400010e0689 */
[----:B------:R-:W-:Y:S01]  /*4db0*/  IMAD R3, R2, 0x51, RZ ;  /* 0x0000005102037824 */ /* 0x000fe200078e02ff */
[----:B------:R-:W2:Y:S01]  /*4dc0*/  @P4 LDG.E.U8 R76, desc[UR8][R170.64] ;  /* 0x00000008aa4c4981 */ /* 0x000ea2000c1e1100 */
        /* <DEDUP_REMOVED lines=8> */
[----:B------:R0:W2:Y:S04]  /*4e50*/  @P4 LDG.E.U8 R66, desc[UR8][R12.64] ;  /* 0x000000080c424981 */ /* 0x0000a8000c1e1100 */
[----:B------:R0:W-:Y:S04]  /*4e60*/  STL.64 [R1+0x9c8], R6 ;  /* 0x0009c80601007387 */ /* 0x0001e80000100a00 */
[----:B------:R0:W2:Y:S02]  /*4e70*/  @P4 LDG.E.U8 R65, desc[UR8][R6.64] ;  /* 0x0000000806414981 */ /* 0x0000a4000c1e1100 */
[----:B0-----:R-:W-:-:S02]  /*4e80*/  IADD3 R12, P1, PT, R3, R134, RZ ;  /* 0x00000086030c7210 */ /* 0x001fc40007f3e0ff */
[----:B------:R-:W-:Y:S01]  /*4e90*/  PRMT R46, RZ, 0x7610, R46 ;  /* 0x00007610ff2e7816 */ /* 0x000fe2000000002e */
[----:B------:R-:W2:Y:S01]  /*4ea0*/  @P4 LDG.E.U8 R75, desc[UR8][R166.64] ;  /* 0x00000008a64b4981 */ /* 0x000ea2000c1e1100 */
[----:B------:R-:W-:Y:S01]  /*4eb0*/  IADD3 R6, P2, PT, R3, R136, RZ ;  /* 0x0000008803067210 */ /* 0x000fe20007f5e0ff */
[C---:B------:R-:W-:Y:S02]  /*4ec0*/  IMAD.X R13, R5.reuse, 0x1, R135, P1 ;  /* 0x00000001050d7824 */ /* 0x040fe400008e0687 */
[----:B------:R-:W-:Y:S02]  /*4ed0*/  IMAD R3, R0, 0x59, RZ ;  /* 0x0000005900037824 */ /* 0x000fe400078e02ff */
[----:B------:R-:W-:Y:S01]  /*4ee0*/  IMAD.X R7, R5, 0x1, R137, P2 ;  /* 0x0000000105077824 */ /* 0x000fe200010e0689 */
[----:B------:R-:W0:Y:S01]  /*4ef0*/  LDC R0, c[0x0][0x3c4] ;  /* 0x0000f100ff007b82 */ /* 0x000e220000000800 */
[----:B------:R1:W-:Y:S01]  /*4f00*/  STL.64 [R1+0x950], R12 ;  /* 0x0009500c01007387 */ /* 0x0003e20000100a00 */
[----:B------:R-:W-:-:S03]  /*4f10*/  SHF.R.S32.HI R5, RZ, 0x1f, R3 ;  /* 0x0000001fff057819 */ /* 0x000fc60000011403 */
[----:B------:R1:W2:Y:S04]  /*4f20*/  @P4 LDG.E.U8 R56, desc[UR8][R12.64] ;  /* 0x000000080c384981 */ /* 0x0002a8000c1e1100 */
[----:B------:R4:W-:Y:S04]  /*4f30*/  STL.64 [R1+0x948], R6 ;  /* 0x0009480601007387 */ /* 0x0009e80000100a00 */
[----:B------:R4:W2:Y:S01]  /*4f40*/  @P4 LDG.E.U8 R55, desc[UR8][R6.64] ;  /* 0x0000000806374981 */ /* 0x0008a2000c1e1100 */
[C---:B-1----:R-:W-:Y:S02]  /*4f50*/  IADD3 R12, P1, PT, R3.reuse, R134, RZ ;  /* 0x00000086030c7210 */ /* 0x042fe40007f3e0ff */
[----:B----4-:R-:W-:-:S03]  /*4f60*/  IADD3 R6, P2, PT, R3, R136, RZ ;  /* 0x0000008803067210 */ /* 0x010fc60007f5e0ff */
[C---:B------:R-:W-:Y:S02]  /*4f70*/  IMAD.X R13, R5.reuse, 0x1, R135, P1 ;  /* 0x00000001050d7824 */ /* 0x040fe400008e0687 */
[----:B------:R-:W-:Y:S02]  /*4f80*/  IMAD R3, R2, 0x61, RZ ;  /* 0x0000006102037824 */ /* 0x000fe400078e02ff */
[----:B------:R-:W-:Y:S01]  /*4f90*/  IMAD.X R7, R5, 0x1, R137, P2 ;  /* 0x0000000105077824 */ /* 0x000fe200010e0689 */
[----:B------:R-:W-:Y:S01]  /*4fa0*/  STL.64 [R1+0x8d0], R12 ;  /* 0x0008d00c01007387 */ /* 0x000fe20000100a00 */
[----:B------:R-:W1:Y:S01]  /*4fb0*/  LDC R2, c[0x0][0x3c4] ;  /* 0x0000f100ff027b82 */ /* 0x000e620000000800 */
[----:B------:R-:W-:Y:S02]  /*4fc0*/  IADD3 R170, P1, PT, R3, R134, RZ ;  /* 0x0000008603aa7210 */ /* 0x000fe40007f3e0ff */
[----:B------:R4:W-:Y:S01]  /*4fd0*/  STL.64 [R1+0x8c8], R6 ;  /* 0x0008c80601007387 */ /* 0x0009e20000100a00 */
[----:B------:R-:W-:-:S03]  /*4fe0*/  IMAD R5, R4, 0x69, RZ ;  /* 0x0000006904057824 */ /* 0x000fc600078e02ff */
[----:B------:R4:W2:Y:S01]  /*4ff0*/  @P4 LDG.E.U8 R45, desc[UR8][R6.64] ;  /* 0x00000008062d4981 */ /* 0x0008a2000c1e1100 */
[----:B------:R-:W-:Y:S01]  /*5000*/  IADD3 R166, P2, PT, R3, R136, RZ ;  /* 0x0000008803a67210 */ /* 0x000fe20007f5e0ff */
[----:B------:R-:W3:Y:S01]  /*5010*/  LDC R4, c[0x0][0x3c4] ;  /* 0x0000f100ff047b82 */ /* 0x000ee20000000800 */
[----:B------:R-:W-:Y:S01]  /*5020*/  SHF.R.S32.HI R11, RZ, 0x1f, R5 ;  /* 0x0000001fff0b7819 */ /* 0x000fe20000011405 */
[----:B------:R0:W2:Y:S01]  /*5030*/  @P4 LDG.E.U8 R46, desc[UR8][R12.64] ;  /* 0x000000080c2e4981 */ /* 0x0000a2000c1e1100 */
[----:B----4-:R-:W-:Y:S01]  /*5040*/  SHF.R.S32.HI R7, RZ, 0x1f, R3 ;  /* 0x0000001fff077819 */ /* 0x010fe20000011403 */
[----:B0-----:R-:W-:Y:S01]  /*5050*/  IMAD R3, R0, 0x71, RZ ;  /* 0x0000007100037824 */ /* 0x001fe200078e02ff */
[----:B------:R-:W-:-:S03]  /*5060*/  PRMT R26, RZ, 0x7610, R26 ;  /* 0x00007610ff1a7816 */ /* 0x000fc6000000001a */
[----:B------:R-:W0:Y:S01]  /*5070*/  LDC R0, c[0x0][0x3c4] ;  /* 0x0000f100ff007b82 */ /* 0x000e220000000800 */
[----:B------:R-:W-:Y:S01]  /*5080*/  IMAD.X R171, R7, 0x1, R135, P1 ;  /* 0x0000000107ab7824 */ /* 0x000fe200008e0687 */
[----:B------:R-:W-:Y:S01]  /*5090*/  IADD3 R12, P1, PT, R5, R134, RZ ;  /* 0x00000086050c7210 */ /* 0x000fe20007f3e0ff */
[----:B------:R-:W-:-:S04]  /*50a0*/  IMAD.X R167, R7, 0x1, R137, P2 ;  /* 0x0000000107a77824 */ /* 0x000fc800010e0689 */
[----:B------:R-:W-:Y:S01]  /*50b0*/  IMAD.X R13, R11, 0x1, R135, P1 ;  /* 0x000000010b0d7824 */ /* 0x000fe200008e0687 */
[----:B------:R-:W-:Y:S01]  /*50c0*/  STL.64 [R1+0x850], R170 ;  /* 0x000850aa01007387 */ /* 0x000fe20000100a00 */
[----:B------:R-:W-:Y:S01]  /*50d0*/  SHF.R.S32.HI R7, RZ, 0x1f, R3 ;  /* 0x0000001fff077819 */ /* 0x000fe20000011403 */
[----:B------:R-:W4:Y:S02]  /*50e0*/  LDC R6, c[0x0][0x3c4] ;  /* 0x0000f100ff067b82 */ /* 0x000f240000000800 */
[----:B------:R1:W-:Y:S04]  /*50f0*/  STL.64 [R1+0x848], R166 ;  /* 0x000848a601007387 */ /* 0x0003e80000100a00 */
[----:B------:R1:W2:Y:S04]  /*5100*/  @P4 LDG.E.U8 R35, desc[UR8][R166.64] ;  /* 0x00000008a6234981 */ /* 0x0002a8000c1e1100 */
[----:B------:R3:W-:Y:S04]  /*5110*/  STL.64 [R1+0x7d0], R12 ;  /* 0x0007d00c01007387 */ /* 0x0007e80000100a00 */
[----:B------:R3:W2:Y:S01]  /*5120*/  @P4 LDG.E.U8 R26, desc[UR8][R12.64] ;  /* 0x000000080c1a4981 */ /* 0x0006a2000c1e1100 */
[----:B-1----:R-:W-:-:S02]  /*5130*/  IADD3 R166, P1, PT, R5, R136, RZ ;  /* 0x0000008805a67210 */ /* 0x002fc40007f3e0ff */
[----:B------:R-:W-:Y:S01]  /*5140*/  PRMT R25, RZ, 0x7610, R25 ;  /* 0x00007610ff197816 */ /* 0x000fe20000000019 */
[----:B------:R-:W-:Y:S01]  /*5150*/  IMAD R5, R2, 0x79, RZ ;  /* 0x0000007902057824 */ /* 0x000fe200078e02ff */
[----:B------:R-:W-:Y:S02]  /*5160*/  PRMT R16, RZ, 0x7610, R16 ;  /* 0x00007610ff107816 */ /* 0x000fe40000000010 */
[----:B---3--:R-:W-:Y:S01]  /*5170*/  IADD3 R12, P2, PT, R3, R134, RZ ;  /* 0x00000086030c7210 */ /* 0x008fe20007f5e0ff */
[----:B------:R-:W-:Y:S01]  /*5180*/  IMAD.X R167, R11, 0x1, R137, P1 ;  /* 0x000000010ba77824 */ /* 0x000fe200008e0689 */
[----:B------:R-:W1:Y:S03]  /*5190*/  LDC R2, c[0x0][0x3c4] ;  /* 0x0000f100ff027b82 */ /* 0x000e660000000800 */
[----:B------:R-:W-:Y:S01]  /*51a0*/  IMAD.X R13, R7, 0x1, R135, P2 ;  /* 0x00000001070d7824 */ /* 0x000fe200010e0687 */
[----:B------:R3:W-:Y:S01]  /*51b0*/  STL.64 [R1+0x7c8], R166 ;  /* 0x0007c8a601007387 */ /* 0x0007e20000100a00 */
[----:B------:R-:W-:-:S03]  /*51c0*/  SHF.R.S32.HI R11, RZ, 0x1f, R5 ;  /* 0x0000001fff0b7819 */ /* 0x000fc60000011405 */
[----:B------:R3:W2:Y:S04]  /*51d0*/  @P4 LDG.E.U8 R25, desc[UR8][R166.64] ;  /* 0x00000008a6194981 */ /* 0x0006a8000c1e1100 */
[----:B------:R4:W-:Y:S04]  /*51e0*/  STL.64 [R1+0x750], R12 ;  /* 0x0007500c01007387 */ /* 0x0009e80000100a00 */
[----:B------:R4:W2:Y:S01]  /*51f0*/  @P4 LDG.E.U8 R16, desc[UR8][R12.64] ;  /* 0x000000080c104981 */ /* 0x0008a2000c1e1100 */
[----:B---3--:R-:W-:Y:S01]  /*5200*/  IADD3 R166, P1, PT, R3, R136, RZ ;  /* 0x0000008803a67210 */ /* 0x008fe20007f3e0ff */
[----:B0-----:R-:W-:Y:S01]  /*5210*/  IMAD R3, R0, 0xa, RZ ;  /* 0x0000000a00037824 */ /* 0x001fe200078e02ff */
[----:B------:R-:W-:Y:S01]  /*5220*/  PRMT R36, RZ, 0x7610, R36 ;  /* 0x00007610ff247816 */ /* 0x000fe20000000024 */
[----:B------:R-:W0:Y:S01]  /*5230*/  LDC R0, c[0x0][0x3c4] ;  /* 0x0000f100ff007b82 */ /* 0x000e220000000800 */
[----:B------:R-:W-:-:S02]  /*5240*/  PRMT R8, RZ, 0x7610, R8 ;  /* 0x00007610ff087816 */ /* 0x000fc40000000008 */
[----:B----4-:R-:W-:Y:S01]  /*5250*/  IADD3 R12, P2, PT, R5, R134, RZ ;  /* 0x00000086050c7210 */ /* 0x010fe20007f5e0ff */
[----:B------:R-:W-:Y:S01]  /*5260*/  IMAD.X R167, R7, 0x1, R137, P1 ;  /* 0x0000000107a77824 */ /* 0x000fe200008e0689 */
[----:B------:R3:W4:Y:S03]  /*5270*/  @P4 LDG.E.U8 R36, desc[UR8][R170.64] ;  /* 0x00000008aa244981 */ /* 0x000726000c1e1100 */
[----:B------:R-:W-:Y:S01]  /*5280*/  IMAD.X R13, R11, 0x1, R135, P2 ;  /* 0x000000010b0d7824 */ /* 0x000fe200010e0687 */
[----:B------:R-:W-:Y:S01]  /*5290*/  STL.64 [R1+0x748], R166 ;  /* 0x000748a601007387 */ /* 0x000fe20000100a00 */
[----:B------:R-:W-:-:S03]  /*52a0*/  PRMT R15, RZ, 0x7610, R15 ;  /* 0x00007610ff0f7816 */ /* 0x000fc6000000000f */
[----:B------:R1:W-:Y:S01]  /*52b0*/  STL.64 [R1+0x6d0], R12 ;  /* 0x0006d00c01007387 */ /* 0x0003e20000100a00 */
[----:B------:R-:W-:Y:S02]  /*52c0*/  IADD3 RZ, P1, PT, R3, R134, RZ ;  /* 0x0000008603ff7210 */ /* 0x000fe40007f3e0ff */
[----:B---3--:R-:W-:Y:S01]  /*52d0*/  IADD3 R170, P2, PT, R5, R136, RZ ;  /* 0x0000008805aa7210 */ /* 0x008fe20007f5e0ff */
[----:B------:R1:W3:Y:S01]  /*52e0*/  @P4 LDG.E.U8 R8, desc[UR8][R12.64] ;  /* 0x000000080c084981 */ /* 0x0002e2000c1e1100 */
[----:B------:R-:W-:-:S03]  /*52f0*/  SHF.R.S32.HI R5, RZ, 0x1f, R3 ;  /* 0x0000001fff057819 */ /* 0x000fc60000011403 */
[----:B------:R5:W2:Y:S01]  /*5300*/  @P4 LDG.E.U8 R15, desc[UR8][R166.64] ;  /* 0x00000008a60f4981 */ /* 0x000aa2000c1e1100 */
[----:B-1----:R-:W-:Y:S01]  /*5310*/  IMAD R13, R4, 0xa, RZ ;  /* 0x0000000a040d7824 */ /* 0x002fe200078e02ff */
[----:B------:R-:W-:Y:S01]  /*5320*/  PRMT R7, RZ, 0x7610, R7 ;  /* 0x00007610ff077816 */ /* 0x000fe20000000007 */
[----:B------:R-:W1:Y:S01]  /*5330*/  LDC R4, c[0x0][0x3c4] ;  /* 0x0000f100ff047b82 */ /* 0x000e620000000800 */
[----:B-----5:R-:W-:Y:S01]  /*5340*/  IMAD.X R167, R5, 0x1, R135, P1 ;  /* 0x0000000105a77824 */ /* 0x020fe200008e0687 */
[----:B------:R-:W-:Y:S01]  /*5350*/  IADD3 RZ, P1, PT, R3, R136, RZ ;  /* 0x0000008803ff7210 */ /* 0x000fe20007f3e0ff */
[----:B------:R-:W-:Y:S02]  /*5360*/  IMAD R3, R2, 0x12, RZ ;  /* 0x0000001202037824 */ /* 0x000fe400078e02ff */
[----:B------:R-:W-:-:S03]  /*5370*/  IMAD.X R171, R11, 0x1, R137, P2 ;  /* 0x000000010bab7824 */ /* 0x000fc600010e0689 */
[----:B------:R-:W5:Y:S01]  /*5380*/  LDC R2, c[0x0][0x3c4] ;  /* 0x0000f100ff027b82 */ /* 0x000f620000000800 */
[----:B------:R-:W-:Y:S01]  /*5390*/  IMAD.IADD R166, R13, 0x1, R134 ;  /* 0x000000010da67824 */ /* 0x000fe200078e0286 */
[----:B------:R-:W-:Y:S01]  /*53a0*/  STL.64 [R1+0x6c8], R170 ;  /* 0x0006c8aa01007387 */ /* 0x000fe20000100a00 */
[----:B------:R-:W-:-:S03]  /*53b0*/  IADD3 RZ, P2, PT, R3, R136, RZ ;  /* 0x0000008803ff7210 */ /* 0x000fc60007f5e0ff */
[----:B------:R0:W-:Y:S01]  /*53c0*/  STL.64 [R1+0xde0], R166 ;  /* 0x000de0a601007387 */ /* 0x0001e20000100a00 */
[----:B------:R-:W-:Y:S01]  /*53d0*/  PRMT R18, RZ, 0x7610, R18 ;  /* 0x00007610ff127816 */ /* 0x000fe20000000012 */
[----:B------:R-:W2:Y:S02]  /*53e0*/  LDC R12, c[0x0][0x3c4] ;  /* 0x0000f100ff0c7b82 */ /* 0x000ea40000000800 */
[----:B------:R0:W2:Y:S01]  /*53f0*/  @P4 LDG.E.U8 R150, desc[UR8][R166.64] ;  /* 0x00000008a6964981 */ /* 0x0000a2000c1e1100 */
[----:B------:R-:W-:-:S03]  /*5400*/  IMAD R11, R6, 0x12, RZ ;  /* 0x00000012060b7824 */ /* 0x000fc600078e02ff */
[----:B------:R0:W2:Y:S02]  /*5410*/  @P4 LDG.E.U8 R7, desc[UR8][R170.64] ;  /* 0x00000008aa074981 */ /* 0x0000a4000c1e1100 */
[----:B------:R-:W5:Y:S01]  /*5420*/  LDC R6, c[0x0][0x3c4] ;  /* 0x0000f100ff067b82 */ /* 0x000f620000000800 */
[----:B------:R-:W-:Y:S01]  /*5430*/  PRMT R124, RZ, 0x7610, R124 ;  /* 0x00007610ff7c7816 */ /* 0x000fe2000000007c */
[----:B------:R-:W2:Y:S01]  /*5440*/  @P4 LDG.E.U8 R18, desc[UR8][R172.64] ;  /* 0x00000008ac124981 */ /* 0x000ea2000c1e1100 */
[----:B0-----:R-:W-:Y:S01]  /*5450*/  IMAD.X R167, R5, 0x1, R137, P1 ;  /* 0x0000000105a77824 */ /* 0x001fe200008e0689 */
[----:B------:R-:W-:Y:S01]  /*5460*/  SHF.R.S32.HI R5, RZ, 0x1f, R3 ;  /* 0x0000001fff057819 */ /* 0x000fe20000011403 */
[----:B------:R-:W-:Y:S01]  /*5470*/  IMAD.IADD R166, R13, 0x1, R136 ;  /* 0x000000010da67824 */ /* 0x000fe200078e0288 */
[----:B------:R-:W-:Y:S01]  /*5480*/  IADD3 RZ, P1, PT, R3, R134, RZ ;  /* 0x0000008603ff7210 */ /* 0x000fe20007f3e0ff */
[----:B------:R-:W-:Y:S02]  /*5490*/  IMAD R3, R0, 0x3, RZ ;  /* 0x0000000300037824 */ /* 0x000fe400078e02ff */
[----:B------:R-:W0:Y:S01]  /*54a0*/  LDC R0, c[0x0][0x3c4] ;  /* 0x0000f100ff007b82 */ /* 0x000e220000000800 */
[----:B------:R1:W-:Y:S01]  /*54b0*/  STL.64 [R1+0xdd8], R166 ;  /* 0x000dd8a601007387 */ /* 0x0003e20000100a00 */
[----:B------:R-:W-:-:S03]  /*54c0*/  IMAD.IADD R170, R11, 0x1, R134 ;  /* 0x000000010baa7824 */ /* 0x000fc600078e0286 */
[----:B------:R1:W2:Y:S01]  /*54d0*/  @P4 LDG.E.U8 R149, desc[UR8][R166.64] ;  /* 0x00000008a6954981 */ /* 0x0002a2000c1e1100 */
[----:B------:R-:W-:Y:S01]  /*54e0*/  IMAD.X R171, R5, 0x1, R135, P1 ;  /* 0x0000000105ab7824 */ /* 0x000fe200008e0687 */
[----:B------:R-:W-:Y:S01]  /*54f0*/  IADD3 RZ, P1, PT, R3, R134, RZ ;  /* 0x0000008603ff7210 */ /* 0x000fe20007f3e0ff */
[----:B-1----:R-:W-:-:S03]  /*5500*/  IMAD.IADD R166, R11, 0x1, R136 ;  /* 0x000000010ba67824 */ /* 0x002fc600078e0288 */
[----:B------:R1:W2:Y:S01]  /*5510*/  @P4 LDG.E.U8 R140, desc[UR8][R170.64] ;  /* 0x00000008aa8c4981 */ /* 0x0002a2000c1e1100 */
[----:B------:R-:W-:Y:S02]  /*5520*/  IMAD R11, R4, 0x3, RZ ;  /* 0x00000003040b7824 */ /* 0x000fe400078e02ff */
[----:B------:R-:W-:Y:S01]  /*5530*/  IMAD.X R167, R5, 0x1, R137, P2 ;  /* 0x0000000105a77824 */ /* 0x000fe200010e0689 */
[----:B------:R-:W0:Y:S01]  /*5540*/  LDC R4, c[0x0][0x3c4] ;  /* 0x0000f100ff047b82 */ /* 0x000e220000000800 */
[----:B------:R-:W-:Y:S02]  /*5550*/  SHF.R.S32.HI R5, RZ, 0x1f, R3 ;  /* 0x0000001fff057819 */ /* 0x000fe40000011403 */
[----:B------:R-:W-:Y:S01]  /*5560*/  IADD3 RZ, P2, PT, R3, R136, RZ ;  /* 0x0000008803ff7210 */ /* 0x000fe20007f5e0ff */
[----:B------:R1:W-:Y:S01]  /*5570*/  STL.64 [R1+0xd60], R170 ;  /* 0x000d60aa01007387 */ /* 0x0003e20000100a00 */
[----:B-----5:R-:W-:-:S03]  /*5580*/  IMAD R3, R2, 0x1a, RZ ;  /* 0x0000001a02037824 */ /* 0x020fc600078e02ff */
[----:B------:R5:W-:Y:S01]  /*5590*/  STL.64 [R1+0xd58], R166 ;  /* 0x000d58a601007387 */ /* 0x000be20000100a00 */
[----:B------:R-:W0:Y:S03]  /*55a0*/  LDC R2, c[0x0][0x3c4] ;  /* 0x0000f100ff027b82 */ /* 0x000e260000000800 */
[----:B------:R5:W2:Y:S01]  /*55b0*/  @P4 LDG.E.U8 R139, desc[UR8][R166.64] ;  /* 0x00000008a68b4981 */ /* 0x000aa2000c1e1100 */
[----:B-1----:R-:W-:Y:S02]  /*55c0*/  IMAD.IADD R170, R11, 0x1, R134 ;  /* 0x000000010baa7824 */ /* 0x002fe400078e0286 */
[----:B------:R-:W-:Y:S02]  /*55d0*/  IMAD.X R171, R5, 0x1, R135, P1 ;  /* 0x0000000105ab7824 */ /* 0x000fe400008e0687 */
[----:B-----5:R-:W-:Y:S02]  /*55e0*/  IMAD.IADD R166, R11, 0x1, R136 ;  /* 0x000000010ba67824 */ /* 0x020fe400078e0288 */
[----:B------:R-:W-:Y:S01]  /*55f0*/  IMAD.X R167, R5, 0x1, R137, P2 ;  /* 0x0000000105a77824 */ /* 0x000fe200010e0689 */
[----:B------:R1:W-:Y:S01]  /*5600*/  STL.64 [R1+0xe50], R170 ;  /* 0x000e50aa01007387 */ /* 0x0003e20000100a00 */
[----:B------:R-:W-:-:S03]  /*5610*/  SHF.R.S32.HI R5, RZ, 0x1f, R3 ;  /* 0x0000001fff057819 */ /* 0x000fc60000011403 */
[----:B------:R1:W5:Y:S04]  /*5620*/  @P4 LDG.E.U8 R158, desc[UR8][R170.64] ;  /* 0x00000008aa9e4981 */ /* 0x000368000c1e1100 */
[----:B------:R0:W-:Y:S04]  /*5630*/  STL.64 [R1+0xe48], R166 ;  /* 0x000e48a601007387 */ /* 0x0001e80000100a00 */
[----:B------:R0:W2:Y:S01]  /*5640*/  @P4 LDG.E.U8 R157, desc[UR8][R166.64] ;  /* 0x00000008a69d4981 */ /* 0x0000a2000c1e1100 */
[C---:B-1----:R-:W-:Y:S02]  /*5650*/  IADD3 R170, P1, PT, R3.reuse, R134, RZ ;  /* 0x0000008603aa7210 */ /* 0x042fe40007f3e0ff */
[----:B0-----:R-:W-:-:S03]  /*5660*/  IADD3 R166, P2, PT, R3, R136, RZ ;  /* 0x0000008803a67210 */ /* 0x001fc60007f5e0ff */
[C---:B------:R-:W-:Y:S02]  /*5670*/  IMAD.X R171, R5.reuse, 0x1, R135, P1 ;  /* 0x0000000105ab7824 */ /* 0x040fe400008e0687 */
[----:B------:R-:W-:Y:S02]  /*5680*/  IMAD R3, R0, 0x22, RZ ;  /* 0x0000002200037824 */ /* 0x000fe400078e02ff */
[----:B------:R-:W-:Y:S01]  /*5690*/  IMAD.X R167, R5, 0x1, R137, P2 ;  /* 0x0000000105a77824 */ /* 0x000fe200010e0689 */
[----:B------:R-:W-:Y:S01]  /*56a0*/  STL.64 [R1+0xcc0], R170 ;  /* 0x000cc0aa01007387 */ /* 0x000fe20000100a00 */
[----:B------:R-:W-:Y:S01]  /*56b0*/  IMAD R5, R4, 0x2a, RZ ;  /* 0x0000002a04057824 */ /* 0x000fe200078e02ff */
[----:B------:R-:W-:Y:S01]  /*56c0*/  SHF.R.S32.HI R11, RZ, 0x1f, R3 ;  /* 0x0000001fff0b7819 */ /* 0x000fe20000011403 */
[----:B------:R-:W0:Y:S01]  /*56d0*/  LDC R4, c[0x0][0x3c4] ;  /* 0x0000f100ff047b82 */ /* 0x000e220000000800 */
[----:B------:R1:W-:Y:S01]  /*56e0*/  STL.64 [R1+0xcb8], R166 ;  /* 0x000cb8a601007387 */ /* 0x0003e20000100a00 */
[----:B------:R-:W-:-:S03]  /*56f0*/  IADD3 R172, P1, PT, R3, R134, RZ ;  /* 0x0000008603ac7210 */ /* 0x000fc60007f3e0ff */
[----:B------:R1:W3:Y:S02]  /*5700*/  @P4 LDG.E.U8 R123, desc[UR8][R166.64] ;  /* 0x00000008a67b4981 */ /* 0x0002e4000c1e1100 */
[----:B------:R-:W-:Y:S02]  /*5710*/  IMAD.X R173, R11, 0x1, R135, P1 ;  /* 0x000000010bad7824 */ /* 0x000fe400008e0687 */
[----:B------:R1:W3:Y:S02]  /*5720*/  @P4 LDG.E.U8 R124, desc[UR8][R170.64] ;  /* 0x00000008aa7c4981 */ /* 0x0002e4000c1e1100 */
[----:B-1----:R-:W-:Y:S02]  /*5730*/  IADD3 R166, P2, PT, R3, R136, RZ ;  /* 0x0000008803a67210 */ /* 0x002fe40007f5e0ff */
[----:B------:R-:W-:Y:S01]  /*5740*/  PRMT R104, RZ, 0x7610, R104 ;  /* 0x00007610ff687816 */ /* 0x000fe20000000068 */
[----:B------:R-:W-:Y:S01]  /*5750*/  IMAD R2, R2, 0x3a, RZ ;  /* 0x0000003a02027824 */ /* 0x000fe200078e02ff */
[----:B------:R-:W-:Y:S01]  /*5760*/  SHF.R.S32.HI R3, RZ, 0x1f, R5 ;  /* 0x0000001fff037819 */ /* 0x000fe20000011405 */
[----:B------:R-:W-:Y:S01]  /*5770*/  IMAD.X R167, R11, 0x1, R137, P2 ;  /* 0x000000010ba77824 */ /* 0x000fe200010e0689 */
[----:B------:R-:W-:Y:S01]  /*5780*/  IADD3 R170, P1, PT, R5, R134, RZ ;  /* 0x0000008605aa7210 */ /* 0x000fe20007f3e0ff */
[----:B------:R-:W-:Y:S01]  /*5790*/  STL.64 [R1+0xc40], R172 ;  /* 0x000c40ac01007387 */ /* 0x000fe20000100a00 */
[----:B------:R-:W-:Y:S01]  /*57a0*/  PRMT R84, RZ, 0x7610, R84 ;  /* 0x00007610ff547816 */ /* 0x000fe20000000054 */
[----:B------:R-:W1:Y:S02]  /*57b0*/  LDC R11, c[0x0][0x3c4] ;  /* 0x0000f100ff0b7b82 */ /* 0x000e640000000800 */
[----:B------:R-:W-:Y:S01]  /*57c0*/  IMAD.X R171, R3, 0x1, R135, P1 ;  /* 0x0000000103ab7824 */ /* 0x000fe200008e0687 */
[----:B------:R0:W-:Y:S04]  /*57d0*/  STL.64 [R1+0xc38], R166 ;  /* 0x000c38a601007387 */ /* 0x0001e80000100a00 */
[----:B------:R0:W3:Y:S04]  /*57e0*/  @P4 LDG.E.U8 R113, desc[UR8][R166.64] ;  /* 0x00000008a6714981 */ /* 0x0000e8000c1e1100 */
[----:B------:R0:W3:Y:S04]  /*57f0*/  @P4 LDG.E.U8 R104, desc[UR8][R170.64] ;  /* 0x00000008aa684981 */ /* 0x0000e8000c1e1100 */
[----:B------:R-:W3:Y:S01]  /*5800*/  @P4 LDG.E.U8 R114, desc[UR8][R172.64] ;  /* 0x00000008ac724981 */ /* 0x000ee2000c1e1100 */
[----:B0-----:R-:W-:Y:S01]  /*5810*/  IADD3 R166, P1, PT, R5, R136, RZ ;  /* 0x0000008805a67210 */ /* 0x001fe20007f3e0ff */
[----:B------:R-:W-:-:S04]  /*5820*/  IMAD R5, R6, 0x32, RZ ;  /* 0x0000003206057824 */ /* 0x000fc800078e02ff */
[----:B------:R-:W-:Y:S02]  /*5830*/  IMAD.X R167, R3, 0x1, R137, P1 ;  /* 0x0000000103a77824 */ /* 0x000fe400008e0689 */
[----:B------:R-:W0:Y:S01]  /*5840*/  LDC R3, c[0x0][0x3c4] ;  /* 0x0000f100ff037b82 */ /* 0x000e220000000800 */
[----:B------:R1:W-:Y:S01]  /*5850*/  STL.64 [R1+0xbc0], R170 ;  /* 0x000bc0aa01007387 */ /* 0x0003e20000100a00 */
[----:B------:R-:W-:-:S03]  /*5860*/  SHF.R.S32.HI R0, RZ, 0x1f, R5 ;  /* 0x0000001fff007819 */ /* 0x000fc60000011405 */
[----:B------:R1:W-:Y:S04]  /*5870*/  STL.64 [R1+0xbb8], R166 ;  /* 0x000bb8a601007387 */ /* 0x0003e80000100a00 */
[----:B------:R1:W3:Y:S02]  /*5880*/  @P4 LDG.E.U8 R103, desc[UR8][R166.64] ;  /* 0x00000008a6674981 */ /* 0x0002e4000c1e1100 */
[C---:B-1----:R-:W-:Y:S02]  /*5890*/  IADD3 R170, P1, PT, R5.reuse, R134, RZ ;  /* 0x0000008605aa7210 */ /* 0x042fe40007f3e0ff */
[----:B------:R-:W-:-:S03]  /*58a0*/  IADD3 R166, P2, PT, R5, R136, RZ ;  /* 0x0000008805a67210 */ /* 0x000fc60007f5e0ff */
[C---:B------:R-:W-:Y:S01]  /*58b0*/  IMAD.X R171, R0.reuse, 0x1, R135, P1 ;  /* 0x0000000100ab7824 */ /* 0x040fe200008e0687 */
[----:B------:R-:W1:Y:S01]  /*58c0*/  LDC R5, c[0x0][0x3c4] ;  /* 0x0000f100ff057b82 */ /* 0x000e620000000800 */
[----:B------:R-:W-:-:S03]  /*58d0*/  IMAD.X R167, R0, 0x1, R137, P2 ;  /* 0x0000000100a77824 */ /* 0x000fc600010e0689 */
[----:B------:R0:W-:Y:S01]  /*58e0*/  STL.64 [R1+0xb40], R170 ;  /* 0x000b40aa01007387 */ /* 0x0001e20000100a00 */
[----:B------:R-:W-:-:S03]  /*58f0*/  SHF.R.S32.HI R0, RZ, 0x1f, R2 ;  /* 0x0000001fff007819 */ /* 0x000fc60000011402 */
[----:B------:R0:W3:Y:S04]  /*5900*/  @P4 LDG.E.U8 R94, desc[UR8][R170.64] ;  /* 0x00000008aa5e4981 */ /* 0x0000e8000c1e1100 */
[----:B------:R0:W-:Y:S04]  /*5910*/  STL.64 [R1+0xb38], R166 ;  /* 0x000b38a601007387 */ /* 0x0001e80000100a00 */
[----:B------:R0:W3:Y:S02]  /*5920*/  @P4 LDG.E.U8 R93, desc[UR8][R166.64] ;  /* 0x00000008a65d4981 */ /* 0x0000e4000c1e1100 */
[----:B0-----:R-:W-:-:S02]  /*5930*/  IADD3 R170, P1, PT, R2, R134, RZ ;  /* 0x0000008602aa7210 */ /* 0x001fc40007f3e0ff */
[----:B------:R-:W-:-:S03]  /*5940*/  IADD3 R166, P2, PT, R2, R136, RZ ;  /* 0x0000008802a67210 */ /* 0x000fc60007f5e0ff */
[C---:B------:R-:W-:Y:S02]  /*5950*/  IMAD.X R171, R0.reuse, 0x1, R135, P1 ;  /* 0x0000000100ab7824 */ /* 0x040fe400008e0687 */
[----:B------:R-:W-:-:S03]  /*5960*/  IMAD.X R167, R0, 0x1, R137, P2 ;  /* 0x0000000100a77824 */ /* 0x000fc600010e0689 */
[----:B------:R0:W3:Y:S01]  /*5970*/  @P4 LDG.E.U8 R84, desc[UR8][R170.64] ;  /* 0x00000008aa544981 */ /* 0x0000e2000c1e1100 */
[----:B------:R-:W-:-:S03]  /*5980*/  IMAD R0, R3, 0x42, RZ ;  /* 0x0000004203007824 */ /* 0x000fc600078e02ff */
[----:B------:R0:W-:Y:S01]  /*5990*/  STL.64 [R1+0xac0], R170 ;  /* 0x000ac0aa01007387 */ /* 0x0001e20000100a00 */
[----:B------:R-:W-:Y:S01]  /*59a0*/  IMAD R3, R4, 0x4a, RZ ;  /* 0x0000004a04037824 */ /* 0x000fe200078e02ff */
[----:B------:R-:W-:Y:S01]  /*59b0*/  SHF.R.S32.HI R2, RZ, 0x1f, R0 ;  /* 0x0000001fff027819 */ /* 0x000fe20000011400 */
[----:B------:R-:W4:Y:S01]  /*59c0*/  LDC R4, c[0x0][0x3c4] ;  /* 0x0000f100ff047b82 */ /* 0x000f220000000800 */
[----:B------:R1:W-:Y:S01]  /*59d0*/  STL.64 [R1+0xab8], R166 ;  /* 0x000ab8a601007387 */ /* 0x0003e20000100a00 */
[----:B------:R-:W-:-:S03]  /*59e0*/  IADD3 R172, P1, PT, R0, R134, RZ ;  /* 0x0000008600ac7210 */ /* 0x000fc60007f3e0ff */
[----:B------:R1:W3:Y:S02]  /*59f0*/  @P4 LDG.E.U8 R83, desc[UR8][R166.64] ;  /* 0x00000008a6534981 */ /* 0x0002e4000c1e1100 */
[----:B------:R-:W-:Y:S01]  /*5a00*/  IMAD.X R173, R2, 0x1, R135, P1 ;  /* 0x0000000102ad7824 */ /* 0x000fe200008e0687 */
[----:B0-----:R-:W-:Y:S02]  /*5a10*/  IADD3 R170, P1, PT, R3, R134, RZ ;  /* 0x0000008603aa7210 */ /* 0x001fe40007f3e0ff */
[----:B-1----:R-:W-:Y:S02]  /*5a20*/  IADD3 R166, P2, PT, R0, R136, RZ ;  /* 0x0000008800a67210 */ /* 0x002fe40007f5e0ff */
[----:B------:R-:W-:-:S03]  /*5a30*/  SHF.R.S32.HI R0, RZ, 0x1f, R3 ;  /* 0x0000001fff007819 */ /* 0x000fc60000011403 */
[----:B------:R-:W-:Y:S01]  /*5a40*/  IMAD.X R167, R2, 0x1, R137, P2 ;  /* 0x0000000102a77824 */ /* 0x000fe200010e0689 */
[----:B------:R-:W-:Y:S01]  /*5a50*/  STL.64 [R1+0xa40], R172 ;  /* 0x000a40ac01007387 */ /* 0x000fe20000100a00 */
[----:B------:R-:W-:-:S03]  /*5a60*/  IMAD.X R171, R0, 0x1, R135, P1 ;  /* 0x0000000100ab7824 */ /* 0x000fc600008e0687 */
[----:B------:R0:W-:Y:S04]  /*5a70*/  STL.64 [R1+0xa38], R166 ;  /* 0x000a38a601007387 */ /* 0x0001e80000100a00 */
[----:B------:R0:W3:Y:S01]  /*5a80*/  @P4 LDG.E.U8 R73, desc[UR8][R166.64] ;  /* 0x00000008a6494981 */ /* 0x0000e2000c1e1100 */
[----:B------:R-:W-:Y:S01]  /*5a90*/  PRMT R64, RZ, 0x7610, R64 ;  /* 0x00007610ff407816 */ /* 0x000fe20000000040 */
[----:B------:R-:W-:Y:S02]  /*5aa0*/  IMAD R2, R5, 0x52, RZ ;  /* 0x0000005205027824 */ /* 0x000fe400078e02ff */
[----:B------:R-:W1:Y:S01]  /*5ab0*/  LDC R5, c[0x0][0x3c4] ;  /* 0x0000f100ff057b82 */ /* 0x000e620000000800 */
[----:B------:R0:W-:Y:S04]  /*5ac0*/  STL.64 [R1+0x9c0], R170 ;  /* 0x0009c0aa01007387 */ /* 0x0001e80000100a00 */
[----:B------:R0:W3:Y:S02]  /*5ad0*/  @P4 LDG.E.U8 R64, desc[UR8][R170.64] ;  /* 0x00000008aa404981 */ /* 0x0000e4000c1e1100 */
[----:B0-----:R-:W-:-:S02]  /*5ae0*/  IADD3 R166, P1, PT, R3, R136, RZ ;  /* 0x0000008803a67210 */ /* 0x001fc40007f3e0ff */
[----:B------:R-:W0:Y:S03]  /*5af0*/  LDC R3, c[0x0][0x3c4] ;  /* 0x0000f100ff037b82 */ /* 0x000e260000000800 */
[----:B------:R-:W-:Y:S01]  /*5b00*/  IMAD.X R167, R0, 0x1, R137, P1 ;  /* 0x0000000100a77824 */ /* 0x000fe200008e0689 */
[----:B------:R-:W-:Y:S02]  /*5b10*/  SHF.R.S32.HI R0, RZ, 0x1f, R2 ;  /* 0x0000001fff007819 */ /* 0x000fe40000011402 */
[----:B------:R-:W-:Y:S02]  /*5b20*/  IADD3 R170, P1, PT, R2, R134, RZ ;  /* 0x0000008602aa7210 */ /* 0x000fe40007f3e0ff */
[----:B------:R4:W-:Y:S04]  /*5b30*/  STL.64 [R1+0x9b8], R166 ;  /* 0x0009b8a601007387 */ /* 0x0009e80000100a00 */
[----:B------:R4:W3:Y:S01]  /*5b40*/  @P4 LDG.E.U8 R63, desc[UR8][R166.64] ;  /* 0x00000008a63f4981 */ /* 0x0008e2000c1e1100 */
[----:B------:R-:W-:Y:S01]  /*5b50*/  PRMT R54, RZ, 0x7610, R54 ;  /* 0x00007610ff367816 */ /* 0x000fe20000000036 */
[----:B------:R-:W-:Y:S01]  /*5b60*/  IMAD.X R171, R0, 0x1, R135, P1 ;  /* 0x0000000100ab7824 */ /* 0x000fe200008e0687 */
[----:B----4-:R-:W-:Y:S01]  /*5b70*/  IADD3 R166, P2, PT, R2, R136, RZ ;  /* 0x0000008802a67210 */ /* 0x010fe20007f5e0ff */
[----:B------:R-:W-:-:S03]  /*5b80*/  IMAD R2, R4, 0x5a, RZ ;  /* 0x0000005a04027824 */ /* 0x000fc600078e02ff */
[----:B------:R4:W-:Y:S01]  /*5b90*/  STL.64 [R1+0x940], R170 ;  /* 0x000940aa01007387 */ /* 0x0009e20000100a00 */
[----:B------:R-:W1:Y:S01]  /*5ba0*/  LDC R4, c[0x0][0x3c4] ;  /* 0x0000f100ff047b82 */ /* 0x000e620000000800 */
[----:B------:R-:W-:Y:S02]  /*5bb0*/  IMAD.X R167, R0, 0x1, R137, P2 ;  /* 0x0000000100a77824 */ /* 0x000fe400010e0689 */
[----:B------:R4:W3:Y:S01]  /*5bc0*/  @P4 LDG.E.U8 R54, desc[UR8][R170.64] ;  /* 0x00000008aa364981 */ /* 0x0008e2000c1e1100 */
[----:B------:R-:W-:-:S03]  /*5bd0*/  SHF.R.S32.HI R0, RZ, 0x1f, R2 ;  /* 0x0000001fff007819 */ /* 0x000fc60000011402 */
[----:B------:R0:W-:Y:S04]  /*5be0*/  STL.64 [R1+0x938], R166 ;  /* 0x000938a601007387 */ /* 0x0001e80000100a00 */
[----:B------:R0:W3:Y:S01]  /*5bf0*/  @P4 LDG.E.U8 R53, desc[UR8][R166.64] ;  /* 0x00000008a6354981 */ /* 0x0000e2000c1e1100 */
[C---:B----4-:R-:W-:Y:S02]  /*5c00*/  IADD3 R170, P1, PT, R2.reuse, R134, RZ ;  /* 0x0000008602aa7210 */ /* 0x050fe40007f3e0ff */
[----:B------:R-:W-:Y:S02]  /*5c10*/  PRMT R74, RZ, 0x7610, R74 ;  /* 0x00007610ff4a7816 */ /* 0x000fe4000000004a */
[----:B0-----:R-:W-:Y:S01]  /*5c20*/  IADD3 R166, P2, PT, R2, R136, RZ ;  /* 0x0000008802a67210 */ /* 0x001fe20007f5e0ff */
[----:B------:R-:W-:Y:S01]  /*5c30*/  IMAD.X R171, R0, 0x1, R135, P1 ;  /* 0x0000000100ab7824 */ /* 0x000fe200008e0687 */
[----:B------:R-:W-:-:S02]  /*5c40*/  PRMT R44, RZ, 0x7610, R44 ;  /* 0x00007610ff2c7816 */ /* 0x000fc4000000002c */
[----:B------:R0:W4:Y:S01]  /*5c50*/  @P4 LDG.E.U8 R74, desc[UR8][R172.64] ;  /* 0x00000008ac4a4981 */ /* 0x000122000c1e1100 */
[----:B------:R-:W-:Y:S02]  /*5c60*/  IMAD.X R167, R0, 0x1, R137, P2 ;  /* 0x0000000100a77824 */ /* 0x000fe400010e0689 */
[----:B------:R-:W-:Y:S01]  /*5c70*/  IMAD R0, R3, 0x62, RZ ;  /* 0x0000006203007824 */ /* 0x000fe200078e02ff */
[----:B------:R1:W-:Y:S02]  /*5c80*/  STL.64 [R1+0x8c0], R170 ;  /* 0x0008c0aa01007387 */ /* 0x0003e40000100a00 */
[----:B-1----:R-:W-:Y:S02]  /*5c90*/  IMAD R3, R5, 0x6a, RZ ;  /* 0x0000006a05037824 */ /* 0x002fe400078e02ff */
[----:B------:R-:W1:Y:S01]  /*5ca0*/  LDC R5, c[0x0][0x3c4] ;  /* 0x0000f100ff057b82 */ /* 0x000e620000000800 */
[----:B------:R0:W3:Y:S01]  /*5cb0*/  @P4 LDG.E.U8 R44, desc[UR8][R170.64] ;  /* 0x00000008aa2c4981 */ /* 0x0000e2000c1e1100 */
[----:B------:R-:W-:-:S02]  /*5cc0*/  SHF.R.S32.HI R2, RZ, 0x1f, R0 ;  /* 0x0000001fff027819 */ /* 0x000fc40000011400 */
[C---:B0-----:R-:W-:Y:S01]  /*5cd0*/  IADD3 R172, P1, PT, R0.reuse, R134, RZ ;  /* 0x0000008600ac7210 */ /* 0x041fe20007f3e0ff */
[----:B------:R0:W-:Y:S04]  /*5ce0*/  STL.64 [R1+0x8b8], R166 ;  /* 0x0008b8a601007387 */ /* 0x0001e80000100a00 */
[----:B------:R0:W3:Y:S01]  /*5cf0*/  @P4 LDG.E.U8 R43, desc[UR8][R166.64] ;  /* 0x00000008a62b4981 */ /* 0x0000e2000c1e1100 */
[----:B------:R-:W-:Y:S01]  /*5d00*/  IADD3 R170, P2, PT, R0, R136, RZ ;  /* 0x0000008800aa7210 */ /* 0x000fe20007f5e0ff */
[----:B------:R-:W-:Y:S01]  /*5d10*/  IMAD.X R173, R2, 0x1, R135, P1 ;  /* 0x0000000102ad7824 */ /* 0x000fe200008e0687 */
[----:B------:R-:W-:-:S03]  /*5d20*/  SHF.R.S32.HI R0, RZ, 0x1f, R3 ;  /* 0x0000001fff007819 */ /* 0x000fc60000011403 */
[----:B------:R-:W-:Y:S01]  /*5d30*/  IMAD.X R171, R2, 0x1, R137, P2 ;  /* 0x0000000102ab7824 */ /* 0x000fe200010e0689 */
[----:B0-----:R-:W-:Y:S01]  /*5d40*/  IADD3 R166, P1, PT, R3, R134, RZ ;  /* 0x0000008603a67210 */ /* 0x001fe20007f3e0ff */
[----:B------:R-:W-:Y:S01]  /*5d50*/  STL.64 [R1+0x840], R172 ;  /* 0x000840ac01007387 */ /* 0x000fe20000100a00 */
[----:B------:R-:W-:Y:S01]  /*5d60*/  PRMT R24, RZ, 0x7610, R24 ;  /* 0x00007610ff187816 */ /* 0x000fe20000000018 */
[----:B------:R-:W-:Y:S02]  /*5d70*/  IMAD R2, R4, 0x72, RZ ;  /* 0x0000007204027824 */ /* 0x000fe400078e02ff */
[----:B------:R-:W-:Y:S01]  /*5d80*/  IMAD.X R167, R0, 0x1, R135, P1 ;  /* 0x0000000100a77824 */ /* 0x000fe200008e0687 */
[----:B------:R0:W-:Y:S04]  /*5d90*/  STL.64 [R1+0x838], R170 ;  /* 0x000838aa01007387 */ /* 0x0001e80000100a00 */
[----:B------:R0:W3:Y:S01]  /*5da0*/  @P4 LDG.E.U8 R33, desc[UR8][R170.64] ;  /* 0x00000008aa214981 */ /* 0x0000e2000c1e1100 */
[----:B------:R-:W-:-:S03]  /*5db0*/  PRMT R23, RZ, 0x7610, R23 ;  /* 0x00007610ff177816 */ /* 0x000fc60000000017 */
[----:B------:R1:W-:Y:S04]  /*5dc0*/  STL.64 [R1+0x7c0], R166 ;  /* 0x0007c0a601007387 */ /* 0x0003e80000100a00 */
[----:B------:R1:W3:Y:S01]  /*5dd0*/  @P4 LDG.E.U8 R24, desc[UR8][R166.64] ;  /* 0x00000008a6184981 */ /* 0x0002e2000c1e1100 */
[----:B0-----:R-:W-:Y:S02]  /*5de0*/  IADD3 R170, P1, PT, R3, R136, RZ ;  /* 0x0000008803aa7210 */ /* 0x001fe40007f3e0ff */
[----:B------:R-:W-:-:S03]  /*5df0*/  SHF.R.S32.HI R3, RZ, 0x1f, R2 ;  /* 0x0000001fff037819 */ /* 0x000fc60000011402 */
[----:B------:R-:W-:Y:S01]  /*5e00*/  IMAD.X R171, R0, 0x1, R137, P1 ;  /* 0x0000000100ab7824 */ /* 0x000fe200008e0689 */
[----:B-1----:R-:W-:Y:S02]  /*5e10*/  IADD3 R166, P2, PT, R2, R134, RZ ;  /* 0x0000008602a67210 */ /* 0x002fe40007f5e0ff */
[----:B------:R-:W-:Y:S02]  /*5e20*/  PRMT R14, RZ, 0x7610, R14 ;  /* 0x00007610ff0e7816 */ /* 0x000fe4000000000e */
[----:B------:R0:W-:Y:S01]  /*5e30*/  STL.64 [R1+0x7b8], R170 ;  /* 0x0007b8aa01007387 */ /* 0x0001e20000100a00 */
[----:B------:R-:W-:Y:S02]  /*5e40*/  IMAD R4, R5, 0x7a, RZ ;  /* 0x0000007a05047824 */ /* 0x000fe400078e02ff */
[----:B------:R-:W-:Y:S01]  /*5e50*/  IMAD.X R167, R3, 0x1, R135, P2 ;  /* 0x0000000103a77824 */ /* 0x000fe200010e0687 */
[----:B------:R0:W3:Y:S01]  /*5e60*/  @P4 LDG.E.U8 R23, desc[UR8][R170.64] ;  /* 0x00000008aa174981 */ /* 0x0000e2000c1e1100 */
[----:B------:R-:W-:-:S03]  /*5e70*/  PRMT R13, RZ, 0x7610, R13 ;  /* 0x00007610ff0d7816 */ /* 0x000fc6000000000d */
[----:B------:R1:W-:Y:S04]  /*5e80*/  STL.64 [R1+0x740], R166 ;  /* 0x000740a601007387 */ /* 0x0003e80000100a00 */
[----:B------:R1:W3:Y:S01]  /*5e90*/  @P4 LDG.E.U8 R14, desc[UR8][R166.64] ;  /* 0x00000008a60e4981 */ /* 0x0002e2000c1e1100 */
[----:B0-----:R-:W-:Y:S02]  /*5ea0*/  IADD3 R170, P1, PT, R2, R136, RZ ;  /* 0x0000008802aa7210 */ /* 0x001fe40007f3e0ff */
[----:B------:R-:W-:-:S03]  /*5eb0*/  SHF.R.S32.HI R2, RZ, 0x1f, R4 ;  /* 0x0000001fff027819 */ /* 0x000fc60000011404 */
[----:B------:R-:W-:Y:S01]  /*5ec0*/  IMAD.X R171, R3, 0x1, R137, P1 ;  /* 0x0000000103ab7824 */ /* 0x000fe200008e0689 */
[----:B-1----:R-:W-:Y:S01]  /*5ed0*/  IADD3 R166, P2, PT, R4, R134, RZ ;  /* 0x0000008604a67210 */ /* 0x002fe20007f5e0ff */
[----:B------:R-:W-:-:S03]  /*5ee0*/  IMAD R0, R11, 0xb, RZ ;  /* 0x0000000b0b007824 */ /* 0x000fc600078e02ff */
[----:B------:R0:W-:Y:S01]  /*5ef0*/  STL.64 [R1+0x738], R170 ;  /* 0x000738aa01007387 */ /* 0x0001e20000100a00 */
[----:B------:R-:W-:Y:S01]  /*5f00*/  PRMT R6, RZ, 0x7610, R6 ;  /* 0x00007610ff067816 */ /* 0x000fe20000000006 */
[----:B------:R-:W1:Y:S01]  /*5f10*/  LDC R11, c[0x0][0x3c4] ;  /* 0x0000f100ff0b7b82 */ /* 0x000e620000000800 */
[----:B------:R-:W-:Y:S01]  /*5f20*/  IMAD.X R167, R2, 0x1, R135, P2 ;  /* 0x0000000102a77824 */ /* 0x000fe200010e0687 */
[----:B------:R0:W3:Y:S01]  /*5f30*/  @P4 LDG.E.U8 R13, desc[UR8][R170.64] ;  /* 0x00000008aa0d4981 */ /* 0x0000e2000c1e1100 */
[----:B------:R-:W-:Y:S02]  /*5f40*/  SHF.R.S32.HI R3, RZ, 0x1f, R0 ;  /* 0x0000001fff037819 */ /* 0x000fe40000011400 */
[----:B------:R-:W-:Y:S01]  /*5f50*/  IADD3 RZ, P1, PT, R0, R134, RZ ;  /* 0x0000008600ff7210 */ /* 0x000fe20007f3e0ff */
[----:B------:R5:W3:Y:S01]  /*5f60*/  @P4 LDG.E.U8 R6, desc[UR8][R166.64] ;  /* 0x00000008a6064981 */ /* 0x000ae2000c1e1100 */
[----:B0-----:R-:W-:Y:S01]  /*5f70*/  IADD3 R170, P2, PT, R4, R136, RZ ;  /* 0x0000008804aa7210 */ /* 0x001fe20007f5e0ff */
[----:B--2---:R-:W-:-:S02]  /*5f80*/  IMAD R4, R12, 0xb, RZ ;  /* 0x0000000b0c047824 */ /* 0x004fc400078e02ff */
[----:B------:R-:W0:Y:S01]  /*5f90*/  LDC R12, c[0x0][0x3c4] ;  /* 0x0000f100ff0c7b82 */ /* 0x000e220000000800 */
[----:B------:R5:W-:Y:S01]  /*5fa0*/  STL.64 [R1+0x6c0], R166 ;  /* 0x0006c0a601007387 */ /* 0x000be20000100a00 */
[----:B------:R-:W-:-:S05]  /*5fb0*/  IMAD.X R171, R2, 0x1, R137, P2 ;  /* 0x0000000102ab7824 */ /* 0x000fca00010e0689 */
[----:B------:R-:W-:Y:S01]  /*5fc0*/  STL.64 [R1+0x6b8], R170 ;  /* 0x0006b8aa01007387 */ /* 0x000fe20000100a00 */
[----:B-----5:R-:W-:Y:S02]  /*5fd0*/  IMAD.IADD R166, R4, 0x1, R134 ;  /* 0x0000000104a67824 */ /* 0x020fe400078e0286 */
[----:B------:R-:W-:-:S05]  /*5fe0*/  IMAD.X R167, R3, 0x1, R135, P1 ;  /* 0x0000000103a77824 */ /* 0x000fca00008e0687 */
[----:B------:R2:W-:Y:S04]  /*5ff0*/  STL.64 [R1+0xdd0], R166 ;  /* 0x000dd0a601007387 */ /* 0x0005e80000100a00 */
[----:B------:R2:W5:Y:S01]  /*6000*/  @P4 LDG.E.U8 R148, desc[UR8][R166.64] ;  /* 0x00000008a6944981 */ /* 0x000562000c1e1100 */
[----:B------:R-:W-:Y:S01]  /*6010*/  IADD3 RZ, P1, PT, R0, R136, RZ ;  /* 0x0000008800ff7210 */ /* 0x000fe20007f3e0ff */
[----:B------:R-:W-:Y:S01]  /*6020*/  IMAD R0, R19, 0x13, RZ ;  /* 0x0000001313007824 */ /* 0x000fe200078e02ff */
[----:B------:R-:W-:Y:S01]  /*6030*/  PRMT R5, RZ, 0x7610, R5 ;  /* 0x00007610ff057816 */ /* 0x000fe20000000005 */
[----:B------:R-:W3:Y:S01]  /*6040*/  LDC R19, c[0x0][0x3c4] ;  /* 0x0000f100ff137b82 */ /* 0x000ee20000000800 */
[----:B--2---:R-:W-:Y:S01]  /*6050*/  IMAD.IADD R166, R4, 0x1, R136 ;  /* 0x0000000104a67824 */ /* 0x004fe200078e0288 */
[----:B------:R-:W-:-:S06]  /*6060*/  PRMT R147, RZ, 0x7610, R147 ;  /* 0x00007610ff937816 */ /* 0x000fcc0000000093 */
[----:B------:R-:W2:Y:S01]  /*6070*/  LDC R4, c[0x0][0x3c4] ;  /* 0x0000f100ff047b82 */ /* 0x000ea20000000800 */
[----:B------:R-:W-:Y:S01]  /*6080*/  IMAD.X R167, R3, 0x1, R137, P1 ;  /* 0x0000000103a77824 */ /* 0x000fe200008e0689 */
[----:B------:R-:W-:Y:S01]  /*6090*/  SHF.R.S32.HI R2, RZ, 0x1f, R0 ;  /* 0x0000001fff027819 */ /* 0x000fe20000011400 */
[----:B------:R1:W3:Y:S01]  /*60a0*/  @P4 LDG.E.U8 R5, desc[UR8][R170.64] ;  /* 0x00000008aa054981 */ /* 0x0002e2000c1e1100 */
[C---:B------:R-:W-:Y:S02]  /*60b0*/  IADD3 RZ, P1, PT, R0.reuse, R134, RZ ;  /* 0x0000008600ff7210 */ /* 0x040fe40007f3e0ff */
[----:B------:R-:W-:Y:S01]  /*60c0*/  IADD3 RZ, P2, PT, R0, R136, RZ ;  /* 0x0000008800ff7210 */ /* 0x000fe20007f5e0ff */
[----:B0-----:R-:W-:Y:S01]  /*60d0*/  IMAD.SHL.U32 R0, R12, 0x4, RZ ;  /* 0x000000040c007824 */ /* 0x001fe200078e00ff */
[----:B------:R0:W3:Y:S01]  /*60e0*/  @P4 LDG.E.U8 R147, desc[UR8][R166.64] ;  /* 0x00000008a6934981 */ /* 0x0000e2000c1e1100 */
[----:B------:R-:W-:Y:S01]  /*60f0*/  IMAD R3, R20, 0x13, RZ ;  /* 0x0000001314037824 */ /* 0x000fe200078e02ff */
[----:B------:R-:W2:Y:S01]  /*6100*/  LDC R12, c[0x0][0x3c4] ;  /* 0x0000f100ff0c7b82 */ /* 0x000ea20000000800 */
[----:B------:R-:W-:Y:S01]  /*6110*/  PRMT R131, RZ, 0x7610, R131 ;  /* 0x00007610ff837816 */ /* 0x000fe20000000083 */
[----:B------:R0:W-:Y:S01]  /*6120*/  STL.64 [R1+0xdc8], R166 ;  /* 0x000dc8a601007387 */ /* 0x0001e20000100a00 */
[----:B-1----:R-:W-:-:S02]  /*6130*/  IMAD.IADD R170, R3, 0x1, R134 ;  /* 0x0000000103aa7824 */ /* 0x002fc400078e0286 */
[----:B------:R-:W-:Y:S01]  /*6140*/  IMAD.X R171, R2, 0x1, R135, P1 ;  /* 0x0000000102ab7824 */ /* 0x000fe200008e0687 */
[----:B------:R-:W-:Y:S02]  /*6150*/  IADD3 RZ, P1, PT, R0, R134, RZ ;  /* 0x0000008600ff7210 */ /* 0x000fe40007f3e0ff */
[----:B------:R-:W-:Y:S01]  /*6160*/  PRMT R34, RZ, 0x7610, R34 ;  /* 0x00007610ff227816 */ /* 0x000fe20000000022 */
[----:B------:R-:W1:Y:S01]  /*6170*/  LDC R20, c[0x0][0x3c4] ;  /* 0x0000f100ff147b82 */ /* 0x000e620000000800 */
[----:B0-----:R-:W-:Y:S02]  /*6180*/  IMAD.IADD R166, R3, 0x1, R136 ;  /* 0x0000000103a67824 */ /* 0x001fe400078e0288 */
[----:B------:R-:W-:Y:S01]  /*6190*/  IMAD.X R167, R2, 0x1, R137, P2 ;  /* 0x0000000102a77824 */ /* 0x000fe200010e0689 */
[----:B------:R-:W-:Y:S01]  /*61a0*/  IADD3 RZ, P2, PT, R0, R136, RZ ;  /* 0x0000008800ff7210 */ /* 0x000fe20007f5e0ff */
[----:B------:R-:W-:Y:S01]  /*61b0*/  IMAD.SHL.U32 R3, R11, 0x4, RZ ;  /* 0x000000040b037824 */ /* 0x000fe200078e00ff */
[----:B------:R-:W-:-:S02]  /*61c0*/  SHF.R.S32.HI R0, RZ, 0x1f, R0 ;  /* 0x0000001fff007819 */ /* 0x000fc40000011400 */
[----:B------:R-:W0:Y:S01]  /*61d0*/  LDC R11, c[0x0][0x3c4] ;  /* 0x0000f100ff0b7b82 */ /* 0x000e220000000800 */
[----:B------:R-:W-:Y:S01]  /*61e0*/  STL.64 [R1+0xd50], R170 ;  /* 0x000d50aa01007387 */ /* 0x000fe20000100a00 */
[----:B--2---:R-:W-:-:S03]  /*61f0*/  IMAD R2, R4, 0x1b, RZ ;  /* 0x0000001b04027824 */ /* 0x004fc600078e02ff */
[----:B------:R2:W-:Y:S01]  /*6200*/  STL.64 [R1+0xd48], R166 ;  /* 0x000d48a601007387 */ /* 0x0005e20000100a00 */
[----:B------:R-:W-:Y:S02]  /*6210*/  PRMT R121, RZ, 0x7610, R121 ;  /* 0x00007610ff797816 */ /* 0x000fe40000000079 */
[----:B------:R-:W0:Y:S01]  /*6220*/  LDC R4, c[0x0][0x3c4] ;  /* 0x0000f100ff047b82 */ /* 0x000e220000000800 */
[----:B------:R2:W3:Y:S04]  /*6230*/  @P4 LDG.E.U8 R131, desc[UR8][R166.64] ;  /* 0x00000008a6834981 */ /* 0x0004e8000c1e1100 */
[----:B------:R1:W4:Y:S01]  /*6240*/  @P4 LDG.E.U8 R138, desc[UR8][R170.64] ;  /* 0x00000008aa8a4981 */ /* 0x000322000c1e1100 */
[----:B------:R-:W-:-:S03]  /*6250*/  PRMT R155, RZ, 0x7610, R155 ;  /* 0x00007610ff9b7816 */ /* 0x000fc6000000009b */
[----:B------:R-:W4:Y:S01]  /*6260*/  @P4 LDG.E.U8 R34, desc[UR8][R172.64] ;  /* 0x00000008ac224981 */ /* 0x000f22000c1e1100 */
[C---:B--2---:R-:W-:Y:S02]  /*6270*/  IMAD.IADD R166, R3.reuse, 0x1, R134 ;  /* 0x0000000103a67824 */ /* 0x044fe400078e0286 */
[C---:B------:R-:W-:Y:S02]  /*6280*/  IMAD.X R167, R0.reuse, 0x1, R135, P1 ;  /* 0x0000000100a77824 */ /* 0x040fe400008e0687 */
[----:B-1----:R-:W-:Y:S01]  /*6290*/  IMAD.X R171, R0, 0x1, R137, P2 ;  /* 0x0000000100ab7824 */ /* 0x002fe200010e0689 */
[----:B------:R-:W-:Y:S02]  /*62a0*/  SHF.R.S32.HI R0, RZ, 0x1f, R2 ;  /* 0x0000001fff007819 */ /* 0x000fe40000011402 */
[----:B------:R1:W-:Y:S04]  /*62b0*/  STL.64 [R1+0xe40], R166 ;  /* 0x000e40a601007387 */ /* 0x0003e80000100a00 */
[----:B------:R1:W2:Y:S01]  /*62c0*/  @P4 LDG.E.U8 R156, desc[UR8][R166.64] ;  /* 0x00000008a69c4981 */ /* 0x0002a2000c1e1100 */
[----:B------:R-:W-:Y:S01]  /*62d0*/  IMAD.IADD R170, R3, 0x1, R136 ;  /* 0x0000000103aa7824 */ /* 0x000fe200078e0288 */
[----:B-1----:R-:W-:-:S04]  /*62e0*/  IADD3 R166, P1, PT, R2, R134, RZ ;  /* 0x0000008602a67210 */ /* 0x002fc80007f3e0ff */
[----:B------:R-:W2:Y:S01]  /*62f0*/  @P4 LDG.E.U8 R155, desc[UR8][R170.64] ;  /* 0x00000008aa9b4981 */ /* 0x000ea2000c1e1100 */
[----:B------:R-:W-:Y:S01]  /*6300*/  IADD3 R2, P2, PT, R2, R136, RZ ;  /* 0x0000008802027210 */ /* 0x000fe20007f5e0ff */
[----:B------:R-:W-:-:S04]  /*6310*/  IMAD.X R167, R0, 0x1, R135, P1 ;  /* 0x0000000100a77824 */ /* 0x000fc800008e0687 */
[----:B------:R-:W-:Y:S02]  /*6320*/  IMAD.X R3, R0, 0x1, R137, P2 ;  /* 0x0000000100037824 */ /* 0x000fe400010e0689 */
[----:B------:R-:W-:Y:S01]  /*6330*/  IMAD R0, R12, 0x23, RZ ;  /* 0x000000230c007824 */ /* 0x000fe200078e02ff */
[----:B------:R-:W-:Y:S04]  /*6340*/  STL.64 [R1+0xe38], R170 ;  /* 0x000e38aa01007387 */ /* 0x000fe80000100a00 */
[----:B------:R-:W-:Y:S01]  /*6350*/  STL.64 [R1+0xcb0], R166 ;  /* 0x000cb0a601007387 */ /* 0x000fe20000100a00 */
[----:B------:R-:W-:-:S03]  /*6360*/  IADD3 R172, P1, PT, R0, R134, RZ ;  /* 0x0000008600ac7210 */ /* 0x000fc60007f3e0ff */
[----:B------:R1:W-:Y:S04]  /*6370*/  STL.64 [R1+0xca8], R2 ;  /* 0x000ca80201007387 */ /* 0x0003e80000100a00 */
[----:B------:R1:W2:Y:S04]  /*6380*/  @P4 LDG.E.U8 R121, desc[UR8][R2.64] ;  /* 0x0000000802794981 */ /* 0x0002a8000c1e1100 */
[----:B------:R0:W2:Y:S01]  /*6390*/  @P4 LDG.E.U8 R122, desc[UR8][R166.64] ;  /* 0x00000008a67a4981 */ /* 0x0000a2000c1e1100 */
[----:B------:R-:W-:Y:S02]  /*63a0*/  PRMT R111, RZ, 0x7610, R111 ;  /* 0x00007610ff6f7816 */ /* 0x000fe4000000006f */
[----:B-1----:R-:W-:Y:S01]  /*63b0*/  SHF.R.S32.HI R2, RZ, 0x1f, R0 ;  /* 0x0000001fff027819 */ /* 0x002fe20000011400 */
[----:B0-----:R-:W-:-:S02]  /*63c0*/  IMAD R3, R11, 0x2b, RZ ;  /* 0x0000002b0b037824 */ /* 0x001fc400078e02ff */
[----:B------:R-:W0:Y:S01]  /*63d0*/  LDC R11, c[0x0][0x3c4] ;  /* 0x0000f100ff0b7b82 */ /* 0x000e220000000800 */
[----:B------:R-:W-:Y:S01]  /*63e0*/  IADD3 R166, P2, PT, R0, R136, RZ ;  /* 0x0000008800a67210 */ /* 0x000fe20007f5e0ff */
[C---:B------:R-:W-:Y:S01]  /*63f0*/  IMAD.X R173, R2.reuse, 0x1, R135, P1 ;  /* 0x0000000102ad7824 */ /* 0x040fe200008e0687 */
[----:B------:R-:W-:Y:S02]  /*6400*/  SHF.R.S32.HI R0, RZ, 0x1f, R3 ;  /* 0x0000001fff007819 */ /* 0x000fe40000011403 */
[C---:B------:R-:W-:Y:S01]  /*6410*/  IADD3 R170, P1, PT, R3.reuse, R134, RZ ;  /* 0x0000008603aa7210 */ /* 0x040fe20007f3e0ff */
[----:B------:R-:W-:Y:S01]  /*6420*/  IMAD.X R167, R2, 0x1, R137, P2 ;  /* 0x0000000102a77824 */ /* 0x000fe200010e0689 */
[----:B------:R-:W-:Y:S03]  /*6430*/  STL.64 [R1+0xc30], R172 ;  /* 0x000c30ac01007387 */ /* 0x000fe60000100a00 */
[----:B------:R-:W-:Y:S01]  /*6440*/  IMAD.X R171, R0, 0x1, R135, P1 ;  /* 0x0000000100ab7824 */ /* 0x000fe200008e0687 */
[----:B------:R1:W-:Y:S04]  /*6450*/  STL.64 [R1+0xc28], R166 ;  /* 0x000c28a601007387 */ /* 0x0003e80000100a00 */
[----:B------:R1:W2:Y:S01]  /*6460*/  @P4 LDG.E.U8 R111, desc[UR8][R166.64] ;  /* 0x00000008a66f4981 */ /* 0x0002a2000c1e1100 */
[----:B------:R-:W-:Y:S01]  /*6470*/  PRMT R102, RZ, 0x7610, R102 ;  /* 0x00007610ff667816 */ /* 0x000fe20000000066 */
[----:B------:R-:W-:Y:S01]  /*6480*/  IMAD R2, R4, 0x33, RZ ;  /* 0x0000003304027824 */ /* 0x000fe200078e02ff */
[----:B------:R-:W-:Y:S01]  /*6490*/  PRMT R101, RZ, 0x7610, R101 ;  /* 0x00007610ff657816 */ /* 0x000fe20000000065 */
[----:B------:R1:W-:Y:S01]  /*64a0*/  STL.64 [R1+0xbb0], R170 ;  /* 0x000bb0aa01007387 */ /* 0x0003e20000100a00 */
[----:B------:R-:W0:Y:S03]  /*64b0*/  LDC R4, c[0x0][0x3c4] ;  /* 0x0000f100ff047b82 */ /* 0x000e260000000800 */
[----:B------:R1:W2:Y:S02]  /*64c0*/  @P4 LDG.E.U8 R102, desc[UR8][R170.64] ;  /* 0x00000008aa664981 */ /* 0x0002a4000c1e1100 */
[----:B-1----:R-:W-:-:S03]  /*64d0*/  IADD3 R166, P1, PT, R3, R136, RZ ;  /* 0x0000008803a67210 */ /* 0x002fc60007f3e0ff */
[----:B------:R-:W1:Y:S02]  /*64e0*/  LDC R3, c[0x0][0x3c4] ;  /* 0x0000f100ff037b82 */ /* 0x000e640000000800 */
[----:B------:R-:W-:Y:S01]  /*64f0*/  IMAD.X R167, R0, 0x1, R137, P1 ;  /* 0x0000000100a77824 */ /* 0x000fe200008e0689 */
[----:B------:R-:W-:Y:S02]  /*6500*/  SHF.R.S32.HI R0, RZ, 0x1f, R2 ;  /* 0x0000001fff007819 */ /* 0x000fe40000011402 */
[----:B------:R-:W-:Y:S02]  /*6510*/  IADD3 R170, P1, PT, R2, R134, RZ ;  /* 0x0000008602aa7210 */ /* 0x000fe40007f3e0ff */
[----:B------:R0:W-:Y:S04]  /*6520*/  STL.64 [R1+0xba8], R166 ;  /* 0x000ba8a601007387 */ /* 0x0001e80000100a00 */
[----:B------:R0:W2:Y:S01]  /*6530*/  @P4 LDG.E.U8 R101, desc[UR8][R166.64] ;  /* 0x00000008a6654981 */ /* 0x0000a2000c1e1100 */
[----:B------:R-:W-:Y:S01]  /*6540*/  PRMT R92, RZ, 0x7610, R92 ;  /* 0x00007610ff5c7816 */ /* 0x000fe2000000005c */
[----:B------:R-:W-:Y:S01]  /*6550*/  IMAD.X R171, R0, 0x1, R135, P1 ;  /* 0x0000000100ab7824 */ /* 0x000fe200008e0687 */
[----:B------:R-:W-:-:S02]  /*6560*/  PRMT R91, RZ, 0x7610, R91 ;  /* 0x00007610ff5b7816 */ /* 0x000fc4000000005b */
[----:B0-----:R-:W-:Y:S01]  /*6570*/  IADD3 R166, P2, PT, R2, R136, RZ ;  /* 0x0000008802a67210 */ /* 0x001fe20007f5e0ff */
[----:B------:R-:W-:Y:S01]  /*6580*/  IMAD R2, R11, 0x3b, RZ ;  /* 0x0000003b0b027824 */ /* 0x000fe200078e02ff */
[----:B------:R0:W-:Y:S01]  /*6590*/  STL.64 [R1+0xb30], R170 ;  /* 0x000b30aa01007387 */ /* 0x0001e20000100a00 */
[----:B------:R-:W-:Y:S01]  /*65a0*/  PRMT R112, RZ, 0x7610, R112 ;  /* 0x00007610ff707816 */ /* 0x000fe20000000070 */
[----:B------:R-:W1:Y:S01]  /*65b0*/  LDC R11, c[0x0][0x3c4] ;  /* 0x0000f100ff0b7b82 */ /* 0x000e620000000800 */
[----:B------:R-:W-:Y:S01]  /*65c0*/  IMAD.X R167, R0, 0x1, R137, P2 ;  /* 0x0000000100a77824 */ /* 0x000fe200010e0689 */
[----:B------:R0:W2:Y:S01]  /*65d0*/  @P4 LDG.E.U8 R92, desc[UR8][R170.64] ;  /* 0x00000008aa5c4981 */ /* 0x0000a2000c1e1100 */
[----:B------:R-:W-:-:S03]  /*65e0*/  SHF.R.S32.HI R0, RZ, 0x1f, R2 ;  /* 0x0000001fff007819 */ /* 0x000fc60000011402 */
[----:B------:R0:W-:Y:S04]  /*65f0*/  STL.64 [R1+0xb28], R166 ;  /* 0x000b28a601007387 */ /* 0x0001e80000100a00 */
[----:B------:R0:W2:Y:S02]  /*6600*/  @P4 LDG.E.U8 R91, desc[UR8][R166.64] ;  /* 0x00000008a65b4981 */ /* 0x0000a4000c1e1100 */
[C---:B0-----:R-:W-:Y:S02]  /*6610*/  IADD3 R170, P1, PT, R2.reuse, R134, RZ ;  /* 0x0000008602aa7210 */ /* 0x041fe40007f3e0ff */
[----:B------:R-:W-:Y:S01]  /*6620*/  PRMT R81, RZ, 0x7610, R81 ;  /* 0x00007610ff517816 */ /* 0x000fe20000000051 */
[----:B------:R0:W2:Y:S01]  /*6630*/  @P4 LDG.E.U8 R112, desc[UR8][R172.64] ;  /* 0x00000008ac704981 */ /* 0x0000a2000c1e1100 */
[----:B------:R-:W-:Y:S01]  /*6640*/  IADD3 R166, P2, PT, R2, R136, RZ ;  /* 0x0000008802a67210 */ /* 0x000fe20007f5e0ff */
[----:B------:R-:W-:-:S04]  /*6650*/  IMAD.X R171, R0, 0x1, R135, P1 ;  /* 0x0000000100ab7824 */ /* 0x000fc800008e0687 */
[----:B------:R-:W-:Y:S02]  /*6660*/  IMAD.X R167, R0, 0x1, R137, P2 ;  /* 0x0000000100a77824 */ /* 0x000fe400010e0689 */
[----:B-1----:R-:W-:Y:S01]  /*6670*/  IMAD R0, R3, 0x43, RZ ;  /* 0x0000004303007824 */ /* 0x002fe200078e02ff */
[----:B------:R-:W-:Y:S01]  /*6680*/  PRMT R82, RZ, 0x7610, R82 ;  /* 0x00007610ff527816 */ /* 0x000fe20000000052 */
[----:B------:R-:W-:Y:S01]  /*6690*/  STL.64 [R1+0xab0], R170 ;  /* 0x000ab0aa01007387 */ /* 0x000fe20000100a00 */
[----:B------:R-:W-:Y:S02]  /*66a0*/  IMAD R3, R4, 0x4b, RZ ;  /* 0x0000004b04037824 */ /* 0x000fe400078e02ff */
[----:B------:R-:W-:Y:S01]  /*66b0*/  SHF.R.S32.HI R2, RZ, 0x1f, R0 ;  /* 0x0000001fff027819 */ /* 0x000fe20000011400 */
[----:B------:R1:W-:Y:S01]  /*66c0*/  STL.64 [R1+0xaa8], R166 ;  /* 0x000aa8a601007387 */ /* 0x0003e20000100a00 */
[----:B0-----:R-:W-:Y:S01]  /*66d0*/  IADD3 R172, P1, PT, R0, R134, RZ ;  /* 0x0000008600ac7210 */ /* 0x001fe20007f3e0ff */
[----:B------:R-:W0:Y:S02]  /*66e0*/  LDC R4, c[0x0][0x3c4] ;  /* 0x0000f100ff047b82 */ /* 0x000e240000000800 */
[----:B------:R1:W2:Y:S01]  /*66f0*/  @P4 LDG.E.U8 R81, desc[UR8][R166.64] ;  /* 0x00000008a6514981 */ /* 0x0002a2000c1e1100 */
[----:B------:R-:W-:Y:S01]  /*6700*/  PRMT R71, RZ, 0x7610, R71 ;  /* 0x00007610ff477816 */ /* 0x000fe20000000047 */
[----:B------:R-:W-:-:S02]  /*6710*/  IMAD.X R173, R2, 0x1, R135, P1 ;  /* 0x0000000102ad7824 */ /* 0x000fc400008e0687 */
[----:B------:R1:W2:Y:S02]  /*6720*/  @P4 LDG.E.U8 R82, desc[UR8][R170.64] ;  /* 0x00000008aa524981 */ /* 0x0002a4000c1e1100 */
[----:B-1----:R-:W-:Y:S02]  /*6730*/  IADD3 R166, P2, PT, R0, R136, RZ ;  /* 0x0000008800a67210 */ /* 0x002fe40007f5e0ff */
[----:B------:R-:W-:Y:S02]  /*6740*/  SHF.R.S32.HI R0, RZ, 0x1f, R3 ;  /* 0x0000001fff007819 */ /* 0x000fe40000011403 */
[----:B------:R-:W-:Y:S01]  /*6750*/  IADD3 R170, P1, PT, R3, R134, RZ ;  /* 0x0000008603aa7210 */ /* 0x000fe20007f3e0ff */
        /* <DEDUP_REMOVED lines=9> */
[----:B------:R-:W5:Y:S03]  /*67f0*/  LDC R11, c[0x0][0x3c4] ;  /* 0x0000f100ff0b7b82 */ /* 0x000f660000000800 */
[----:B------:R0:W2:Y:S01]  /*6800*/  @P4 LDG.E.U8 R62, desc[UR8][R170.64] ;  /* 0x00000008aa3e4981 */ /* 0x0000a2000c1e1100 */
[----:B-1----:R-:W-:-:S04]  /*6810*/  IADD3 R166, P1, PT, R3, R136, RZ ;  /* 0x0000008803a67210 */ /* 0x002fc80007f3e0ff */
[----:B------:R-:W1:Y:S01]  /*6820*/  LDC R3, c[0x0][0x3c4] ;  /* 0x0000f100ff037b82 */ /* 0x000e620000000800 */
[----:B------:R-:W-:Y:S01]  /*6830*/  IMAD.X R167, R0, 0x1, R137, P1 ;  /* 0x0000000100a77824 */ /* 0x000fe200008e0689 */
[----:B------:R-:W-:Y:S02]  /*6840*/  SHF.R.S32.HI R0, RZ, 0x1f, R2 ;  /* 0x0000001fff007819 */ /* 0x000fe40000011402 */
[----:B0-----:R-:W-:Y:S02]  /*6850*/  IADD3 R170, P1, PT, R2, R134, RZ ;  /* 0x0000008602aa7210 */ /* 0x001fe40007f3e0ff */
        /* <DEDUP_REMOVED lines=8> */
[----:B------:R-:W5:Y:S02]  /*68e0*/  LDC R4, c[0x0][0x3c4] ;  /* 0x0000f100ff047b82 */ /* 0x000f640000000800 */
[----:B------:R-:W-:Y:S01]  /*68f0*/  IMAD.X R167, R0, 0x1, R137, P2 ;  /* 0x0000000100a77824 */ /* 0x000fe200010e0689 */
[----:B------:R0:W2:Y:S01]  /*6900*/  @P4 LDG.E.U8 R52, desc[UR8][R170.64] ;  /* 0x00000008aa344981 */ /* 0x0000a2000c1e1100 */
[----:B------:R-:W-:-:S03]  /*6910*/  SHF.R.S32.HI R0, RZ, 0x1f, R2 ;  /* 0x0000001fff007819 */ /* 0x000fc60000011402 */
[----:B------:R1:W-:Y:S04]  /*6920*/  STL.64 [R1+0x928], R166 ;  /* 0x000928a601007387 */ /* 0x0003e80000100a00 */
[----:B------:R1:W2:Y:S01]  /*6930*/  @P4 LDG.E.U8 R51, desc[UR8][R166.64] ;  /* 0x00000008a6334981 */ /* 0x0002a2000c1e1100 */
[C---:B0-----:R-:W-:Y:S02]  /*6940*/  IADD3 R170, P1, PT, R2.reuse, R134, RZ ;  /* 0x0000008602aa7210 */ /* 0x041fe40007f3e0ff */
[----:B------:R-:W-:Y:S02]  /*6950*/  PRMT R72, RZ, 0x7610, R72 ;  /* 0x00007610ff487816 */ /* 0x000fe40000000048 */
[----:B-1----:R-:W-:Y:S01]  /*6960*/  IADD3 R166, P2, PT, R2, R136, RZ ;  /* 0x0000008802a67210 */ /* 0x002fe20007f5e0ff */
[----:B------:R-:W-:Y:S01]  /*6970*/  IMAD.X R171, R0, 0x1, R135, P1 ;  /* 0x0000000100ab7824 */ /* 0x000fe200008e0687 */
[----:B------:R-:W-:-:S02]  /*6980*/  PRMT R42, RZ, 0x7610, R42 ;  /* 0x00007610ff2a7816 */ /* 0x000fc4000000002a */
[----:B------:R0:W2:Y:S01]  /*6990*/  @P4 LDG.E.U8 R72, desc[UR8][R172.64] ;  /* 0x00000008ac484981 */ /* 0x0000a2000c1e1100 */
[----:B------:R-:W-:Y:S02]  /*69a0*/  IMAD.X R167, R0, 0x1, R137, P2 ;  /* 0x0000000100a77824 */ /* 0x000fe400010e0689 */
[----:B------:R-:W-:Y:S01]  /*69b0*/  IMAD R0, R3, 0x63, RZ ;  /* 0x0000006303007824 */ /* 0x000fe200078e02ff */
[----:B------:R-:W-:Y:S01]  /*69c0*/  PRMT R41, RZ, 0x7610, R41 ;  /* 0x00007610ff297816 */ /* 0x000fe20000000029 */
[----:B------:R1:W-:Y:S01]  /*69d0*/  STL.64 [R1+0x8b0], R170 ;  /* 0x0008b0aa01007387 */ /* 0x0003e20000100a00 */
[----:B-----5:R-:W-:Y:S02]  /*69e0*/  IMAD R3, R11, 0x6b, RZ ;  /* 0x0000006b0b037824 */ /* 0x020fe400078e02ff */
[----:B------:R-:W-:Y:S01]  /*69f0*/  SHF.R.S32.HI R2, RZ, 0x1f, R0 ;  /* 0x0000001fff027819 */ /* 0x000fe20000011400 */
[----:B------:R1:W5:Y:S01]  /*6a00*/  @P4 LDG.E.U8 R42, desc[UR8][R170.64] ;  /* 0x00000008aa2a4981 */ /* 0x000362000c1e1100 */
[----:B0-----:R-:W-:-:S02]  /*6a10*/  IADD3 R172, P1, PT, R0, R134, RZ ;  /* 0x0000008600ac7210 */ /* 0x001fc40007f3e0ff */
[----:B------:R-:W-:Y:S01]  /*6a20*/  PRMT R31, RZ, 0x7610, R31 ;  /* 0x00007610ff1f7816 */ /* 0x000fe2000000001f */
[----:B------:R0:W-:Y:S02]  /*6a30*/  STL.64 [R1+0x8a8], R166 ;  /* 0x0008a8a601007387 */ /* 0x0001e40000100a00 */
[----:B------:R-:W-:Y:S02]  /*6a40*/  IMAD.X R173, R2, 0x1, R135, P1 ;  /* 0x0000000102ad7824 */ /* 0x000fe400008e0687 */
[----:B------:R0:W2:Y:S01]  /*6a50*/  @P4 LDG.E.U8 R41, desc[UR8][R166.64] ;  /* 0x00000008a6294981 */ /* 0x0000a2000c1e1100 */
[----:B-1----:R-:W-:Y:S02]  /*6a60*/  IADD3 R170, P2, PT, R0, R136, RZ ;  /* 0x0000008800aa7210 */ /* 0x002fe40007f5e0ff */
        /* <DEDUP_REMOVED lines=8> */
[----:B------:R0:W2:Y:S01]  /*6af0*/  @P4 LDG.E.U8 R31, desc[UR8][R170.64] ;  /* 0x00000008aa1f4981 */ /* 0x0000a2000c1e1100 */
[----:B------:R-:W-:-:S03]  /*6b00*/  PRMT R21, RZ, 0x7610, R21 ;  /* 0x00007610ff157816 */ /* 0x000fc60000000015 */
[----:B------:R1:W-:Y:S04]  /*6b10*/  STL.64 [R1+0x7b0], R166 ;  /* 0x0007b0a601007387 */ /* 0x0003e80000100a00 */
[----:B------:R1:W2:Y:S01]  /*6b20*/  @P4 LDG.E.U8 R22, desc[UR8][R166.64] ;  /* 0x00000008a6164981 */ /* 0x0002a2000c1e1100 */
[----:B0-----:R-:W-:Y:S02]  /*6b30*/  IADD3 R170, P1, PT, R3, R136, RZ ;  /* 0x0000008803aa7210 */ /* 0x001fe40007f3e0ff */
[----:B------:R-:W-:-:S03]  /*6b40*/  SHF.R.S32.HI R3, RZ, 0x1f, R2 ;  /* 0x0000001fff037819 */ /* 0x000fc60000011402 */
[----:B------:R-:W-:Y:S01]  /*6b50*/  IMAD.X R171, R0, 0x1, R137, P1 ;  /* 0x0000000100ab7824 */ /* 0x000fe200008e0689 */
[----:B-1----:R-:W-:Y:S02]  /*6b60*/  IADD3 R166, P2, PT, R2, R134, RZ ;  /* 0x0000008602a67210 */ /* 0x002fe40007f5e0ff */
[----:B------:R-:W-:Y:S02]  /*6b70*/  PRMT R12, RZ, 0x7610, R12 ;  /* 0x00007610ff0c7816 */ /* 0x000fe4000000000c */
[----:B------:R0:W-:Y:S01]  /*6b80*/  STL.64 [R1+0x7a8], R170 ;  /* 0x0007a8aa01007387 */ /* 0x0001e20000100a00 */
[----:B---3--:R-:W-:Y:S02]  /*6b90*/  IMAD R19, R19, 0x7b, RZ ;  /* 0x0000007b13137824 */ /* 0x008fe400078e02ff */
[----:B------:R-:W-:Y:S01]  /*6ba0*/  IMAD.X R167, R3, 0x1, R135, P2 ;  /* 0x0000000103a77824 */ /* 0x000fe200010e0687 */
[----:B------:R0:W3:Y:S01]  /*6bb0*/  @P4 LDG.E.U8 R21, desc[UR8][R170.64] ;  /* 0x00000008aa154981 */ /* 0x0000e2000c1e1100 */
[----:B------:R-:W-:-:S03]  /*6bc0*/  PRMT R11, RZ, 0x7610, R11 ;  /* 0x00007610ff0b7816 */ /* 0x000fc6000000000b */
[----:B------:R1:W-:Y:S04]  /*6bd0*/  STL.64 [R1+0x730], R166 ;  /* 0x000730a601007387 */ /* 0x0003e80000100a00 */
[----:B------:R1:W2:Y:S01]  /*6be0*/  @P4 LDG.E.U8 R12, desc[UR8][R166.64] ;  /* 0x00000008a60c4981 */ /* 0x0002a2000c1e1100 */
[----:B0-----:R-:W-:Y:S02]  /*6bf0*/  IADD3 R170, P1, PT, R2, R136, RZ ;  /* 0x0000008802aa7210 */ /* 0x001fe40007f3e0ff */
[----:B------:R-:W-:-:S03]  /*6c00*/  SHF.R.S32.HI R2, RZ, 0x1f, R19 ;  /* 0x0000001fff027819 */ /* 0x000fc60000011413 */
[----:B------:R-:W-:Y:S01]  /*6c10*/  IMAD.X R171, R3, 0x1, R137, P1 ;  /* 0x0000000103ab7824 */ /* 0x000fe200008e0689 */
[----:B-1----:R-:W-:-:S04]  /*6c20*/  IADD3 R166, P2, PT, R19, R134, RZ ;  /* 0x0000008613a67210 */ /* 0x002fc80007f5e0ff */
[----:B------:R0:W-:Y:S01]  /*6c30*/  STL.64 [R1+0x728], R170 ;  /* 0x000728aa01007387 */ /* 0x0001e20000100a00 */
[----:B------:R-:W-:Y:S02]  /*6c40*/  IMAD R0, R20, 0xc, RZ ;  /* 0x0000000c14007824 */ /* 0x000fe400078e02ff */
[----:B------:R-:W-:Y:S01]  /*6c50*/  IMAD.X R167, R2, 0x1, R135, P2 ;  /* 0x0000000102a77824 */ /* 0x000fe200010e0687 */
[----:B------:R0:W2:Y:S01]  /*6c60*/  @P4 LDG.E.U8 R11, desc[UR8][R170.64] ;  /* 0x00000008aa0b4981 */ /* 0x0000a2000c1e1100 */
[----:B------:R-:W-:Y:S01]  /*6c70*/  PRMT R4, RZ, 0x7610, R4 ;  /* 0x00007610ff047816 */ /* 0x000fe20000000004 */
[----:B------:R-:W-:Y:S01]  /*6c80*/  IMAD R20, R29, 0xc, RZ ;  /* 0x0000000c1d147824 */ /* 0x000fe200078e02ff */
[----:B------:R-:W-:Y:S02]  /*6c90*/  IADD3 RZ, P1, PT, R0, R134, RZ ;  /* 0x0000008600ff7210 */ /* 0x000fe40007f3e0ff */
[----:B0-----:R-:W-:Y:S01]  /*6ca0*/  IADD3 R170, P2, PT, R19, R136, RZ ;  /* 0x0000008813aa7210 */ /* 0x001fe20007f5e0ff */
[----:B------:R0:W-:Y:S01]  /*6cb0*/  STL.64 [R1+0x6b0], R166 ;  /* 0x0006b0a601007387 */ /* 0x0001e20000100a00 */
[----:B------:R-:W-:-:S03]  /*6cc0*/  SHF.R.S32.HI R19, RZ, 0x1f, R0 ;  /* 0x0000001fff137819 */ /* 0x000fc60000011400 */
[----:B------:R-:W-:Y:S01]  /*6cd0*/  IMAD.X R171, R2, 0x1, R137, P2 ;  /* 0x0000000102ab7824 */ /* 0x000fe200010e0689 */
[----:B------:R-:W-:Y:S01]  /*6ce0*/  IADD3 RZ, P2, PT, R0, R136, RZ ;  /* 0x0000008800ff7210 */ /* 0x000fe20007f5e0ff */
[----:B------:R-:W-:Y:S01]  /*6cf0*/  IMAD R0, R39, 0x5, RZ ;  /* 0x0000000527007824 */ /* 0x000fe200078e02ff */
[----:B------:R-:W-:Y:S01]  /*6d00*/  PRMT R3, RZ, 0x7610, R3 ;  /* 0x00007610ff037816 */ /* 0x000fe20000000003 */
[----:B------:R0:W2:Y:S01]  /*6d10*/  @P4 LDG.E.U8 R4, desc[UR8][R166.64] ;  /* 0x00000008a6044981 */ /* 0x0000a2000c1e1100 */
[----:B------:R-:W1:Y:S01]  /*6d20*/  LDC R39, c[0x0][0x3c4] ;  /* 0x0000f100ff277b82 */ /* 0x000e620000000800 */
[----:B------:R-:W-:Y:S01]  /*6d30*/  IMAD R29, R30, 0x5, RZ ;  /* 0x000000051e1d7824 */ /* 0x000fe200078e02ff */
[----:B------:R-:W-:Y:S01]  /*6d40*/  SHF.R.S32.HI R2, RZ, 0x1f, R0 ;  /* 0x0000001fff027819 */ /* 0x000fe20000011400 */
[----:B------:R4:W-:Y:S01]  /*6d50*/  STL.64 [R1+0x6a8], R170 ;  /* 0x0006a8aa01007387 */ /* 0x0009e20000100a00 */
[----:B------:R-:W-:-:S03]  /*6d60*/  PRMT R199, RZ, 0x7610, R199 ;  /* 0x00007610ffc77816 */ /* 0x000fc600000000c7 */
[----:B------:R4:W2:Y:S01]  /*6d70*/  @P4 LDG.E.U8 R3, desc[UR8][R170.64] ;  /* 0x00000008aa034981 */ /* 0x0008a2000c1e1100 */
[----:B0-----:R-:W-:Y:S02]  /*6d80*/  IMAD.IADD R166, R20, 0x1, R134 ;  /* 0x0000000114a67824 */ /* 0x001fe400078e0286 */
[----:B------:R-:W-:Y:S01]  /*6d90*/  IMAD.X R167, R19, 0x1, R135, P1 ;  /* 0x0000000113a77824 */ /* 0x000fe200008e0687 */
[----:B------:R-:W-:-:S04]  /*6da0*/  IADD3 RZ, P1, PT, R0, R134, RZ ;  /* 0x0000008600ff7210 */ /* 0x000fc80007f3e0ff */
[----:B------:R0:W-:Y:S01]  /*6db0*/  STL.64 [R1+0xdc0], R166 ;  /* 0x000dc0a601007387 */ /* 0x0001e20000100a00 */
[----:B----4-:R-:W-:Y:S02]  /*6dc0*/  IMAD.IADD R170, R20, 0x1, R136 ;  /* 0x0000000114aa7824 */ /* 0x010fe400078e0288 */
[----:B------:R-:W-:Y:S01]  /*6dd0*/  IMAD.X R171, R19, 0x1, R137, P2 ;  /* 0x0000000113ab7824 */ /* 0x000fe200010e0689 */
[----:B------:R0:W4:Y:S01]  /*6de0*/  @P4 LDG.E.U8 R146, desc[UR8][R166.64] ;  /* 0x00000008a6924981 */ /* 0x000122000c1e1100 */
[----:B------:R-:W-:Y:S01]  /*6df0*/  PRMT R145, RZ, 0x7610, R145 ;  /* 0x00007610ff917816 */ /* 0x000fe20000000091 */
[----:B------:R-:W1:Y:S02]  /*6e00*/  LDC R19, c[0x0][0x3c4] ;  /* 0x0000f100ff137b82 */ /* 0x000e640000000800 */
[----:B------:R-:W-:Y:S04]  /*6e10*/  STL.64 [R1+0xdb8], R170 ;  /* 0x000db8aa01007387 */ /* 0x000fe80000100a00 */
[----:B------:R-:W2:Y:S01]  /*6e20*/  @P4 LDG.E.U8 R145, desc[UR8][R170.64] ;  /* 0x00000008aa914981 */ /* 0x000ea2000c1e1100 */
[----:B0-----:R-:W-:Y:S01]  /*6e30*/  IMAD.IADD R166, R29, 0x1, R134 ;  /* 0x000000011da67824 */ /* 0x001fe200078e0286 */
[----:B------:R-:W0:Y:S01]  /*6e40*/  LDC R20, c[0x0][0x3c4] ;  /* 0x0000f100ff147b82 */ /* 0x000e220000000800 */
[----:B------:R-:W-:Y:S01]  /*6e50*/  IMAD.X R167, R2, 0x1, R135, P1 ;  /* 0x0000000102a77824 */ /* 0x000fe200008e0687 */
[----:B------:R-:W-:Y:S01]  /*6e60*/  IADD3 RZ, P1, PT, R0, R136, RZ ;  /* 0x0000008800ff7210 */ /* 0x000fe20007f3e0ff */
[----:B------:R-:W-:-:S03]  /*6e70*/  IMAD R0, R40, 0x14, RZ ;  /* 0x0000001428007824 */ /* 0x000fc600078e02ff */
[----:B------:R1:W-:Y:S04]  /*6e80*/  STL.64 [R1+0xe30], R166 ;  /* 0x000e30a601007387 */ /* 0x0003e80000100a00 */
[----:B------:R1:W2:Y:S01]  /*6e90*/  @P4 LDG.E.U8 R199, desc[UR8][R166.64] ;  /* 0x00000008a6c74981 */ /* 0x0002a2000c1e1100 */
[----:B------:R-:W-:Y:S01]  /*6ea0*/  PRMT R130, RZ, 0x7610, R130 ;  /* 0x00007610ff827816 */ /* 0x000fe20000000082 */
[----:B-1----:R-:W-:Y:S02]  /*6eb0*/  IMAD.IADD R166, R29, 0x1, R136 ;  /* 0x000000011da67824 */ /* 0x002fe400078e0288 */
[----:B------:R-:W-:Y:S01]  /*6ec0*/  IMAD.X R167, R2, 0x1, R137, P1 ;  /* 0x0000000102a77824 */ /* 0x000fe200008e0689 */
[----:B------:R-:W-:Y:S01]  /*6ed0*/  SHF.R.S32.HI R2, RZ, 0x1f, R0 ;  /* 0x0000001fff027819 */ /* 0x000fe20000011400 */
[----:B------:R-:W1:Y:S01]  /*6ee0*/  LDC R29, c[0x0][0x3c4] ;  /* 0x0000f100ff1d7b82 */ /* 0x000e620000000800 */
[----:B------:R-:W-:-:S02]  /*6ef0*/  IADD3 R170, P1, PT, R0, R134, RZ ;  /* 0x0000008600aa7210 */ /* 0x000fc40007f3e0ff */
[----:B------:R0:W-:Y:S04]  /*6f00*/  STL.64 [R1+0xe28], R166 ;  /* 0x000e28a601007387 */ /* 0x0001e80000100a00 */
[----:B------:R0:W2:Y:S01]  /*6f10*/  @P4 LDG.E.U8 R198, desc[UR8][R166.64] ;  /* 0x00000008a6c64981 */ /* 0x0000a2000c1e1100 */
[----:B------:R-:W-:Y:S01]  /*6f20*/  IMAD.X R171, R2, 0x1, R135, P1 ;  /* 0x0000000102ab7824 */ /* 0x000fe200008e0687 */
[----:B------:R-:W-:Y:S02]  /*6f30*/  PRMT R129, RZ, 0x7610, R129 ;  /* 0x00007610ff817816 */ /* 0x000fe40000000081 */
[----:B0-----:R-:W-:Y:S01]  /*6f40*/  IADD3 R166, P2, PT, R0, R136, RZ ;  /* 0x0000008800a67210 */ /* 0x001fe20007f5e0ff */
[----:B------:R-:W-:Y:S01]  /*6f50*/  IMAD R0, R39, 0x1c, RZ ;  /* 0x0000001c27007824 */ /* 0x000fe200078e02ff */
[----:B------:R0:W2:Y:S03]  /*6f60*/  @P4 LDG.E.U8 R130, desc[UR8][R170.64] ;  /* 0x00000008aa824981 */ /* 0x0000a6000c1e1100 */
[----:B------:R-:W-:Y:S01]  /*6f70*/  IMAD.X R167, R2, 0x1, R137, P2 ;  /* 0x0000000102a77824 */ /* 0x000fe200010e0689 */
[----:B------:R0:W-:Y:S01]  /*6f80*/  STL.64 [R1+0xd20], R170 ;  /* 0x000d20aa01007387 */ /* 0x0001e20000100a00 */
[----:B------:R-:W-:-:S03]  /*6f90*/  SHF.R.S32.HI R2, RZ, 0x1f, R0 ;  /* 0x0000001fff027819 */ /* 0x000fc60000011400 */
[----:B------:R0:W-:Y:S04]  /*6fa0*/  STL.64 [R1+0xd18], R166 ;  /* 0x000d18a601007387 */ /* 0x0001e80000100a00 */
[----:B------:R0:W2:Y:S02]  /*6fb0*/  @P4 LDG.E.U8 R129, desc[UR8][R166.64] ;  /* 0x00000008a6814981 */ /* 0x0000a4000c1e1100 */
[C---:B0-----:R-:W-:Y:S02]  /*6fc0*/  IADD3 R170, P1, PT, R0.reuse, R134, RZ ;  /* 0x0000008600aa7210 */ /* 0x041fe40007f3e0ff */
[----:B------:R-:W-:Y:S02]  /*6fd0*/  PRMT R32, RZ, 0x7610, R32 ;  /* 0x00007610ff207816 */ /* 0x000fe40000000020 */
[----:B------:R-:W-:Y:S01]  /*6fe0*/  IADD3 R166, P2, PT, R0, R136, RZ ;  /* 0x0000008800a67210 */ /* 0x000fe20007f5e0ff */
[C---:B------:R-:W-:Y:S01]  /*6ff0*/  IMAD.X R171, R2.reuse, 0x1, R135, P1 ;  /* 0x0000000102ab7824 */ /* 0x040fe200008e0687 */
[----:B------:R-:W-:Y:S01]  /*7000*/  PRMT R119, RZ, 0x7610, R119 ;  /* 0x00007610ff777816 */ /* 0x000fe20000000077 */
[----:B------:R-:W-:Y:S01]  /*7010*/  IMAD R0, R19, 0x24, RZ ;  /* 0x0000002413007824 */ /* 0x000fe200078e02ff */
[----:B------:R0:W2:Y:S01]  /*7020*/  @P4 LDG.E.U8 R32, desc[UR8][R172.64] ;  /* 0x00000008ac204981 */ /* 0x0000a2000c1e1100 */
[----:B------:R-:W-:Y:S01]  /*7030*/  IMAD.X R167, R2, 0x1, R137, P2 ;  /* 0x0000000102a77824 */ /* 0x000fe200010e0689 */
[----:B------:R-:W-:-:S02]  /*7040*/  PRMT R120, RZ, 0x7610, R120 ;  /* 0x00007610ff787816 */ /* 0x000fc40000000078 */
[----:B------:R-:W-:Y:S01]  /*7050*/  STL.64 [R1+0xca0], R170 ;  /* 0x000ca0aa01007387 */ /* 0x000fe20000100a00 */
[----:B------:R-:W-:Y:S01]  /*7060*/  SHF.R.S32.HI R2, RZ, 0x1f, R0 ;  /* 0x0000001fff027819 */ /* 0x000fe20000011400 */
[----:B------:R-:W-:Y:S02]  /*7070*/  IMAD R19, R20, 0x2c, RZ ;  /* 0x0000002c14137824 */ /* 0x000fe400078e02ff */
[----:B------:R1:W-:Y:S01]  /*7080*/  STL.64 [R1+0xc98], R166 ;  /* 0x000c98a601007387 */ /* 0x0003e20000100a00 */
[----:B------:R-:W-:Y:S01]  /*7090*/  PRMT R109, RZ, 0x7610, R109 ;  /* 0x00007610ff6d7816 */ /* 0x000fe2000000006d */
[----:B------:R-:W5:Y:S01]  /*70a0*/  LDC R20, c[0x0][0x3c4] ;  /* 0x0000f100ff147b82 */ /* 0x000f620000000800 */
[----:B0-----:R-:W-:Y:S01]  /*70b0*/  IADD3 R172, P1, PT, R0, R134, RZ ;  /* 0x0000008600ac7210 */ /* 0x001fe20007f3e0ff */
[----:B------:R1:W2:Y:S04]  /*70c0*/  @P4 LDG.E.U8 R119, desc[UR8][R166.64] ;  /* 0x00000008a6774981 */ /* 0x0002a8000c1e1100 */
[----:B------:R0:W2:Y:S01]  /*70d0*/  @P4 LDG.E.U8 R120, desc[UR8][R170.64] ;  /* 0x00000008aa784981 */ /* 0x0000a2000c1e1100 */
[----:B------:R-:W-:Y:S01]  /*70e0*/  IMAD.X R173, R2, 0x1, R135, P1 ;  /* 0x0000000102ad7824 */ /* 0x000fe200008e0687 */
[----:B-1----:R-:W-:-:S02]  /*70f0*/  IADD3 R166, P2, PT, R0, R136, RZ ;  /* 0x0000008800a67210 */ /* 0x002fc40007f5e0ff */
[----:B------:R-:W-:Y:S02]  /*7100*/  SHF.R.S32.HI R0, RZ, 0x1f, R19 ;  /* 0x0000001fff007819 */ /* 0x000fe40000011413 */
[----:B0-----:R-:W-:Y:S01]  /*7110*/  IADD3 R170, P1, PT, R19, R134, RZ ;  /* 0x0000008613aa7210 */ /* 0x001fe20007f3e0ff */
        /* <DEDUP_REMOVED lines=11> */
[----:B0-----:R-:W-:-:S04]  /*71d0*/  IADD3 R166, P1, PT, R19, R136, RZ ;  /* 0x0000008813a67210 */ /* 0x001fc80007f3e0ff */
[----:B------:R-:W0:Y:S01]  /*71e0*/  LDC R19, c[0x0][0x3c4] ;  /* 0x0000f100ff137b82 */ /* 0x000e220000000800 */
[----:B------:R-:W-:Y:S01]  /*71f0*/  IMAD.X R167, R0, 0x1, R137, P1 ;  /* 0x0000000100a77824 */ /* 0x000fe200008e0689 */
[----:B------:R-:W-:Y:S02]  /*7200*/  SHF.R.S32.HI R0, RZ, 0x1f, R2 ;  /* 0x0000001fff007819 */ /* 0x000fe40000011402 */
[----:B-1----:R-:W-:Y:S02]  /*7210*/  IADD3 R170, P1, PT, R2, R134, RZ ;  /* 0x0000008602aa7210 */ /* 0x002fe40007f3e0ff */
[----:B------:R1:W-:Y:S04]  /*7220*/  STL.64 [R1+0xb98], R166 ;  /* 0x000b98a601007387 */ /* 0x0003e80000100a00 */
[----:B------:R1:W2:Y:S01]  /*7230*/  @P4 LDG.E.U8 R99, desc[UR8][R166.64] ;  /* 0x00000008a6634981 */ /* 0x0002a2000c1e1100 */
[----:B------:R-:W-:Y:S01]  /*7240*/  PRMT R90, RZ, 0x7610, R90 ;  /* 0x00007610ff5a7816 */ /* 0x000fe2000000005a */
[----:B------:R-:W-:Y:S01]  /*7250*/  IMAD.X R171, R0, 0x1, R135, P1 ;  /* 0x0000000100ab7824 */ /* 0x000fe200008e0687 */
[----:B------:R-:W-:-:S02]  /*7260*/  PRMT R89, RZ, 0x7610, R89 ;  /* 0x00007610ff597816 */ /* 0x000fc40000000059 */
[----:B-1----:R-:W-:Y:S01]  /*7270*/  IADD3 R166, P2, PT, R2, R136, RZ ;  /* 0x0000008802a67210 */ /* 0x002fe20007f5e0ff */
[----:B-----5:R-:W-:Y:S01]  /*7280*/  IMAD R2, R20, 0x3c, RZ ;  /* 0x0000003c14027824 */ /* 0x020fe200078e02ff */
[----:B------:R1:W-:Y:S01]  /*7290*/  STL.64 [R1+0xb20], R170 ;  /* 0x000b20aa01007387 */ /* 0x0003e20000100a00 */
[----:B------:R-:W-:Y:S01]  /*72a0*/  PRMT R110, RZ, 0x7610, R110 ;  /* 0x00007610ff6e7816 */ /* 0x000fe2000000006e */
[----:B------:R-:W5:Y:S01]  /*72b0*/  LDC R20, c[0x0][0x3c4] ;  /* 0x0000f100ff147b82 */ /* 0x000f620000000800 */
[----:B------:R-:W-:Y:S01]  /*72c0*/  IMAD.X R167, R0, 0x1, R137, P2 ;  /* 0x0000000100a77824 */ /* 0x000fe200010e0689 */
[----:B------:R1:W2:Y:S01]  /*72d0*/  @P4 LDG.E.U8 R90, desc[UR8][R170.64] ;  /* 0x00000008aa5a4981 */ /* 0x0002a2000c1e1100 */
[----:B------:R-:W-:-:S03]  /*72e0*/  SHF.R.S32.HI R0, RZ, 0x1f, R2 ;  /* 0x0000001fff007819 */ /* 0x000fc60000011402 */
[----:B------:R0:W-:Y:S04]  /*72f0*/  STL.64 [R1+0xb18], R166 ;  /* 0x000b18a601007387 */ /* 0x0001e80000100a00 */
[----:B------:R0:W2:Y:S01]  /*7300*/  @P4 LDG.E.U8 R89, desc[UR8][R166.64] ;  /* 0x00000008a6594981 */ /* 0x0000a2000c1e1100 */
[C---:B-1----:R-:W-:Y:S02]  /*7310*/  IADD3 R170, P1, PT, R2.reuse, R134, RZ ;  /* 0x0000008602aa7210 */ /* 0x042fe40007f3e0ff */
[----:B------:R-:W-:Y:S01]  /*7320*/  PRMT R79, RZ, 0x7610, R79 ;  /* 0x00007610ff4f7816 */ /* 0x000fe2000000004f */
[----:B------:R1:W2:Y:S01]  /*7330*/  @P4 LDG.E.U8 R110, desc[UR8][R172.64] ;  /* 0x00000008ac6e4981 */ /* 0x0002a2000c1e1100 */
[----:B0-----:R-:W-:Y:S01]  /*7340*/  IADD3 R166, P2, PT, R2, R136, RZ ;  /* 0x0000008802a67210 */ /* 0x001fe20007f5e0ff */
[----:B------:R-:W-:-:S04]  /*7350*/  IMAD.X R171, R0, 0x1, R135, P1 ;  /* 0x0000000100ab7824 */ /* 0x000fc800008e0687 */
[----:B------:R-:W-:Y:S01]  /*7360*/  IMAD.X R167, R0, 0x1, R137, P2 ;  /* 0x0000000100a77824 */ /* 0x000fe200010e0689 */
[----:B------:R0:W2:Y:S01]  /*7370*/  @P4 LDG.E.U8 R80, desc[UR8][R170.64] ;  /* 0x00000008aa504981 */ /* 0x0000a2000c1e1100 */
[----:B------:R-:W-:-:S03]  /*7380*/  IMAD R0, R19, 0x44, RZ ;  /* 0x0000004413007824 */ /* 0x000fc600078e02ff */
[----:B------:R0:W-:Y:S01]  /*7390*/  STL.64 [R1+0xaa0], R170 ;  /* 0x000aa0aa01007387 */ /* 0x0001e20000100a00 */
[----:B------:R-:W-:Y:S01]  /*73a0*/  IMAD R19, R29, 0x4c, RZ ;  /* 0x0000004c1d137824 */ /* 0x000fe200078e02ff */
[----:B------:R-:W-:Y:S01]  /*73b0*/  SHF.R.S32.HI R2, RZ, 0x1f, R0 ;  /* 0x0000001fff027819 */ /* 0x000fe20000011400 */
[----:B------:R-:W3:Y:S01]  /*73c0*/  LDC R29, c[0x0][0x3c4] ;  /* 0x0000f100ff1d7b82 */ /* 0x000ee20000000800 */
[----:B------:R5:W-:Y:S01]  /*73d0*/  STL.64 [R1+0xa98], R166 ;  /* 0x000a98a601007387 */ /* 0x000be20000100a00 */
[----:B-1----:R-:W-:-:S03]  /*73e0*/  IADD3 R172, P1, PT, R0, R134, RZ ;  /* 0x0000008600ac7210 */ /* 0x002fc60007f3e0ff */
[----:B------:R5:W2:Y:S01]  /*73f0*/  @P4 LDG.E.U8 R79, desc[UR8][R166.64] ;  /* 0x00000008a64f4981 */ /* 0x000aa2000c1e1100 */
[----:B------:R-:W-:Y:S01]  /*7400*/  PRMT R69, RZ, 0x7610, R69 ;  /* 0x00007610ff457816 */ /* 0x000fe20000000045 */
[----:B------:R-:W-:Y:S01]  /*7410*/  IMAD.X R173, R2, 0x1, R135, P1 ;  /* 0x0000000102ad7824 */ /* 0x000fe200008e0687 */
[----:B0-----:R-:W-:Y:S02]  /*7420*/  IADD3 R170, P1, PT, R19, R134, RZ ;  /* 0x0000008613aa7210 */ /* 0x001fe40007f3e0ff */
[----:B-----5:R-:W-:Y:S02]  /*7430*/  IADD3 R166, P2, PT, R0, R136, RZ ;  /* 0x0000008800a67210 */ /* 0x020fe40007f5e0ff */
[----:B------:R-:W-:-:S03]  /*7440*/  SHF.R.S32.HI R0, RZ, 0x1f, R19 ;  /* 0x0000001fff007819 */ /* 0x000fc60000011413 */
[----:B------:R-:W-:Y:S01]  /*7450*/  IMAD.X R167, R2, 0x1, R137, P2 ;  /* 0x0000000102a77824 */ /* 0x000fe200010e0689 */
[----:B------:R-:W-:Y:S01]  /*7460*/  STL.64 [R1+0xa20], R172 ;  /* 0x000a20ac01007387 */ /* 0x000fe20000100a00 */
[----:B------:R-:W-:-:S03]  /*7470*/  IMAD.X R171, R0, 0x1, R135, P1 ;  /* 0x0000000100ab7824 */ /* 0x000fc600008e0687 */
[----:B------:R0:W-:Y:S04]  /*7480*/  STL.64 [R1+0xa18], R166 ;  /* 0x000a18a601007387 */ /* 0x0001e80000100a00 */
[----:B------:R0:W5:Y:S01]  /*7490*/  @P4 LDG.E.U8 R69, desc[UR8][R166.64] ;  /* 0x00000008a6454981 */ /* 0x000162000c1e1100 */
[----:B------:R-:W-:Y:S01]  /*74a0*/  PRMT R60, RZ, 0x7610, R60 ;  /* 0x00007610ff3c7816 */ /* 0x000fe2000000003c */
[----:B------:R-:W-:Y:S01]  /*74b0*/  IMAD R2, R20, 0x54, RZ ;  /* 0x0000005414027824 */ /* 0x000fe200078e02ff */
[----:B------:R-:W-:Y:S01]  /*74c0*/  PRMT R59, RZ, 0x7610, R59 ;  /* 0x00007610ff3b7816 */ /* 0x000fe2000000003b */
[----:B------:R1:W-:Y:S01]  /*74d0*/  STL.64 [R1+0x9a0], R170 ;  /* 0x0009a0aa01007387 */ /* 0x0003e20000100a00 */
[----:B------:R-:W4:Y:S03]  /*74e0*/  LDC R20, c[0x0][0x3c4] ;  /* 0x0000f100ff147b82 */ /* 0x000f260000000800 */
        /* <DEDUP_REMOVED lines=12> */
[----:B---3--:R-:W-:Y:S01]  /*75b0*/  IMAD R2, R29, 0x5c, RZ ;  /* 0x0000005c1d027824 */ /* 0x008fe200078e02ff */
[----:B------:R1:W3:Y:S03]  /*75c0*/  @P4 LDG.E.U8 R50, desc[UR8][R170.64] ;  /* 0x00000008aa324981 */ /* 0x0002e6000c1e1100 */
[----:B------:R-:W-:Y:S01]  /*75d0*/  IMAD.X R167, R0, 0x1, R137, P2 ;  /* 0x0000000100a77824 */ /* 0x000fe200010e0689 */
[----:B------:R1:W-:Y:S01]  /*75e0*/  STL.64 [R1+0x920], R170 ;  /* 0x000920aa01007387 */ /* 0x0003e20000100a00 */
[----:B------:R-:W-:-:S03]  /*75f0*/  SHF.R.S32.HI R0, RZ, 0x1f, R2 ;  /* 0x0000001fff007819 */ /* 0x000fc60000011402 */
[----:B------:R0:W-:Y:S04]  /*7600*/  STL.64 [R1+0x918], R166 ;  /* 0x000918a601007387 */ /* 0x0001e80000100a00 */
[----:B------:R0:W2:Y:S01]  /*7610*/  @P4 LDG.E.U8 R49, desc[UR8][R166.64] ;  /* 0x00000008a6314981 */ /* 0x0000a2000c1e1100 */
[C---:B-1----:R-:W-:Y:S02]  /*7620*/  IADD3 R170, P1, PT, R2.reuse, R134, RZ ;  /* 0x0000008602aa7210 */ /* 0x042fe40007f3e0ff */
[----:B0-----:R-:W-:-:S03]  /*7630*/  IADD3 R166, P2, PT, R2, R136, RZ ;  /* 0x0000008802a67210 */ /* 0x001fc60007f5e0ff */
[C---:B------:R-:W-:Y:S01]  /*7640*/  IMAD.X R171, R0.reuse, 0x1, R135, P1 ;  /* 0x0000000100ab7824 */ /* 0x040fe200008e0687 */
[----:B------:R-:W-:Y:S01]  /*7650*/  PRMT R70, RZ, 0x7610, R70 ;  /* 0x00007610ff467816 */ /* 0x000fe20000000046 */
[----:B------:R-:W-:Y:S02]  /*7660*/  IMAD.X R167, R0, 0x1, R137, P2 ;  /* 0x0000000100a77824 */ /* 0x000fe400010e0689 */
[----:B------:R-:W-:Y:S01]  /*7670*/  IMAD R0, R19, 0x64, RZ ;  /* 0x0000006413007824 */ /* 0x000fe200078e02ff */
[----:B------:R-:W-:Y:S02]  /*7680*/  PRMT R40, RZ, 0x7610, R40 ;  /* 0x00007610ff287816 */ /* 0x000fe40000000028 */
[----:B------:R0:W2:Y:S01]  /*7690*/  @P4 LDG.E.U8 R70, desc[UR8][R172.64] ;  /* 0x00000008ac464981 */ /* 0x0000a2000c1e1100 */
[----:B------:R-:W-:Y:S01]  /*76a0*/  PRMT R39, RZ, 0x7610, R39 ;  /* 0x00007610ff277816 */ /* 0x000fe20000000027 */
[----:B----4-:R-:W-:Y:S01]  /*76b0*/  IMAD R19, R20, 0x6c, RZ ;  /* 0x0000006c14137824 */ /* 0x010fe200078e02ff */
[----:B------:R-:W-:-:S02]  /*76c0*/  SHF.R.S32.HI R2, RZ, 0x1f, R0 ;  /* 0x0000001fff027819 */ /* 0x000fc40000011400 */
[C---:B------:R-:W-:Y:S01]  /*76d0*/  IADD3 R208, P1, PT, R0.reuse, R134, RZ ;  /* 0x0000008600d07210 */ /* 0x040fe20007f3e0ff */
[----:B------:R1:W-:Y:S01]  /*76e0*/  STL.64 [R1+0x8a0], R170 ;  /* 0x0008a0aa01007387 */ /* 0x0003e20000100a00 */
[----:B------:R-:W-:Y:S02]  /*76f0*/  PRMT R30, RZ, 0x7610, R30 ;  /* 0x00007610ff1e7816 */ /* 0x000fe4000000001e */
[----:B0-----:R-:W-:Y:S01]  /*7700*/  IADD3 R172, P2, PT, R0, R136, RZ ;  /* 0x0000008800ac7210 */ /* 0x001fe20007f5e0ff */
[----:B------:R1:W4:Y:S01]  /*7710*/  @P4 LDG.E.U8 R40, desc[UR8][R170.64] ;  /* 0x00000008aa284981 */ /* 0x000322000c1e1100 */
[C---:B------:R-:W-:Y:S01]  /*7720*/  IMAD.X R209, R2.reuse, 0x1, R135, P1 ;  /* 0x0000000102d17824 */ /* 0x040fe200008e0687 */
[----:B------:R-:W-:Y:S02]  /*7730*/  PRMT R29, RZ, 0x7610, R29 ;  /* 0x00007610ff1d7816 */ /* 0x000fe4000000001d */
[----:B------:R0:W-:Y:S01]  /*7740*/  STL.64 [R1+0x898], R166 ;  /* 0x000898a601007387 */ /* 0x0001e20000100a00 */
[----:B------:R-:W-:Y:S01]  /*7750*/  SHF.R.S32.HI R0, RZ, 0x1f, R19 ;  /* 0x0000001fff007819 */ /* 0x000fe20000011413 */
[----:B------:R-:W-:-:S02]  /*7760*/  IMAD.X R173, R2, 0x1, R137, P2 ;  /* 0x0000000102ad7824 */ /* 0x000fc400010e0689 */
[----:B------:R0:W2:Y:S01]  /*7770*/  @P4 LDG.E.U8 R39, desc[UR8][R166.64] ;  /* 0x00000008a6274981 */ /* 0x0000a2000c1e1100 */
[----:B-1----:R-:W-:Y:S01]  /*7780*/  IADD3 R170, P1, PT, R19, R134, RZ ;  /* 0x0000008613aa7210 */ /* 0x002fe20007f3e0ff */
[----:B------:R-:W-:Y:S01]  /*7790*/  IMAD R2, R133, 0x74, RZ ;  /* 0x0000007485027824 */ /* 0x000fe200078e02ff */
[----:B------:R-:W-:Y:S01]  /*77a0*/  PRMT R20, RZ, 0x7610, R20 ;  /* 0x00007610ff147816 */ /* 0x000fe20000000014 */
[----:B------:R1:W-:Y:S04]  /*77b0*/  STL.64 [R1+0x820], R208 ;  /* 0x000820d001007387 */ /* 0x0003e80000100a00 */
[----:B------:R1:W2:Y:S01]  /*77c0*/  @P4 LDG.E.U8 R30, desc[UR8][R208.64] ;  /* 0x00000008d01e4981 */ /* 0x0002a2000c1e1100 */
[----:B0-----:R-:W0:Y:S01]  /*77d0*/  LDC R166, c[0x0][0x3c4] ;  /* 0x0000f100ffa67b82 */ /* 0x001e220000000800 */
[----:B------:R-:W-:Y:S01]  /*77e0*/  IMAD.X R171, R0, 0x1, R135, P1 ;  /* 0x0000000100ab7824 */ /* 0x000fe200008e0687 */
[----:B------:R-:W-:Y:S01]  /*77f0*/  SHF.R.S32.HI R133, RZ, 0x1f, R2 ;  /* 0x0000001fff857819 */ /* 0x000fe20000011402 */
[----:B------:R1:W-:Y:S04]  /*7800*/  STL.64 [R1+0x818], R172 ;  /* 0x000818ac01007387 */ /* 0x0003e80000100a00 */
[----:B------:R1:W2:Y:S02]  /*7810*/  @P4 LDG.E.U8 R29, desc[UR8][R172.64] ;  /* 0x00000008ac1d4981 */ /* 0x0002a4000c1e1100 */
[----:B-1----:R-:W-:-:S02]  /*7820*/  IADD3 R208, P1, PT, R19, R136, RZ ;  /* 0x0000008813d07210 */ /* 0x002fc40007f3e0ff */
[----:B------:R1:W-:Y:S01]  /*7830*/  STL.64 [R1+0x7a0], R170 ;  /* 0x0007a0aa01007387 */ /* 0x0003e20000100a00 */
[----:B------:R-:W-:-:S03]  /*7840*/  PRMT R169, RZ, 0x7610, R169 ;  /* 0x00007610ffa97816 */ /* 0x000fc600000000a9 */
[----:B------:R1:W2:Y:S01]  /*7850*/  @P4 LDG.E.U8 R20, desc[UR8][R170.64] ;  /* 0x00000008aa144981 */ /* 0x0002a2000c1e1100 */
[----:B------:R-:W-:Y:S01]  /*7860*/  IADD3 R172, P2, PT, R2, R134, RZ ;  /* 0x0000008602ac7210 */ /* 0x000fe20007f5e0ff */
[----:B------:R-:W-:-:S04]  /*7870*/  IMAD.X R209, R0, 0x1, R137, P1 ;  /* 0x0000000100d17824 */ /* 0x000fc800008e0689 */
[----:B------:R-:W-:Y:S01]  /*7880*/  IMAD.X R173, R133, 0x1, R135, P2 ;  /* 0x0000000185ad7824 */ /* 0x000fe200010e0687 */
[----:B-1----:R-:W1:Y:S01]  /*7890*/  LDC R170, c[0x0][0x3c4] ;  /* 0x0000f100ffaa7b82 */ /* 0x002e620000000800 */
[----:B------:R-:W-:Y:S07]  /*78a0*/  STL.64 [R1+0x798], R208 ;  /* 0x000798d001007387 */ /* 0x000fee0000100a00 */
[----:B------:R-:W1:Y:S01]  /*78b0*/  LDC R171, c[0x0][0x3c4] ;  /* 0x0000f100ffab7b82 */ /* 0x000e620000000800 */
[----:B------:R0:W-:Y:S04]  /*78c0*/  STL.64 [R1+0x720], R172 ;  /* 0x000720ac01007387 */ /* 0x0001e80000100a00 */
[----:B------:R0:W2:Y:S01]  /*78d0*/  @P4 LDG.E.U8 R169, desc[UR8][R172.64] ;  /* 0x00000008aca94981 */ /* 0x0000a2000c1e1100 */
[----:B------:R-:W-:Y:S01]  /*78e0*/  PRMT R19, RZ, 0x7610, R19 ;  /* 0x00007610ff137816 */ /* 0x000fe20000000013 */
[----:B0-----:R-:W-:Y:S01]  /*78f0*/  IMAD R166, R166, 0x7c, RZ ;  /* 0x0000007ca6a67824 */ /* 0x001fe200078e02ff */
[----:B------:R-:W-:-:S04]  /*7900*/  IADD3 R214, P1, PT, R2, R136, RZ ;  /* 0x0000008802d67210 */ /* 0x000fc80007f3e0ff */
[----:B------:R0:W2:Y:S01]  /*7910*/  @P4 LDG.E.U8 R19, desc[UR8][R208.64] ;  /* 0x00000008d0134981 */ /* 0x0000a2000c1e1100 */
[----:B------:R-:W1:Y:S01]  /*7920*/  LDC R173, c[0x0][0x3c4] ;  /* 0x0000f100ffad7b82 */ /* 0x000e620000000800 */
[----:B------:R-:W-:Y:S01]  /*7930*/  SHF.R.S32.HI R167, RZ, 0x1f, R166 ;  /* 0x0000001fffa77819 */ /* 0x000fe200000114a6 */
[----:B------:R-:W-:-:S06]  /*7940*/  IMAD.X R215, R133, 0x1, R137, P1 ;  /* 0x0000000185d77824 */ /* 0x000fcc00008e0689 */
[----:B------:R-:W1:Y:S01]  /*7950*/  LDC R172, c[0x0][0x3c4] ;  /* 0x0000f100ffac7b82 */ /* 0x000e620000000800 */
[----:B0-----:R-:W-:Y:S01]  /*7960*/  IADD3 R208, P2, PT, R166, R134, RZ ;  /* 0x00000086a6d07210 */ /* 0x001fe20007f5e0ff */
[----:B------:R0:W-:Y:S01]  /*7970*/  STL.64 [R1+0x718], R214 ;  /* 0x000718d601007387 */ /* 0x0001e20000100a00 */
[----:B-1----:R-:W-:-:S03]  /*7980*/  IMAD R0, R170, 0xd, RZ ;  /* 0x0000000daa007824 */ /* 0x002fc600078e02ff */
[----:B------:R-:W-:Y:S01]  /*7990*/  IMAD.X R209, R167, 0x1, R135, P2 ;  /* 0x00000001a7d17824 */ /* 0x000fe200010e0687 */
[----:B------:R0:W2:Y:S01]  /*79a0*/  @P4 LDG.E.U8 R168, desc[UR8][R214.64] ;  /* 0x00000008d6a84981 */ /* 0x0000a2000c1e1100 */
[----:B------:R-:W-:Y:S02]  /*79b0*/  IMAD R170, R171, 0xd, RZ ;  /* 0x0000000dabaa7824 */ /* 0x000fe400078e02ff */
[----:B------:R-:W1:Y:S01]  /*79c0*/  LDC R171, c[0x0][0x3c4] ;  /* 0x0000f100ffab7b82 */ /* 0x000e620000000800 */
[----:B------:R-:W-:Y:S02]  /*79d0*/  PRMT R165, RZ, 0x7610, R165 ;  /* 0x00007610ffa57816 */ /* 0x000fe400000000a5 */
[----:B0-----:R-:W-:Y:S02]  /*79e0*/  IADD3 R214, P2, PT, R166, R136, RZ ;  /* 0x00000088a6d67210 */ /* 0x001fe40007f5e0ff */
[----:B------:R-:W-:Y:S02]  /*79f0*/  SHF.R.S32.HI R133, RZ, 0x1f, R0 ;  /* 0x0000001fff857819 */ /* 0x000fe40000011400 */
[C---:B------:R-:W-:Y:S01]  /*7a00*/  IADD3 RZ, P1, PT, R0.reuse, R134, RZ ;  /* 0x0000008600ff7210 */ /* 0x040fe20007f3e0ff */
[----:B------:R-:W-:Y:S01]  /*7a10*/  IMAD.X R215, R167, 0x1, R137, P2 ;  /* 0x00000001a7d77824 */ /* 0x000fe200010e0689 */
[----:B------:R-:W-:Y:S01]  /*7a20*/  IADD3 RZ, P2, PT, R0, R136, RZ ;  /* 0x0000008800ff7210 */ /* 0x000fe20007f5e0ff */
[----:B------:R-:W-:Y:S01]  /*7a30*/  IMAD R0, R173, 0x6, RZ ;  /* 0x00000006ad007824 */ /* 0x000fe200078e02ff */
[----:B------:R-:W-:Y:S01]  /*7a40*/  PRMT R2, RZ, 0x7610, R2 ;  /* 0x00007610ff027816 */ /* 0x000fe20000000002 */
[----:B------:R0:W-:Y:S01]  /*7a50*/  STL.64 [R1+0x6a0], R208 ;  /* 0x0006a0d001007387 */ /* 0x0001e20000100a00 */
[----:B------:R-:W-:Y:S01]  /*7a60*/  PRMT R197, RZ, 0x7610, R197 ;  /* 0x00007610ffc57816 */ /* 0x000fe200000000c5 */
[----:B------:R-:W1:Y:S02]  /*7a70*/  LDC R173, c[0x0][0x3c4] ;  /* 0x0000f100ffad7b82 */ /* 0x000e640000000800 */
[----:B------:R0:W2:Y:S01]  /*7a80*/  @P4 LDG.E.U8 R165, desc[UR8][R208.64] ;  /* 0x00000008d0a54981 */ /* 0x0000a2000c1e1100 */
[----:B------:R-:W-:Y:S01]  /*7a90*/  SHF.R.S32.HI R166, RZ, 0x1f, R0 ;  /* 0x0000001fffa67819 */ /* 0x000fe20000011400 */
[----:B------:R-:W-:Y:S01]  /*7aa0*/  IMAD R167, R172, 0x6, RZ ;  /* 0x00000006aca77824 */ /* 0x000fe200078e02ff */
[----:B------:R-:W-:Y:S01]  /*7ab0*/  PRMT R163, RZ, 0x7610, R163 ;  /* 0x00007610ffa37816 */ /* 0x000fe200000000a3 */
[----:B------:R0:W-:Y:S04]  /*7ac0*/  STL.64 [R1+0x698], R214 ;  /* 0x000698d601007387 */ /* 0x0001e80000100a00 */
[----:B------:R0:W2:Y:S02]  /*7ad0*/  @P4 LDG.E.U8 R2, desc[UR8][R214.64] ;  /* 0x00000008d6024981 */ /* 0x0000a4000c1e1100 */
[----:B0-----:R-:W-:-:S02]  /*7ae0*/  IMAD.IADD R208, R170, 0x1, R134 ;  /* 0x00000001aad07824 */ /* 0x001fc400078e0286 */
[C---:B------:R-:W-:Y:S01]  /*7af0*/  IMAD.X R209, R133.reuse, 0x1, R135, P1 ;  /* 0x0000000185d17824 */ /* 0x040fe200008e0687 */
[----:B------:R-:W-:Y:S01]  /*7b00*/  IADD3 RZ, P1, PT, R0, R134, RZ ;  /* 0x0000008600ff7210 */ /* 0x000fe20007f3e0ff */
[----:B------:R-:W2:Y:S04]  /*7b10*/  @P4 LDG.E.U8 R163, desc[UR8][R136.64] ;  /* 0x0000000888a34981 */ /* 0x000ea8000c1e1100 */
[----:B------:R0:W-:Y:S01]  /*7b20*/  STL.64 [R1+0xdb0], R208 ;  /* 0x000db0d001007387 */ /* 0x0001e20000100a00 */
[----:B------:R-:W-:Y:S02]  /*7b30*/  IMAD.IADD R214, R170, 0x1, R136 ;  /* 0x00000001aad67824 */ /* 0x000fe400078e0288 */
[----:B------:R-:W-:Y:S01]  /*7b40*/  IMAD.X R215, R133, 0x1, R137, P2 ;  /* 0x0000000185d77824 */ /* 0x000fe200010e0689 */
[----:B------:R0:W2:Y:S01]  /*7b50*/  @P4 LDG.E.U8 R197, desc[UR8][R208.64] ;  /* 0x00000008d0c54981 */ /* 0x0000a2000c1e1100 */
[----:B------:R-:W-:Y:S01]  /*7b60*/  PRMT R201, RZ, 0x7610, R201 ;  /* 0x00007610ffc97816 */ /* 0x000fe200000000c9 */
[----:B------:R-:W3:Y:S02]  /*7b70*/  LDC R170, c[0x0][0x3c4] ;  /* 0x0000f100ffaa7b82 */ /* 0x000ee40000000800 */
[----:B------:R-:W-:Y:S04]  /*7b80*/  STL.64 [R1+0xda8], R214 ;  /* 0x000da8d601007387 */ /* 0x000fe80000100a00 */
[----:B------:R-:W2:Y:S01]  /*7b90*/  @P4 LDG.E.U8 R196, desc[UR8][R214.64] ;  /* 0x00000008d6c44981 */ /* 0x000ea2000c1e1100 */
[----:B0-----:R-:W-:-:S02]  /*7ba0*/  IMAD.IADD R208, R167, 0x1, R134 ;  /* 0x00000001a7d07824 */ /* 0x001fc400078e0286 */
[----:B------:R-:W-:Y:S01]  /*7bb0*/  IMAD.X R209, R166, 0x1, R135, P1 ;  /* 0x00000001a6d17824 */ /* 0x000fe200008e0687 */
[----:B------:R-:W-:-:S04]  /*7bc0*/  IADD3 RZ, P1, PT, R0, R136, RZ ;  /* 0x0000008800ff7210 */ /* 0x000fc80007f3e0ff */
[----:B------:R0:W-:Y:S04]  /*7bd0*/  STL.64 [R1+0xe20], R208 ;  /* 0x000e20d001007387 */ /* 0x0001e80000100a00 */
[----:B------:R0:W2:Y:S01]  /*7be0*/  @P4 LDG.E.U8 R202, desc[UR8][R208.64] ;  /* 0x00000008d0ca4981 */ /* 0x0000a2000c1e1100 */
[----:B-1----:R-:W-:Y:S02]  /*7bf0*/  IMAD R0, R171, 0x15, RZ ;  /* 0x00000015ab007824 */ /* 0x002fe400078e02ff */
[----:B0-----:R-:W-:Y:S02]  /*7c00*/  IMAD.X R209, R166, 0x1, R137, P1 ;  /* 0x00000001a6d17824 */ /* 0x001fe400008e0689 */
[----:B------:R-:W0:Y:S01]  /*7c10*/  LDC R166, c[0x0][0x3c4] ;  /* 0x0000f100ffa67b82 */ /* 0x000e220000000800 */
[----:B------:R-:W-:Y:S01]  /*7c20*/  IMAD.IADD R208, R167, 0x1, R136 ;  /* 0x00000001a7d07824 */ /* 0x000fe200078e0288 */
[----:B------:R-:W-:-:S02]  /*7c30*/  SHF.R.S32.HI R133, RZ, 0x1f, R0 ;  /* 0x0000001fff857819 */ /* 0x000fc40000011400 */
[C---:B------:R-:W-:Y:S02]  /*7c40*/  IADD3 R214, P1, PT, R0.reuse, R134, RZ ;  /* 0x0000008600d67210 */ /* 0x040fe40007f3e0ff */
[----:B------:R1:W-:Y:S02]  /*7c50*/  STL.64 [R1+0xe18], R208 ;  /* 0x000e18d001007387 */ /* 0x0003e40000100a00 */
[----:B------:R-:W5:Y:S02]  /*7c60*/  LDC R167, c[0x0][0x3c4] ;  /* 0x0000f100ffa77b82 */ /* 0x000f640000000800 */
[----:B------:R1:W2:Y:S01]  /*7c70*/  @P4 LDG.E.U8 R201, desc[UR8][R208.64] ;  /* 0x00000008d0c94981 */ /* 0x0002a2000c1e1100 */
[----:B------:R-:W-:Y:S01]  /*7c80*/  PRMT R195, RZ, 0x7610, R195 ;  /* 0x00007610ffc37816 */ /* 0x000fe200000000c3 */
[----:B------:R-:W-:Y:S01]  /*7c90*/  IMAD.X R215, R133, 0x1, R135, P1 ;  /* 0x0000000185d77824 */ /* 0x000fe200008e0687 */
[----:B-1----:R-:W-:Y:S01]  /*7ca0*/  IADD3 R208, P2, PT, R0, R136, RZ ;  /* 0x0000008800d07210 */ /* 0x002fe20007f5e0ff */
[----:B------:R-:W-:-:S03]  /*7cb0*/  IMAD R0, R173, 0x1d, RZ ;  /* 0x0000001dad007824 */ /* 0x000fc600078e02ff */
[----:B------:R1:W2:Y:S01]  /*7cc0*/  @P4 LDG.E.U8 R195, desc[UR8][R214.64] ;  /* 0x00000008d6c34981 */ /* 0x0002a2000c1e1100 */
[----:B------:R-:W-:-:S03]  /*7cd0*/  IMAD.X R209, R133, 0x1, R137, P2 ;  /* 0x0000000185d17824 */ /* 0x000fc600010e0689 */
[----:B------:R1:W-:Y:S01]  /*7ce0*/  STL.64 [R1+0xd10], R214 ;  /* 0x000d10d601007387 */ /* 0x0003e20000100a00 */
[----:B------:R-:W-:-:S03]  /*7cf0*/  SHF.R.S32.HI R133, RZ, 0x1f, R0 ;  /* 0x0000001fff857819 */ /* 0x000fc60000011400 */
[----:B------:R0:W-:Y:S04]  /*7d00*/  STL.64 [R1+0xd08], R208 ;  /* 0x000d08d001007387 */ /* 0x0001e80000100a00 */
[----:B------:R0:W2:Y:S01]  /*7d10*/  @P4 LDG.E.U8 R194, desc[UR8][R208.64] ;  /* 0x00000008d0c24981 */ /* 0x0000a2000c1e1100 */
[C---:B-1----:R-:W-:Y:S02]  /*7d20*/  IADD3 R214, P1, PT, R0.reuse, R134, RZ ;  /* 0x0000008600d67210 */ /* 0x042fe40007f3e0ff */
[----:B0-----:R-:W-:-:S03]  /*7d30*/  IADD3 R208, P2, PT, R0, R136, RZ ;  /* 0x0000008800d07210 */ /* 0x001fc60007f5e0ff */
[C---:B------:R-:W-:Y:S02]  /*7d40*/  IMAD.X R215, R133.reuse, 0x1, R135, P1 ;  /* 0x0000000185d77824 */ /* 0x040fe400008e0687 */
[----:B------:R-:W-:Y:S02]  /*7d50*/  IMAD R0, R166, 0x25, RZ ;  /* 0x00000025a6007824 */ /* 0x000fe400078e02ff */
[----:B------:R-:W-:Y:S01]  /*7d60*/  IMAD.X R209, R133, 0x1, R137, P2 ;  /* 0x0000000185d17824 */ /* 0x000fe200010e0689 */
[----:B------:R-:W-:Y:S01]  /*7d70*/  PRMT R193, RZ, 0x7610, R193 ;  /* 0x00007610ffc17816 */ /* 0x000fe200000000c1 */
[----:B------:R-:W-:Y:S01]  /*7d80*/  STL.64 [R1+0xc90], R214 ;  /* 0x000c90d601007387 */ /* 0x000fe20000100a00 */
[----:B------:R-:W-:Y:S01]  /*7d90*/  SHF.R.S32.HI R133, RZ, 0x1f, R0 ;  /* 0x0000001fff857819 */ /* 0x000fe20000011400 */
[----:B-----5:R-:W-:Y:S01]  /*7da0*/  IMAD R166, R167, 0x2d, RZ ;  /* 0x0000002da7a67824 */ /* 0x020fe200078e02ff */
[----:B------:R-:W-:Y:S01]  /*7db0*/  IADD3 R216, P1, PT, R0, R134, RZ ;  /* 0x0000008600d87210 */ /* 0x000fe20007f3e0ff */
[----:B------:R0:W-:Y:S01]  /*7dc0*/  STL.64 [R1+0xc88], R208 ;  /* 0x000c88d001007387 */ /* 0x0001e20000100a00 */
[----:B------:R-:W1:Y:S03]  /*7dd0*/  LDC R167, c[0x0][0x3c4] ;  /* 0x0000f100ffa77b82 */ /* 0x000e660000000800 */
[----:B------:R0:W5:Y:S01]  /*7de0*/  @P4 LDG.E.U8 R192, desc[UR8][R208.64] ;  /* 0x00000008d0c04981 */ /* 0x000162000c1e1100 */
[----:B------:R-:W-:-:S03]  /*7df0*/  IMAD.X R217, R133, 0x1, R135, P1 ;  /* 0x0000000185d97824 */ /* 0x000fc600008e0687 */
[----:B------:R0:W2:Y:S02]  /*7e00*/  @P4 LDG.E.U8 R193, desc[UR8][R214.64] ;  /* 0x00000008d6c14981 */ /* 0x0000a4000c1e1100 */
[----:B0-----:R-:W-:Y:S02]  /*7e10*/  IADD3 R208, P2, PT, R0, R136, RZ ;  /* 0x0000008800d07210 */ /* 0x001fe40007f5e0ff */
        /* <DEDUP_REMOVED lines=8> */
[----:B---3--:R-:W-:-:S02]  /*7ea0*/  IMAD R133, R170, 0x35, RZ ;  /* 0x00000035aa857824 */ /* 0x008fc400078e02ff */
[----:B------:R3:W-:Y:S01]  /*7eb0*/  STL.64 [R1+0xb90], R214 ;  /* 0x000b90d601007387 */ /* 0x0007e20000100a00 */
[----:B------:R-:W4:Y:S03]  /*7ec0*/  LDC R170, c[0x0][0x3c4] ;  /* 0x0000f100ffaa7b82 */ /* 0x000f260000000800 */
[----:B------:R3:W2:Y:S01]  /*7ed0*/  @P4 LDG.E.U8 R189, desc[UR8][R214.64] ;  /* 0x00000008d6bd4981 */ /* 0x0006a2000c1e1100 */
[----:B0-----:R-:W-:-:S04]  /*7ee0*/  IADD3 R208, P1, PT, R166, R136, RZ ;  /* 0x00000088a6d07210 */ /* 0x001fc80007f3e0ff */
[----:B------:R-:W0:Y:S01]  /*7ef0*/  LDC R166, c[0x0][0x3c4] ;  /* 0x0000f100ffa67b82 */ /* 0x000e220000000800 */
[----:B------:R-:W-:Y:S01]  /*7f00*/  IMAD.X R209, R0, 0x1, R137, P1 ;  /* 0x0000000100d17824 */ /* 0x000fe200008e0689 */
[----:B------:R-:W-:Y:S02]  /*7f10*/  SHF.R.S32.HI R0, RZ, 0x1f, R133 ;  /* 0x0000001fff007819 */ /* 0x000fe40000011485 */
[C---:B---3--:R-:W-:Y:S02]  /*7f20*/  IADD3 R214, P1, PT, R133.reuse, R134, RZ ;  /* 0x0000008685d67210 */ /* 0x048fe40007f3e0ff */
[----:B------:R3:W-:Y:S04]  /*7f30*/  STL.64 [R1+0xb88], R208 ;  /* 0x000b88d001007387 */ /* 0x0007e80000100a00 */
[----:B------:R3:W2:Y:S01]  /*7f40*/  @P4 LDG.E.U8 R188, desc[UR8][R208.64] ;  /* 0x00000008d0bc4981 */ /* 0x0006a2000c1e1100 */
[----:B------:R-:W-:Y:S01]  /*7f50*/  PRMT R187, RZ, 0x7610, R187 ;  /* 0x00007610ffbb7816 */ /* 0x000fe200000000bb */
[----:B------:R-:W-:Y:S01]  /*7f60*/  IMAD.X R215, R0, 0x1, R135, P1 ;  /* 0x0000000100d77824 */ /* 0x000fe200008e0687 */
[----:B---3--:R-:W-:Y:S01]  /*7f70*/  IADD3 R208, P2, PT, R133, R136, RZ ;  /* 0x0000008885d07210 */ /* 0x008fe20007f5e0ff */
[----:B-1----:R-:W-:-:S03]  /*7f80*/  IMAD R133, R167, 0x3d, RZ ;  /* 0x0000003da7857824 */ /* 0x002fc600078e02ff */
[----:B------:R1:W-:Y:S01]  /*7f90*/  STL.64 [R1+0xb10], R214 ;  /* 0x000b10d601007387 */ /* 0x0003e20000100a00 */
[----:B------:R-:W-:Y:S01]  /*7fa0*/  PRMT R191, RZ, 0x7610, R191 ;  /* 0x00007610ffbf7816 */ /* 0x000fe200000000bf */
[----:B------:R-:W3:Y:S01]  /*7fb0*/  LDC R167, c[0x0][0x3c4] ;  /* 0x0000f100ffa77b82 */ /* 0x000ee20000000800 */
[----:B------:R-:W-:Y:S01]  /*7fc0*/  IMAD.X R209, R0, 0x1, R137, P2 ;  /* 0x0000000100d17824 */ /* 0x000fe200010e0689 */
[----:B------:R1:W2:Y:S01]  /*7fd0*/  @P4 LDG.E.U8 R187, desc[UR8][R214.64] ;  /* 0x00000008d6bb4981 */ /* 0x0002a2000c1e1100 */
[----:B------:R-:W-:-:S03]  /*7fe0*/  SHF.R.S32.HI R0, RZ, 0x1f, R133 ;  /* 0x0000001fff007819 */ /* 0x000fc60000011485 */
[----:B------:R4:W-:Y:S04]  /*7ff0*/  STL.64 [R1+0xb08], R208 ;  /* 0x000b08d001007387 */ /* 0x0009e80000100a00 */
[----:B------:R4:W2:Y:S01]  /*8000*/  @P4 LDG.E.U8 R186, desc[UR8][R208.64] ;  /* 0x00000008d0ba4981 */ /* 0x0008a2000c1e1100 */
[----:B-1----:R-:W-:-:S03]  /*8010*/  IADD3 R214, P1, PT, R133, R134, RZ ;  /* 0x0000008685d67210 */ /* 0x002fc60007f3e0ff */
[----:B------:R1:W2:Y:S01]  /*8020*/  @P4 LDG.E.U8 R191, desc[UR8][R216.64] ;  /* 0x00000008d8bf4981 */ /* 0x0002a2000c1e1100 */
[----:B----4-:R-:W-:Y:S01]  /*8030*/  IADD3 R208, P2, PT, R133, R136, RZ ;  /* 0x0000008885d07210 */ /* 0x010fe20007f5e0ff */
[----:B------:R-:W-:-:S04]  /*8040*/  IMAD.X R215, R0, 0x1, R135, P1 ;  /* 0x0000000100d77824 */ /* 0x000fc800008e0687 */
[----:B------:R-:W-:Y:S02]  /*8050*/  IMAD.X R209, R0, 0x1, R137, P2 ;  /* 0x0000000100d17824 */ /* 0x000fe400010e0689 */
[----:B0-----:R-:W-:Y:S01]  /*8060*/  IMAD R0, R166, 0x45, RZ ;  /* 0x00000045a6007824 */ /* 0x001fe200078e02ff */
[----:B------:R-:W-:Y:S01]  /*8070*/  PRMT R185, RZ, 0x7610, R185 ;  /* 0x00007610ffb97816 */ /* 0x000fe200000000b9 */
[----:B------:R-:W-:Y:S01]  /*8080*/  STL.64 [R1+0xa90], R214 ;  /* 0x000a90d601007387 */ /* 0x000fe20000100a00 */
[----:B------:R-:W-:Y:S02]  /*8090*/  IMAD R166, R170, 0x4d, RZ ;  /* 0x0000004daaa67824 */ /* 0x000fe400078e02ff */
[----:B------:R-:W-:Y:S01]  /*80a0*/  SHF.R.S32.HI R133, RZ, 0x1f, R0 ;  /* 0x0000001fff857819 */ /* 0x000fe20000011400 */
[----:B------:R0:W-:Y:S01]  /*80b0*/  STL.64 [R1+0xa88], R208 ;  /* 0x000a88d001007387 */ /* 0x0001e20000100a00 */
[----:B-1----:R-:W-:Y:S01]  /*80c0*/  IADD3 R216, P1, PT, R0, R134, RZ ;  /* 0x0000008600d87210 */ /* 0x002fe20007f3e0ff */
[----:B------:R-:W1:Y:S02]  /*80d0*/  LDC R170, c[0x0][0x3c4] ;  /* 0x0000f100ffaa7b82 */ /* 0x000e640000000800 */
[----:B------:R0:W4:Y:S02]  /*80e0*/  @P4 LDG.E.U8 R184, desc[UR8][R208.64] ;  /* 0x00000008d0b84981 */ /* 0x000124000c1e1100 */
[----:B------:R-:W-:-:S02]  /*80f0*/  IMAD.X R217, R133, 0x1, R135, P1 ;  /* 0x0000000185d97824 */ /* 0x000fc400008e0687 */
[----:B------:R3:W2:Y:S01]  /*8100*/  @P4 LDG.E.U8 R185, desc[UR8][R214.64] ;  /* 0x00000008d6b94981 */ /* 0x0006a2000c1e1100 */
[----:B0-----:R-:W-:Y:S02]  /*8110*/  IADD3 R208, P2, PT, R0, R136, RZ ;  /* 0x0000008800d07210 */ /* 0x001fe40007f5e0ff */
[----:B------:R-:W-:Y:S02]  /*8120*/  SHF.R.S32.HI R0, RZ, 0x1f, R166 ;  /* 0x0000001fff007819 */ /* 0x000fe400000114a6 */
[----:B---3--:R-:W-:Y:S01]  /*8130*/  IADD3 R214, P1, PT, R166, R134, RZ ;  /* 0x00000086a6d67210 */ /* 0x008fe20007f3e0ff */
[----:B------:R-:W-:Y:S01]  /*8140*/  IMAD.X R209, R133, 0x1, R137, P2 ;  /* 0x0000000185d17824 */ /* 0x000fe200010e0689 */
[----:B------:R-:W-:Y:S03]  /*8150*/  STL.64 [R1+0xa10], R216 ;  /* 0x000a10d801007387 */ /* 0x000fe60000100a00 */
[----:B------:R-:W-:Y:S01]  /*8160*/  IMAD.X R215, R0, 0x1, R135, P1 ;  /* 0x0000000100d77824 */ /* 0x000fe200008e0687 */
[----:B------:R0:W-:Y:S04]  /*8170*/  STL.64 [R1+0xa08], R208 ;  /* 0x000a08d001007387 */ /* 0x0001e80000100a00 */
[----:B------:R0:W3:Y:S01]  /*8180*/  @P4 LDG.E.U8 R182, desc[UR8][R208.64] ;  /* 0x00000008d0b64981 */ /* 0x0000e2000c1e1100 */
[----:B------:R-:W-:Y:S01]  /*8190*/  PRMT R181, RZ, 0x7610, R181 ;  /* 0x00007610ffb57816 */ /* 0x000fe200000000b5 */
[----:B------:R-:W-:-:S02]  /*81a0*/  IMAD R133, R167, 0x55, RZ ;  /* 0x00000055a7857824 */ /* 0x000fc400078e02ff */
[----:B------:R1:W-:Y:S01]  /*81b0*/  STL.64 [R1+0x990], R214 ;  /* 0x000990d601007387 */ /* 0x0003e20000100a00 */
[----:B------:R-:W1:Y:S03]  /*81c0*/  LDC R167, c[0x0][0x3c4] ;  /* 0x0000f100ffa77b82 */ /* 0x000e660000000800 */
[----:B------:R1:W3:Y:S01]  /*81d0*/  @P4 LDG.E.U8 R181, desc[UR8][R214.64] ;  /* 0x00000008d6b54981 */ /* 0x0002e2000c1e1100 */
[----:B0-----:R-:W-:-:S04]  /*81e0*/  IADD3 R208, P1, PT, R166, R136, RZ ;  /* 0x00000088a6d07210 */ /* 0x001fc80007f3e0ff */
[----:B------:R-:W0:Y:S01]  /*81f0*/  LDC R166, c[0x0][0x3c4] ;  /* 0x0000f100ffa67b82 */ /* 0x000e220000000800 */
[----:B------:R-:W-:Y:S01]  /*8200*/  IMAD.X R209, R0, 0x1, R137, P1 ;  /* 0x0000000100d17824 */ /* 0x000fe200008e0689 */
[----:B------:R-:W-:Y:S02]  /*8210*/  SHF.R.S32.HI R0, RZ, 0x1f, R133 ;  /* 0x0000001fff007819 */ /* 0x000fe40000011485 */
[C---:B-1----:R-:W-:Y:S02]  /*8220*/  IADD3 R214, P1, PT, R133.reuse, R134, RZ ;  /* 0x0000008685d67210 */ /* 0x042fe40007f3e0ff */
[----:B------:R1:W-:Y:S04]  /*8230*/  STL.64 [R1+0x988], R208 ;  /* 0x000988d001007387 */ /* 0x0003e80000100a00 */
[----:B------:R1:W3:Y:S01]  /*8240*/  @P4 LDG.E.U8 R180, desc[UR8][R208.64] ;  /* 0x00000008d0b44981 */ /* 0x0002e2000c1e1100 */
[----:B------:R-:W-:Y:S01]  /*8250*/  PRMT R179, RZ, 0x7610, R179 ;  /* 0x00007610ffb37816 */ /* 0x000fe200000000b3 */
[----:B------:R-:W-:Y:S01]  /*8260*/  IMAD.X R215, R0, 0x1, R135, P1 ;  /* 0x0000000100d77824 */ /* 0x000fe200008e0687 */
[----:B-1----:R-:W-:Y:S01]  /*8270*/  IADD3 R208, P2, PT, R133, R136, RZ ;  /* 0x0000008885d07210 */ /* 0x002fe20007f5e0ff */
[----:B------:R-:W-:-:S03]  /*8280*/  IMAD R133, R170, 0x5d, RZ ;  /* 0x0000005daa857824 */ /* 0x000fc600078e02ff */
[----:B------:R1:W-:Y:S01]  /*8290*/  STL.64 [R1+0x910], R214 ;  /* 0x000910d601007387 */ /* 0x0003e20000100a00 */
[----:B------:R-:W0:Y:S01]  /*82a0*/  LDC R170, c[0x0][0x3c4] ;  /* 0x0000f100ffaa7b82 */ /* 0x000e220000000800 */
[----:B------:R-:W-:Y:S02]  /*82b0*/  IMAD.X R209, R0, 0x1, R137, P2 ;  /* 0x0000000100d17824 */ /* 0x000fe400010e0689 */
[----:B------:R1:W3:Y:S01]  /*82c0*/  @P4 LDG.E.U8 R179, desc[UR8][R214.64] ;  /* 0x00000008d6b34981 */ /* 0x0002e2000c1e1100 */
[----:B------:R-:W-:-:S03]  /*82d0*/  SHF.R.S32.HI R0, RZ, 0x1f, R133 ;  /* 0x0000001fff007819 */ /* 0x000fc60000011485 */
[----:B------:R1:W-:Y:S04]  /*82e0*/  STL.64 [R1+0x908], R208 ;  /* 0x000908d001007387 */ /* 0x0003e80000100a00 */
[----:B------:R1:W3:Y:S02]  /*82f0*/  @P4 LDG.E.U8 R178, desc[UR8][R208.64] ;  /* 0x00000008d0b24981 */ /* 0x0002e4000c1e1100 */
[C---:B-1----:R-:W-:Y:S02]  /*8300*/  IADD3 R214, P1, PT, R133.reuse, R134, RZ ;  /* 0x0000008685d67210 */ /* 0x042fe40007f3e0ff */
[----:B------:R-:W-:Y:S02]  /*8310*/  PRMT R183, RZ, 0x7610, R183 ;  /* 0x00007610ffb77816 */ /* 0x000fe400000000b7 */
[----:B------:R-:W-:Y:S01]  /*8320*/  IADD3 R208, P2, PT, R133, R136, RZ ;  /* 0x0000008885d07210 */ /* 0x000fe20007f5e0ff */
[----:B------:R-:W-:Y:S01]  /*8330*/  IMAD.X R215, R0, 0x1, R135, P1 ;  /* 0x0000000100d77824 */ /* 0x000fe200008e0687 */
[----:B------:R-:W-:-:S02]  /*8340*/  PRMT R177, RZ, 0x7610, R177 ;  /* 0x00007610ffb17816 */ /* 0x000fc400000000b1 */
[----:B------:R1:W3:Y:S01]  /*8350*/  @P4 LDG.E.U8 R183, desc[UR8][R216.64] ;  /* 0x00000008d8b74981 */ /* 0x0002e2000c1e1100 */
[----:B------:R-:W-:Y:S02]  /*8360*/  IMAD.X R209, R0, 0x1, R137, P2 ;  /* 0x0000000100d17824 */ /* 0x000fe400010e0689 */
[----:B0-----:R-:W-:Y:S01]  /*8370*/  IMAD R0, R166, 0x65, RZ ;  /* 0x00000065a6007824 */ /* 0x001fe200078e02ff */
[----:B------:R0:W-:Y:S01]  /*8380*/  STL.64 [R1+0x890], R214 ;  /* 0x000890d601007387 */ /* 0x0001e20000100a00 */
[----:B------:R-:W-:-:S03]  /*8390*/  IMAD R166, R167, 0x6d, RZ ;  /* 0x0000006da7a67824 */ /* 0x000fc600078e02ff */
[----:B------:R-:W-:Y:S01]  /*83a0*/  SHF.R.S32.HI R133, RZ, 0x1f, R0 ;  /* 0x0000001fff857819 */ /* 0x000fe20000011400 */
[----:B------:R0:W3:Y:S01]  /*83b0*/  @P4 LDG.E.U8 R177, desc[UR8][R214.64] ;  /* 0x00000008d6b14981 */ /* 0x0000e2000c1e1100 */
[----:B-1----:R-:W-:-:S03]  /*83c0*/  IADD3 R216, P1, PT, R0, R134, RZ ;  /* 0x0000008600d87210 */ /* 0x002fc60007f3e0ff */
[----:B------:R1:W-:Y:S02]  /*83d0*/  STL.64 [R1+0x888], R208 ;  /* 0x000888d001007387 */ /* 0x0003e40000100a00 */
[C---:B------:R-:W-:Y:S02]  /*83e0*/  IMAD.X R217, R133.reuse, 0x1, R135, P1 ;  /* 0x0000000185d97824 */ /* 0x040fe400008e0687 */
[----:B------:R1:W3:Y:S01]  /*83f0*/  @P4 LDG.E.U8 R176, desc[UR8][R208.64] ;  /* 0x00000008d0b04981 */ /* 0x0002e2000c1e1100 */
[----:B0-----:R-:W-:Y:S02]  /*8400*/  IADD3 R214, P2, PT, R0, R136, RZ ;  /* 0x0000008800d67210 */ /* 0x001fe40007f5e0ff */
[----:B------:R-:W-:Y:S02]  /*8410*/  SHF.R.S32.HI R0, RZ, 0x1f, R166 ;  /* 0x0000001fff007819 */ /* 0x000fe400000114a6 */
[----:B------:R-:W-:Y:S02]  /*8420*/  PRMT R172, RZ, 0x7610, R172 ;  /* 0x00007610ffac7816 */ /* 0x000fe400000000ac */
[----:B-1----:R-:W-:Y:S01]  /*8430*/  IADD3 R208, P1, PT, R166, R134, RZ ;  /* 0x00000086a6d07210 */ /* 0x002fe20007f3e0ff */
[----:B------:R-:W-:Y:S01]  /*8440*/  IMAD.X R215, R133, 0x1, R137, P2 ;  /* 0x0000000185d77824 */ /* 0x000fe200010e0689 */
[----:B------:R-:W-:Y:S01]  /*8450*/  PRMT R171, RZ, 0x7610, R171 ;  /* 0x00007610ffab7816 */ /* 0x000fe200000000ab */
[----:B------:R-:W-:-:S02]  /*8460*/  IMAD R133, R170, 0x75, RZ ;  /* 0x00000075aa857824 */ /* 0x000fc400078e02ff */
[----:B------:R-:W-:Y:S01]  /*8470*/  IMAD.X R209, R0, 0x1, R135, P1 ;  /* 0x0000000100d17824 */ /* 0x000fe200008e0687 */
[----:B------:R-:W-:Y:S01]  /*8480*/  STL.64 [R1+0x810], R216 ;  /* 0x000810d801007387 */ /* 0x000fe20000100a00 */
[----:B------:R-:W-:-:S03]  /*8490*/  PRMT R173, RZ, 0x7610, R173 ;  /* 0x00007610ffad7816 */ /* 0x000fc600000000ad */
[----:B------:R0:W-:Y:S04]  /*84a0*/  STL.64 [R1+0x808], R214 ;  /* 0x000808d601007387 */ /* 0x0001e80000100a00 */
[----:B------:R0:W3:Y:S04]  /*84b0*/  @P4 LDG.E.U8 R172, desc[UR8][R214.64] ;  /* 0x00000008d6ac4981 */ /* 0x0000e8000c1e1100 */
[----:B------:R1:W-:Y:S04]  /*84c0*/  STL.64 [R1+0x790], R208 ;  /* 0x000790d001007387 */ /* 0x0003e80000100a00 */
[----:B------:R1:W3:Y:S01]  /*84d0*/  @P4 LDG.E.U8 R171, desc[UR8][R208.64] ;  /* 0x00000008d0ab4981 */ /* 0x0002e2000c1e1100 */
[----:B0-----:R-:W-:-:S02]  /*84e0*/  IADD3 R214, P1, PT, R166, R136, RZ ;  /* 0x00000088a6d67210 */ /* 0x001fc40007f3e0ff */
[----:B------:R-:W-:Y:S01]  /*84f0*/  SHF.R.S32.HI R166, RZ, 0x1f, R133 ;  /* 0x0000001fffa67819 */ /* 0x000fe20000011485 */
[----:B------:R0:W3:Y:S01]  /*8500*/  @P4 LDG.E.U8 R173, desc[UR8][R216.64] ;  /* 0x00000008d8ad4981 */ /* 0x0000e2000c1e1100 */
[----:B------:R-:W-:Y:S02]  /*8510*/  PRMT R170, RZ, 0x7610, R170 ;  /* 0x00007610ffaa7816 */ /* 0x000fe400000000aa */
[----:B-1----:R-:W-:Y:S01]  /*8520*/  IADD3 R208, P2, PT, R133, R134, RZ ;  /* 0x0000008685d07210 */ /* 0x002fe20007f5e0ff */
[----:B------:R-:W-:Y:S01]  /*8530*/  IMAD.X R215, R0, 0x1, R137, P1 ;  /* 0x0000000100d77824 */ /* 0x000fe200008e0689 */
[----:B------:R-:W-:-:S03]  /*8540*/  PRMT R167, RZ, 0x7610, R167 ;  /* 0x00007610ffa77816 */ /* 0x000fc600000000a7 */
[----:B------:R-:W-:Y:S01]  /*8550*/  IMAD.X R209, R166, 0x1, R135, P2 ;  /* 0x00000001a6d17824 */ /* 0x000fe200010e0687 */
[----:B0-----:R-:W-:Y:S01]  /*8560*/  IADD3 R216, P1, PT, R133, R136, RZ ;  /* 0x0000008885d87210 */ /* 0x001fe20007f3e0ff */
[----:B------:R0:W-:Y:S01]  /*8570*/  STL.64 [R1+0x788], R214 ;  /* 0x000788d601007387 */ /* 0x0001e20000100a00 */
[----:B------:R-:W-:-:S03]  /*8580*/  SHF.R.S32.HI R133, RZ, 0x1f, R200 ;  /* 0x0000001fff857819 */ /* 0x000fc600000114c8 */
[----:B------:R0:W3:Y:S01]  /*8590*/  @P4 LDG.E.U8 R170, desc[UR8][R214.64] ;  /* 0x00000008d6aa4981 */ /* 0x0000e2000c1e1100 */
[----:B------:R-:W-:-:S03]  /*85a0*/  IMAD.X R217, R166, 0x1, R137, P1 ;  /* 0x00000001a6d97824 */ /* 0x000fc600008e0689 */
[----:B------:R1:W-:Y:S01]  /*85b0*/  STL.64 [R1+0x710], R208 ;  /* 0x000710d001007387 */ /* 0x0003e20000100a00 */
[----:B------:R-:W-:-:S03]  /*85c0*/  PRMT R166, RZ, 0x7610, R166 ;  /* 0x00007610ffa67816 */ /* 0x000fc600000000a6 */
[----:B------:R1:W3:Y:S01]  /*85d0*/  @P4 LDG.E.U8 R167, desc[UR8][R208.64] ;  /* 0x00000008d0a74981 */ /* 0x0002e2000c1e1100 */
[C---:B0-----:R-:W-:Y:S02]  /*85e0*/  IADD3 R214, P2, PT, R200.reuse, R134, RZ ;  /* 0x00000086c8d67210 */ /* 0x041fe40007f5e0ff */
[----:B------:R-:W-:Y:S01]  /*85f0*/  PRMT R0, RZ, 0x7610, R0 ;  /* 0x00007610ff007816 */ /* 0x000fe20000000000 */
[----:B------:R-:W3:Y:S01]  /*8600*/  @P4 LDG.E.U8 R166, desc[UR8][R216.64] ;  /* 0x00000008d8a64981 */ /* 0x000ee2000c1e1100 */
[----:B-1----:R-:W-:Y:S01]  /*8610*/  IADD3 R208, P1, PT, R200, R136, RZ ;  /* 0x00000088c8d07210 */ /* 0x002fe20007f3e0ff */
[----:B------:R-:W-:Y:S01]  /*8620*/  IMAD.X R215, R133, 0x1, R135, P2 ;  /* 0x0000000185d77824 */ /* 0x000fe200010e0687 */
[----:B------:R-:W-:-:S03]  /*8630*/  PRMT R200, RZ, 0x7610, R200 ;  /* 0x00007610ffc87816 */ /* 0x000fc600000000c8 */
[----:B------:R-:W-:Y:S01]  /*8640*/  IMAD.X R209, R133, 0x1, R137, P1 ;  /* 0x0000000185d17824 */ /* 0x000fe200008e0689 */
[----:B------:R-:W3:Y:S04]  /*8650*/  @P4 LDG.E.U8 R0, desc[UR8][R214.64] ;  /* 0x00000008d6004981 */ /* 0x000ee8000c1e1100 */
[----:B------:R0:W3:Y:S04]  /*8660*/  @P4 LDG.E.U8 R200, desc[UR8][R208.64] ;  /* 0x00000008d0c84981 */ /* 0x0000e8000c1e1100 */
[----:B------:R-:W-:Y:S04]  /*8670*/  STL.64 [R1+0x708], R216 ;  /* 0x000708d801007387 */ /* 0x000fe80000100a00 */
[----:B------:R-:W-:Y:S04]  /*8680*/  STL.64 [R1+0x690], R214 ;  /* 0x000690d601007387 */ /* 0x000fe80000100a00 */
[----:B------:R0:W-:Y:S01]  /*8690*/  STL.64 [R1+0x688], R208 ;  /* 0x000688d001007387 */ /* 0x0001e20000100a00 */
[----:B------:R-:W-:Y:S01]  /*86a0*/  IMAD R133, R203, 0xe, RZ ;  /* 0x0000000ecb857824 */ /* 0x000fe200078e02ff */
[----:B0-----:R-:W0:Y:S04]  /*86b0*/  LDC R208, c[0x0][0x3c4] ;  /* 0x0000f100ffd07b82 */ /* 0x001e280000000800 */
[----:B------:R-:W-:Y:S01]  /*86c0*/  SHF.R.S32.HI R203, RZ, 0x1f, R133 ;  /* 0x0000001fffcb7819 */ /* 0x000fe20000011485 */
[----:B------:R-:W-:Y:S01]  /*86d0*/  IMAD R205, R205, 0xe, RZ ;  /* 0x0000000ecdcd7824 */ /* 0x000fe200078e02ff */
[----:B------:R-:W-:-:S02]  /*86e0*/  IADD3 RZ, P1, PT, R133, R134, RZ ;  /* 0x0000008685ff7210 */ /* 0x000fc40007f3e0ff */
[----:B------:R-:W-:Y:S01]  /*86f0*/  IADD3 RZ, P2, PT, R133, R136, RZ ;  /* 0x0000008885ff7210 */ /* 0x000fe20007f5e0ff */
[----:B------:R-:W-:Y:S01]  /*8700*/  IMAD.IADD R216, R205, 0x1, R134 ;  /* 0x00000001cdd87824 */ /* 0x000fe200078e0286 */
[----:B------:R-:W-:Y:S01]  /*8710*/  PRMT R204, RZ, 0x7610, R204 ;  /* 0x00007610ffcc7816 */ /* 0x000fe200000000cc */
[C---:B------:R-:W-:Y:S02]  /*8720*/  IMAD.X R217, R203.reuse, 0x1, R135, P1 ;  /* 0x00000001cbd97824 */ /* 0x040fe400008e0687 */
[----:B------:R-:W-:Y:S01]  /*8730*/  IMAD.X R215, R203, 0x1, R137, P2 ;  /* 0x00000001cbd77824 */ /* 0x000fe200010e0689 */
[----:B------:R-:W-:Y:S01]  /*8740*/  PRMT R203, RZ, 0x7610, R203 ;  /* 0x00007610ffcb7816 */ /* 0x000fe200000000cb */
[----:B------:R-:W-:Y:S02]  /*8750*/  IMAD R133, R206, 0x16, RZ ;  /* 0x00000016ce857824 */ /* 0x000fe400078e02ff */
[----:B------:R-:W-:Y:S01]  /*8760*/  IMAD.IADD R214, R205, 0x1, R136 ;  /* 0x00000001cdd67824 */ /* 0x000fe200078e0288 */
[----:B------:R1:W-:Y:S02]  /*8770*/  STL.64 [R1+0xda0], R216 ;  /* 0x000da0d801007387 */ /* 0x0003e40000100a00 */
[----:B------:R-:W-:-:S02]  /*8780*/  SHF.R.S32.HI R206, RZ, 0x1f, R133 ;  /* 0x0000001fffce7819 */ /* 0x000fc40000011485 */
[----:B------:R1:W3:Y:S01]  /*8790*/  @P4 LDG.E.U8 R204, desc[UR8][R216.64] ;  /* 0x00000008d8cc4981 */ /* 0x0002e2000c1e1100 */
[C---:B------:R-:W-:Y:S01]  /*87a0*/  IADD3 R218, P1, PT, R133.reuse, R134, RZ ;  /* 0x0000008685da7210 */ /* 0x040fe20007f3e0ff */
[----:B0-----:R-:W-:Y:S02]  /*87b0*/  IMAD R208, R208, 0x1e, RZ ;  /* 0x0000001ed0d07824 */ /* 0x001fe400078e02ff */
[----:B------:R0:W-:Y:S01]  /*87c0*/  STL.64 [R1+0xd98], R214 ;  /* 0x000d98d601007387 */ /* 0x0001e20000100a00 */
[C---:B------:R-:W-:Y:S02]  /*87d0*/  LOP3.LUT R210, R252.reuse, 0x80, RZ, 0xc0, !PT ;  /* 0x00000080fcd27812 */ /* 0x040fe400078ec0ff */
[----:B-1----:R-:W-:Y:S01]  /*87e0*/  IADD3 R216, P2, PT, R133, R136, RZ ;  /* 0x0000008885d87210 */ /* 0x002fe20007f5e0ff */
[----:B------:R0:W3:Y:S01]  /*87f0*/  @P4 LDG.E.U8 R203, desc[UR8][R214.64] ;  /* 0x00000008d6cb4981 */ /* 0x0000e2000c1e1100 */
[----:B------:R-:W-:Y:S02]  /*8800*/  SHF.R.S32.HI R209, RZ, 0x1f, R208 ;  /* 0x0000001fffd17819 */ /* 0x000fe400000114d0 */
[----:B------:R-:W-:Y:S01]  /*8810*/  LOP3.LUT R133, R252, 0x7f, RZ, 0xc0, !PT ;  /* 0x0000007ffc857812 */ /* 0x000fe200078ec0ff */
[----:B------:R-:W-:Y:S01]  /*8820*/  IMAD.X R219, R206, 0x1, R135, P1 ;  /* 0x00000001cedb7824 */ /* 0x000fe200008e0687 */
[----:B------:R-:W-:-:S04]  /*8830*/  @!UP0 UIADD3 UR12, UPT, UPT, -UR11, 0x100000, URZ ;  /* 0x001000000b0c8890 */ /* 0x000fc8000fffe1ff */
[----:B------:R-:W-:Y:S02]  /*8840*/  @!UP0 USHF.L.U32 UR13, UR12, 0xb, URZ ;  /* 0x0000000b0c0d8899 */ /* 0x000fe400080006ff */
[----:B------:R-:W-:Y:S01]  /*8850*/  @!UP0 USHF.L.U32 UR12, UR12, 0x1, URZ ;  /* 0x000000010c0c8899 */ /* 0x000fe200080006ff */
[----:B------:R-:W-:Y:S01]  /*8860*/  IMAD.X R217, R206, 0x1, R137, P2 ;  /* 0x00000001ced97824 */ /* 0x000fe200010e0689 */
[----:B0-----:R-:W-:Y:S02]  /*8870*/  IADD3 R214, P3, PT, R208, R134, RZ ;  /* 0x00000086d0d67210 */ /* 0x001fe40007f7e0ff */
[----:B------:R-:W-:Y:S01]  /*8880*/  PRMT R206, RZ, 0x7610, R206 ;  /* 0x00007610ffce7816 */ /* 0x000fe200000000ce */
[----:B------:R-:W-:Y:S02]  /*8890*/  IMAD R133, R210, 0x80, R133 ;  /* 0x00000080d2857824 */ /* 0x000fe400078e0285 */
[----:B------:R-:W-:Y:S01]  /*88a0*/  IMAD.X R215, R209, 0x1, R135, P3 ;  /* 0x00000001d1d77824 */ /* 0x000fe200018e0687 */
[----:B------:R-:W-:Y:S01]  /*88b0*/  STL.64 [R1+0xd00], R218 ;  /* 0x000d00da01007387 */ /* 0x000fe20000100a00 */
[----:B------:R-:W-:Y:S01]  /*88c0*/  VOTEU.ALL UP1, P0 ;  /* 0x0000000000ff7886 */ /* 0x000fe20000020000 */
[----:B------:R-:W-:-:S02]  /*88d0*/  PRMT R205, RZ, 0x7610, R205 ;  /* 0x00007610ffcd7816 */ /* 0x000fc400000000cd */
[----:B------:R-:W-:Y:S01]  /*88e0*/  PRMT R207, RZ, 0x7610, R207 ;  /* 0x00007610ffcf7816 */ /* 0x000fe200000000cf */
[----:B------:R-:W-:Y:S01]  /*88f0*/  STL.64 [R1+0xcf8], R216 ;  /* 0x000cf8d801007387 */ /* 0x000fe20000100a00 */
[----:B------:R0:W1:Y:S03]  /*8900*/  @!UP1 SYNCS.EXCH.64 URZ, [UR4+0x3a008], UR12 ;  /* 0x03a0080c04ff95b2 */ /* 0x0000660008000100 */
[----:B------:R0:W-:Y:S04]  /*8910*/  STL.64 [R1+0xc80], R214 ;  /* 0x000c80d601007387 */ /* 0x0001e80000100a00 */
[----:B------:R0:W3:Y:S04]  /*8920*/  @P4 LDG.E.U8 R206, desc[UR8][R214.64] ;  /* 0x00000008d6ce4981 */ /* 0x0000e8000c1e1100 */
[----:B------:R-:W-:Y:S01]  /*8930*/  STS.U8 [R133+UR4+0x400], R154 ;  /* 0x0004009a85007988 */ /* 0x000fe20008000004 */
[----:B------:R-:W-:-:S03]  /*8940*/  LOP3.LUT R213, R133, 0x20, RZ, 0x3c, !PT ;  /* 0x0000002085d57812 */ /* 0x000fc600078e3cff */
[----:B------:R-:W3:Y:S01]  /*8950*/  @P4 LDG.E.U8 R205, desc[UR8][R218.64] ;  /* 0x00000008dacd4981 */ /* 0x000ee2000c1e1100 */
[----:B------:R-:W-:Y:S01]  /*8960*/  UIADD3 UR74, UPT, UPT, UR5, 0x100, URZ ;  /* 0x00000100054a7890 */ /* 0x000fe2000fffe0ff */
[C---:B0-----:R-:W-:Y:S01]  /*8970*/  LOP3.LUT R214, R133.reuse, 0x10, RZ, 0x3c, !PT ;  /* 0x0000001085d67812 */ /* 0x041fe200078e3cff */
[----:B------:R-:W0:Y:S01]  /*8980*/  LDC R210, c[0x0][0x3d8] ;  /* 0x0000f600ffd27b82 */ /* 0x000e220000000800 */
[----:B------:R-:W-:Y:S04]  /*8990*/  STS.U8 [R133+UR4+0x8400], R153 ;  /* 0x0084009985007988 */ /* 0x000fe80008000004 */
[----:B------:R-:W-:Y:S04]  /*89a0*/  STS.U8 [R133+UR4+0x800], R144 ;  /* 0x0008009085007988 */ /* 0x000fe80008000004 */
[----:B------:R-:W-:Y:S04]  /*89b0*/  STS.U8 [R133+UR4+0x8800], R143 ;  /* 0x0088008f85007988 */ /* 0x000fe80008000004 */
[----:B------:R-:W-:Y:S04]  /*89c0*/  STS.U8 [R133+UR4], R164 ;  /* 0x000000a485007988 */ /* 0x000fe80008000004 */
[----:B--2---:R-:W-:Y:S04]  /*89d0*/  STS.U8 [R133+UR4+0x8000], R163 ;  /* 0x008000a385007988 */ /* 0x004fe80008000004 */
        /* <DEDUP_REMOVED lines=22> */
[----:B------:R0:W-:Y:S04]  /*8b40*/  STS.U8 [R133+UR4+0x3800], R18 ;  /* 0x0038001285007988 */ /* 0x0001e80008000004 */
[----:B------:R-:W-:Y:S04]  /*8b50*/  STS.U8 [R133+UR4+0xb800], R17 ;  /* 0x00b8001185007988 */ /* 0x000fe80008000004 */
[----:B------:R-:W-:Y:S04]  /*8b60*/  STS.U8 [R133+UR4+0x3c00], R10 ;  /* 0x003c000a85007988 */ /* 0x000fe80008000004 */
[----:B------:R-:W-:Y:S01]  /*8b70*/  STS.U8 [R133+UR4+0xbc00], R9 ;  /* 0x00bc000985007988 */ /* 0x000fe20008000004 */
[----:B--2---:R-:W-:Y:S01]  /*8b80*/  PRMT R128, RZ, 0x7610, R128 ;  /* 0x00007610ff807816 */ /* 0x004fe20000000080 */
[----:B0-----:R-:W0:Y:S02]  /*8b90*/  LDC R18, c[0x0][0x3d8] ;  /* 0x0000f600ff127b82 */ /* 0x001e240000000800 */
[----:B------:R-:W-:Y:S04]  /*8ba0*/  STS.U8 [R214+UR4+0x80], R162 ;  /* 0x000080a2d6007988 */ /* 0x000fe80008000004 */
[----:B------:R-:W-:Y:S01]  /*8bb0*/  STS.U8 [R214+UR4+0x8080], R161 ;  /* 0x008080a1d6007988 */ /* 0x000fe20008000004 */
[----:B------:R-:W-:Y:S01]  /*8bc0*/  PRMT R127, RZ, 0x7610, R127 ;  /* 0x00007610ff7f7816 */ /* 0x000fe2000000007f */
[----:B------:R-:W2:Y:S02]  /*8bd0*/  LDC R28, c[0x0][0x3d8] ;  /* 0x0000f600ff1c7b82 */ /* 0x000ea40000000800 */
[----:B------:R-:W-:Y:S04]  /*8be0*/  STS.U8 [R214+UR4+0x480], R152 ;  /* 0x00048098d6007988 */ /* 0x000fe80008000004 */
[----:B------:R-:W-:Y:S01]  /*8bf0*/  STS.U8 [R214+UR4+0x8480], R151 ;  /* 0x00848097d6007988 */ /* 0x000fe20008000004 */
[----:B------:R-:W-:Y:S01]  /*8c00*/  PRMT R118, RZ, 0x7610, R118 ;  /* 0x00007610ff767816 */ /* 0x000fe20000000076 */
[----:B------:R-:W0:Y:S02]  /*8c10*/  LDC R38, c[0x0][0x3d8] ;  /* 0x0000f600ff267b82 */ /* 0x000e240000000800 */
[----:B------:R-:W-:Y:S04]  /*8c20*/  STS.U8 [R214+UR4+0x880], R142 ;  /* 0x0008808ed6007988 */ /* 0x000fe80008000004 */
[----:B------:R-:W-:Y:S01]  /*8c30*/  STS.U8 [R214+UR4+0x8880], R141 ;  /* 0x0088808dd6007988 */ /* 0x000fe20008000004 */
[----:B------:R-:W-:Y:S01]  /*8c40*/  PRMT R97, RZ, 0x7610, R97 ;  /* 0x00007610ff617816 */ /* 0x000fe20000000061 */
[----:B------:R-:W0:Y:S02]  /*8c50*/  LDC R48, c[0x0][0x3d8] ;  /* 0x0000f600ff307b82 */ /* 0x000e240000000800 */
[----:B------:R1:W-:Y:S04]  /*8c60*/  STS.U8 [R214+UR4+0xc80], R126 ;  /* 0x000c807ed6007988 */ /* 0x0003e80008000004 */
[----:B------:R-:W-:Y:S01]  /*8c70*/  STS.U8 [R214+UR4+0x8c80], R125 ;  /* 0x008c807dd6007988 */ /* 0x000fe20008000004 */
[----:B------:R-:W-:Y:S01]  /*8c80*/  PRMT R98, RZ, 0x7610, R98 ;  /* 0x00007610ff627816 */ /* 0x000fe20000000062 */
[----:B------:R-:W0:Y:S02]  /*8c90*/  LDC R58, c[0x0][0x3d8] ;  /* 0x0000f600ff3a7b82 */ /* 0x000e240000000800 */
        /* <DEDUP_REMOVED lines=12> */
[----:B------:R2:W-:Y:S04]  /*8d60*/  STS.U8 [R214+UR4+0x1c80], R86 ;  /* 0x001c8056d6007988 */ /* 0x0005e80008000004 */
[----:B------:R-:W-:Y:S01]  /*8d70*/  STS.U8 [R214+UR4+0x9c80], R85 ;  /* 0x009c8055d6007988 */ /* 0x000fe20008000004 */
[----:B-1----:R-:W-:Y:S01]  /*8d80*/  PRMT R126, RZ, 0x7610, R126 ;  /* 0x00007610ff7e7816 */ /* 0x002fe2000000007e */
[----:B------:R-:W1:Y:S02]  /*8d90*/  LDC R78, c[0x0][0x3d8] ;  /* 0x0000f600ff4e7b82 */ /* 0x000e640000000800 */
[----:B------:R4:W-:Y:S04]  /*8da0*/  STS.U8 [R214+UR4+0x2080], R76 ;  /* 0x0020804cd6007988 */ /* 0x0009e80008000004 */
[----:B------:R-:W-:Y:S01]  /*8db0*/  STS.U8 [R214+UR4+0xa080], R75 ;  /* 0x00a0804bd6007988 */ /* 0x000fe20008000004 */
[----:B------:R-:W-:Y:S01]  /*8dc0*/  PRMT R96, RZ, 0x7610, R96 ;  /* 0x00007610ff607816 */ /* 0x000fe20000000060 */
[----:B--2---:R-:W2:Y:S02]  /*8dd0*/  LDC R86, c[0x0][0x3d8] ;  /* 0x0000f600ff567b82 */ /* 0x004ea40000000800 */
[----:B------:R-:W-:Y:S04]  /*8de0*/  STS.U8 [R214+UR4+0x2480], R66 ;  /* 0x00248042d6007988 */ /* 0x000fe80008000004 */
[----:B------:R5:W-:Y:S01]  /*8df0*/  STS.U8 [R214+UR4+0xa480], R65 ;  /* 0x00a48041d6007988 */ /* 0x000be20008000004 */
[----:B------:R-:W-:Y:S01]  /*8e00*/  PRMT R125, RZ, 0x7610, R125 ;  /* 0x00007610ff7d7816 */ /* 0x000fe2000000007d */
[----:B----4-:R-:W4:Y:S02]  /*8e10*/  LDC R76, c[0x0][0x3d8] ;  /* 0x0000f600ff4c7b82 */ /* 0x010f240000000800 */
[----:B------:R-:W-:Y:S04]  /*8e20*/  STS.U8 [R214+UR4+0x2880], R56 ;  /* 0x00288038d6007988 */ /* 0x000fe80008000004 */
[----:B------:R0:W-:Y:S01]  /*8e30*/  STS.U8 [R214+UR4+0xa880], R55 ;  /* 0x00a88037d6007988 */ /* 0x0001e20008000004 */
[----:B------:R-:W-:Y:S01]  /*8e40*/  PRMT R142, RZ, 0x7610, R142 ;  /* 0x00007610ff8e7816 */ /* 0x000fe2000000008e */
[----:B-----5:R-:W5:Y:S02]  /*8e50*/  LDC R65, c[0x0][0x3d8] ;  /* 0x0000f600ff417b82 */ /* 0x020f640000000800 */
[----:B------:R-:W-:Y:S04]  /*8e60*/  STS.U8 [R214+UR4+0x2c80], R46 ;  /* 0x002c802ed6007988 */ /* 0x000fe80008000004 */
[----:B------:R0:W-:Y:S01]  /*8e70*/  STS.U8 [R214+UR4+0xac80], R45 ;  /* 0x00ac802dd6007988 */ /* 0x0001e20008000004 */
[----:B------:R-:W-:Y:S01]  /*8e80*/  PRMT R105, RZ, 0x7610, R105 ;  /* 0x00007610ff697816 */ /* 0x000fe20000000069 */
[----:B0-----:R-:W0:Y:S02]  /*8e90*/  LDC R55, c[0x0][0x3d8] ;  /* 0x0000f600ff377b82 */ /* 0x001e240000000800 */
        /* <DEDUP_REMOVED lines=13> */
[----:B------:R2:W-:Y:S01]  /*8f70*/  STS.U8 [R214+UR4+0xbc80], R7 ;  /* 0x00bc8007d6007988 */ /* 0x0005e20008000004 */
[----:B------:R-:W-:Y:S01]  /*8f80*/  PRMT R115, RZ, 0x7610, R115 ;  /* 0x00007610ff737816 */ /* 0x000fe20000000073 */
[----:B------:R-:W0:Y:S02]  /*8f90*/  LDC R85, c[0x0][0x3d8] ;  /* 0x0000f600ff557b82 */ /* 0x000e240000000800 */
[----:B------:R-:W-:Y:S04]  /*8fa0*/  STS.U8 [R213+UR4+0x100], R160 ;  /* 0x000100a0d5007988 */ /* 0x000fe80008000004 */
[----:B------:R4:W-:Y:S01]  /*8fb0*/  STS.U8 [R213+UR4+0x8100], R159 ;  /* 0x0081009fd5007988 */ /* 0x0009e20008000004 */
[C---:B-1----:R-:W-:Y:S01]  /*8fc0*/  LOP3.LUT R8, R133.reuse, 0x30, RZ, 0x3c, !PT ;  /* 0x0000003085087812 */ /* 0x042fe200078e3cff */
[----:B--2---:R-:W1:Y:S02]  /*8fd0*/  LDC R7, c[0x0][0x3c4] ;  /* 0x0000f100ff077b82 */ /* 0x004e640000000800 */
[----:B------:R-:W-:Y:S04]  /*8fe0*/  STS.U8 [R213+UR4+0x500], R150 ;  /* 0x00050096d5007988 */ /* 0x000fe80008000004 */
[----:B------:R-:W-:Y:S02]  /*8ff0*/  STS.U8 [R213+UR4+0x8500], R149 ;  /* 0x00850095d5007988 */ /* 0x000fe40008000004 */
[----:B----4-:R-:W2:Y:S02]  /*9000*/  LDC R159, c[0x0][0x3d8] ;  /* 0x0000f600ff9f7b82 */ /* 0x010ea40000000800 */
[----:B------:R-:W-:Y:S04]  /*9010*/  STS.U8 [R213+UR4+0x900], R140 ;  /* 0x0009008cd5007988 */ /* 0x000fe80008000004 */
[----:B------:R-:W-:Y:S01]  /*9020*/  STS.U8 [R213+UR4+0x8900], R139 ;  /* 0x0089008bd5007988 */ /* 0x000fe20008000004 */
[----:B------:R-:W-:Y:S01]  /*9030*/  PRMT R116, RZ, 0x7610, R116 ;  /* 0x00007610ff747816 */ /* 0x000fe20000000074 */
[----:B------:R-:W4:Y:S02]  /*9040*/  LDC R88, c[0x0][0x3d8] ;  /* 0x0000f600ff587b82 */ /* 0x000f240000000800 */
[----:B------:R-:W-:Y:S04]  /*9050*/  STS.U8 [R213+UR4+0xd00], R124 ;  /* 0x000d007cd5007988 */ /* 0x000fe80008000004 */
[----:B------:R0:W-:Y:S01]  /*9060*/  STS.U8 [R213+UR4+0x8d00], R123 ;  /* 0x008d007bd5007988 */ /* 0x0001e20008000004 */
[----:B------:R-:W-:Y:S01]  /*9070*/  PRMT R117, RZ, 0x7610, R117 ;  /* 0x00007610ff757816 */ /* 0x000fe20000000075 */
[----:B------:R-:W1:Y:S02]  /*9080*/  LDC R87, c[0x0][0x3d4] ;  /* 0x0000f500ff577b82 */ /* 0x000e640000000800 */
[----:B------:R-:W-:Y:S04]  /*9090*/  STS.U8 [R213+UR4+0x1100], R114 ;  /* 0x00110072d5007988 */ /* 0x000fe80008000004 */
[----:B------:R-:W-:Y:S04]  /*90a0*/  STS.U8 [R213+UR4+0x9100], R113 ;  /* 0x00910071d5007988 */ /* 0x000fe80008000004 */
[----:B------:R1:W2:Y:S01]  /*90b0*/  @P4 LDG.E.U8 R207, desc[UR8][R216.64] ;  /* 0x00000008d8cf4981 */ /* 0x0002a2000c1e1100 */
[----:B------:R-:W-:Y:S01]  /*90c0*/  PRMT R152, RZ, 0x7610, R152 ;  /* 0x00007610ff987816 */ /* 0x000fe20000000098 */
[----:B------:R-:W1:Y:S02]  /*90d0*/  LDC.64 R160, c[0x0][0x390] ;  /* 0x0000e400ffa07b82 */ /* 0x000e640000000a00 */
[----:B------:R-:W-:Y:S04]  /*90e0*/  STS.U8 [R213+UR4+0x1500], R104 ;  /* 0x00150068d5007988 */ /* 0x000fe80008000004 */
[----:B------:R-:W-:Y:S01]  /*90f0*/  STS.U8 [R213+UR4+0x9500], R103 ;  /* 0x00950067d5007988 */ /* 0x000fe20008000004 */
[----:B0-----:R-:W-:Y:S01]  /*9100*/  PRMT R123, RZ, 0x7610, R123 ;  /* 0x00007610ff7b7816 */ /* 0x001fe2000000007b */
[----:B------:R-:W0:Y:S02]  /*9110*/  LDC R95, c[0x0][0x3d8] ;  /* 0x0000f600ff5f7b82 */ /* 0x000e240000000800 */
[----:B------:R-:W-:Y:S04]  /*9120*/  STS.U8 [R213+UR4+0x1900], R94 ;  /* 0x0019005ed5007988 */ /* 0x000fe80008000004 */
[----:B------:R3:W-:Y:S01]  /*9130*/  STS.U8 [R213+UR4+0x9900], R93 ;  /* 0x0099005dd5007988 */ /* 0x0007e20008000004 */
[----:B------:R-:W-:Y:S01]  /*9140*/  PRMT R140, RZ, 0x7610, R140 ;  /* 0x00007610ff8c7816 */ /* 0x000fe2000000008c */
[----:B------:R-:W0:Y:S02]  /*9150*/  LDC R164, c[0x0][0x3d8] ;  /* 0x0000f600ffa47b82 */ /* 0x000e240000000800 */
[----:B------:R-:W-:Y:S04]  /*9160*/  STS.U8 [R213+UR4+0x1d00], R84 ;  /* 0x001d0054d5007988 */ /* 0x000fe80008000004 */
[----:B------:R4:W-:Y:S01]  /*9170*/  STS.U8 [R213+UR4+0x9d00], R83 ;  /* 0x009d0053d5007988 */ /* 0x0009e20008000004 */
[----:B------:R-:W-:Y:S01]  /*9180*/  PRMT R139, RZ, 0x7610, R139 ;  /* 0x00007610ff8b7816 */ /* 0x000fe2000000008b */
[----:B------:R-:W0:Y:S02]  /*9190*/  LDC R163, c[0x0][0x3d8] ;  /* 0x0000f600ffa37b82 */ /* 0x000e240000000800 */
[----:B------:R5:W-:Y:S04]  /*91a0*/  STS.U8 [R213+UR4+0x2100], R74 ;  /* 0x0021004ad5007988 */ /* 0x000be80008000004 */
[----:B------:R-:W-:Y:S01]  /*91b0*/  STS.U8 [R213+UR4+0xa100], R73 ;  /* 0x00a10049d5007988 */ /* 0x000fe20008000004 */
[----:B---3--:R-:W-:Y:S01]  /*91c0*/  PRMT R93, RZ, 0x7610, R93 ;  /* 0x00007610ff5d7816 */ /* 0x008fe2000000005d */
[----:B----4-:R-:W3:Y:S02]  /*91d0*/  LDC R83, c[0x0][0x3d8] ;  /* 0x0000f600ff537b82 */ /* 0x010ee40000000800 */
[----:B------:R4:W-:Y:S04]  /*91e0*/  STS.U8 [R213+UR4+0x2500], R64 ;  /* 0x00250040d5007988 */ /* 0x0009e80008000004 */
[----:B------:R-:W-:Y:S01]  /*91f0*/  STS.U8 [R213+UR4+0xa500], R63 ;  /* 0x00a5003fd5007988 */ /* 0x000fe20008000004 */
[----:B------:R-:W-:Y:S01]  /*9200*/  PRMT R94, RZ, 0x7610, R94 ;  /* 0x00007610ff5e7816 */ /* 0x000fe2000000005e */
[----:B-----5:R-:W5:Y:S02]  /*9210*/  LDC R74, c[0x0][0x3d8] ;  /* 0x0000f600ff4a7b82 */ /* 0x020f640000000800 */
[----:B------:R1:W-:Y:S04]  /*9220*/  STS.U8 [R213+UR4+0x2900], R54 ;  /* 0x00290036d5007988 */ /* 0x0003e80008000004 */
[----:B------:R-:W-:Y:S01]  /*9230*/  STS.U8 [R213+UR4+0xa900], R53 ;  /* 0x00a90035d5007988 */ /* 0x000fe20008000004 */
[----:B------:R-:W-:Y:S01]  /*9240*/  PRMT R104, RZ, 0x7610, R104 ;  /* 0x00007610ff687816 */ /* 0x000fe20000000068 */
[----:B----4-:R-:W4:Y:S02]  /*9250*/  LDC R64, c[0x0][0x3d8] ;  /* 0x0000f600ff407b82 */ /* 0x010f240000000800 */
[----:B------:R1:W-:Y:S04]  /*9260*/  STS.U8 [R213+UR4+0x2d00], R44 ;  /* 0x002d002cd5007988 */ /* 0x0003e80008000004 */
[----:B------:R0:W-:Y:S01]  /*9270*/  STS.U8 [R213+UR4+0xad00], R43 ;  /* 0x00ad002bd5007988 */ /* 0x0001e20008000004 */
[----:B------:R-:W-:Y:S01]  /*9280*/  PRMT R103, RZ, 0x7610, R103 ;  /* 0x00007610ff677816 */ /* 0x000fe20000000067 */
[----:B-1----:R-:W1:Y:S02]  /*9290*/  LDC R54, c[0x0][0x3d8] ;  /* 0x0000f600ff367b82 */ /* 0x002e640000000800 */
[----:B------:R-:W-:Y:S04]  /*92a0*/  STS.U8 [R213+UR4+0x3100], R34 ;  /* 0x00310022d5007988 */ /* 0x000fe80008000004 */
[----:B------:R-:W-:Y:S01]  /*92b0*/  STS.U8 [R213+UR4+0xb100], R33 ;  /* 0x00b10021d5007988 */ /* 0x000fe20008000004 */
[----:B------:R-:W-:Y:S01]  /*92c0*/  PRMT R124, RZ, 0x7610, R124 ;  /* 0x00007610ff7c7816 */ /* 0x000fe2000000007c */
[----:B------:R-:W1:Y:S02]  /*92d0*/  LDC R44, c[0x0][0x3d8] ;  /* 0x0000f600ff2c7b82 */ /* 0x000e640000000800 */
[----:B------:R-:W-:Y:S04]  /*92e0*/  STS.U8 [R213+UR4+0x3500], R24 ;  /* 0x00350018d5007988 */ /* 0x000fe80008000004 */
[----:B------:R3:W-:Y:S01]  /*92f0*/  STS.U8 [R213+UR4+0xb500], R23 ;  /* 0x00b50017d5007988 */ /* 0x0007e20008000004 */
[----:B------:R-:W-:Y:S01]  /*9300*/  PRMT R150, RZ, 0x7610, R150 ;  /* 0x00007610ff967816 */ /* 0x000fe20000000096 */
[----:B0-----:R-:W0:Y:S02]  /*9310*/  LDC R43, c[0x0][0x3c4] ;  /* 0x0000f100ff2b7b82 */ /* 0x001e240000000800 */
[----:B------:R-:W-:Y:S04]  /*9320*/  STS.U8 [R213+UR4+0x3900], R14 ;  /* 0x0039000ed5007988 */ /* 0x000fe80008000004 */
[----:B------:R-:W-:Y:S02]  /*9330*/  STS.U8 [R213+UR4+0xb900], R13 ;  /* 0x00b9000dd5007988 */ /* 0x000fe40008000004 */
[----:B---3--:R-:W3:Y:S02]  /*9340*/  LDC R23, c[0x0][0x3d8] ;  /* 0x0000f600ff177b82 */ /* 0x008ee40000000800 */
[----:B------:R5:W-:Y:S04]  /*9350*/  STS.U8 [R213+UR4+0x3d00], R6 ;  /* 0x003d0006d5007988 */ /* 0x000be80008000004 */
[----:B------:R4:W-:Y:S01]  /*9360*/  STS.U8 [R213+UR4+0xbd00], R5 ;  /* 0x00bd0005d5007988 */ /* 0x0009e20008000004 */
[----:B------:R-:W-:Y:S01]  /*9370*/  PRMT R113, RZ, 0x7610, R113 ;  /* 0x00007610ff717816 */ /* 0x000fe20000000071 */
[----:B------:R-:W0:Y:S02]  /*9380*/  LDC R63, c[0x0][0x3d8] ;  /* 0x0000f600ff3f7b82 */ /* 0x000e240000000800 */
[----:B------:R4:W-:Y:S04]  /*9390*/  STS.U8 [R8+UR4+0x180], R158 ;  /* 0x0001809e08007988 */ /* 0x0009e80008000004 */
[----:B------:R1:W-:Y:S01]  /*93a0*/  STS.U8 [R8+UR4+0x8180], R157 ;  /* 0x0081809d08007988 */ /* 0x0003e20008000004 */
[----:B-----5:R-:W-:Y:S01]  /*93b0*/  LOP3.LUT R6, R133, 0x40, RZ, 0x3c, !PT ;  /* 0x0000004085067812 */ /* 0x020fe200078e3cff */
[----:B----4-:R-:W4:Y:S02]  /*93c0*/  LDC R5, c[0x0][0x3c4] ;  /* 0x0000f100ff057b82 */ /* 0x010f240000000800 */
[----:B------:R-:W-:Y:S04]  /*93d0*/  STS.U8 [R8+UR4+0x580], R148 ;  /* 0x0005809408007988 */ /* 0x000fe80008000004 */
[----:B------:R-:W-:Y:S02]  /*93e0*/  STS.U8 [R8+UR4+0x8580], R147 ;  /* 0x0085809308007988 */ /* 0x000fe40008000004 */
[----:B------:R-:W5:Y:S02]  /*93f0*/  LDC R158, c[0x0][0x3d8] ;  /* 0x0000f600ff9e7b82 */ /* 0x000f640000000800 */
        /* <DEDUP_REMOVED lines=11> */
[----:B-1----:R-:W1:Y:S02]  /*94b0*/  LDC R157, c[0x0][0x3d8] ;  /* 0x0000f600ff9d7b82 */ /* 0x002e640000000800 */
[----:B------:R-:W-:Y:S04]  /*94c0*/  STS.U8 [R8+UR4+0x1580], R102 ;  /* 0x0015806608007988 */ /* 0x000fe80008000004 */
[----:B------:R-:W-:Y:S01]  /*94d0*/  STS.U8 [R8+UR4+0x9580], R101 ;  /* 0x0095806508007988 */ /* 0x000fe20008000004 */
[----:B------:R-:W-:Y:S01]  /*94e0*/  PRMT R151, RZ, 0x7610, R151 ;  /* 0x00007610ff977816 */ /* 0x000fe20000000097 */
[----:B------:R-:W0:Y:S02]  /*94f0*/  LDC R162, c[0x0][0x3d8] ;  /* 0x0000f600ffa27b82 */ /* 0x000e240000000800 */
[----:B------:R-:W-:Y:S04]  /*9500*/  STS.U8 [R8+UR4+0x1980], R92 ;  /* 0x0019805c08007988 */ /* 0x000fe80008000004 */
[----:B------:R3:W-:Y:S01]  /*9510*/  STS.U8 [R8+UR4+0x9980], R91 ;  /* 0x0099805b08007988 */ /* 0x0007e20008000004 */
[----:B------:R-:W-:Y:S01]  /*9520*/  PRMT R153, RZ, 0x7610, R153 ;  /* 0x00007610ff997816 */ /* 0x000fe20000000099 */
[----:B------:R-:W0:Y:S02]  /*9530*/  LDC R213, c[0x0][0x3d8] ;  /* 0x0000f600ffd57b82 */ /* 0x000e240000000800 */
[----:B------:R-:W-:Y:S04]  /*9540*/  STS.U8 [R8+UR4+0x1d80], R82 ;  /* 0x001d805208007988 */ /* 0x000fe80008000004 */
[----:B------:R-:W-:Y:S01]  /*9550*/  STS.U8 [R8+UR4+0x9d80], R81 ;  /* 0x009d805108007988 */ /* 0x000fe20008000004 */
[----:B----4-:R-:W-:Y:S01]  /*9560*/  IMAD R5, R5, 0x7, RZ ;  /* 0x0000000705057824 */ /* 0x010fe200078e02ff */
[----:B------:R-:W-:Y:S01]  /*9570*/  PRMT R122, RZ, 0x7610, R122 ;  /* 0x00007610ff7a7816 */ /* 0x000fe2000000007a */
[----:B---3--:R-:W3:Y:S01]  /*9580*/  LDC R91, c[0x0][0x3d8] ;  /* 0x0000f600ff5b7b82 */ /* 0x008ee20000000800 */
[----:B------:R4:W-:Y:S04]  /*9590*/  STS.U8 [R8+UR4+0x2180], R72 ;  /* 0x0021804808007988 */ /* 0x0009e80008000004 */
[----:B------:R-:W-:Y:S01]  /*95a0*/  STS.U8 [R8+UR4+0xa180], R71 ;  /* 0x00a1804708007988 */ /* 0x000fe20008000004 */
[----:B------:R-:W-:-:S02]  /*95b0*/  PRMT R121, RZ, 0x7610, R121 ;  /* 0x00007610ff797816 */ /* 0x000fc40000000079 */
[----:B------:R-:W-:Y:S01]  /*95c0*/  PRMT R138, RZ, 0x7610, R138 ;  /* 0x00007610ff8a7816 */ /* 0x000fe2000000008a */
[----:B------:R1:W-:Y:S01]  /*95d0*/  STS.U8 [R8+UR4+0x2580], R62 ;  /* 0x0025803e08007988 */ /* 0x0003e20008000004 */
[----:B------:R-:W-:Y:S01]  /*95e0*/  IMAD.IADD R14, R5, 0x1, R136 ;  /* 0x00000001050e7824 */ /* 0x000fe200078e0288 */
[----:B------:R-:W-:Y:S01]  /*95f0*/  PRMT R101, RZ, 0x7610, R101 ;  /* 0x00007610ff657816 */ /* 0x000fe20000000065 */
[----:B----4-:R-:W4:Y:S01]  /*9600*/  LDC R72, c[0x0][0x3d8] ;  /* 0x0000f600ff487b82 */ /* 0x010f220000000800 */
[----:B------:R1:W-:Y:S04]  /*9610*/  STS.U8 [R8+UR4+0xa580], R61 ;  /* 0x00a5803d08007988 */ /* 0x0003e80008000004 */
[----:B------:R-:W-:Y:S01]  /*9620*/  STS.U8 [R8+UR4+0x2980], R52 ;  /* 0x0029803408007988 */ /* 0x000fe20008000004 */
[----:B------:R-:W-:-:S02]  /*9630*/  PRMT R131, RZ, 0x7610, R131 ;  /* 0x00007610ff837816 */ /* 0x000fc40000000083 */
[----:B------:R-:W-:Y:S01]  /*9640*/  PRMT R102, RZ, 0x7610, R102 ;  /* 0x00007610ff667816 */ /* 0x000fe20000000066 */
[----:B------:R-:W-:Y:S01]  /*9650*/  STS.U8 [R8+UR4+0xa980], R51 ;  /* 0x00a9803308007988 */ /* 0x000fe20008000004 */
[----:B------:R-:W-:Y:S01]  /*9660*/  PRMT R148, RZ, 0x7610, R148 ;  /* 0x00007610ff947816 */ /* 0x000fe20000000094 */
[----:B-1----:R-:W1:Y:S02]  /*9670*/  LDC R62, c[0x0][0x3d8] ;  /* 0x0000f600ff3e7b82 */ /* 0x002e640000000800 */
[----:B------:R0:W-:Y:S04]  /*9680*/  STS.U8 [R8+UR4+0x2d80], R42 ;  /* 0x002d802a08007988 */ /* 0x0001e80008000004 */
[----:B------:R-:W-:Y:S01]  /*9690*/  STS.U8 [R8+UR4+0xad80], R41 ;  /* 0x00ad802908007988 */ /* 0x000fe20008000004 */
[----:B------:R-:W-:Y:S01]  /*96a0*/  PRMT R111, RZ, 0x7610, R111 ;  /* 0x00007610ff6f7816 */ /* 0x000fe2000000006f */
[----:B------:R-:W1:Y:S02]  /*96b0*/  LDC R61, c[0x0][0x3d8] ;  /* 0x0000f600ff3d7b82 */ /* 0x000e640000000800 */
[----:B------:R-:W-:Y:S04]  /*96c0*/  STS.U8 [R8+UR4+0x3180], R32 ;  /* 0x0031802008007988 */ /* 0x000fe80008000004 */
[----:B------:R5:W-:Y:S01]  /*96d0*/  STS.U8 [R8+UR4+0xb180], R31 ;  /* 0x00b1801f08007988 */ /* 0x000be20008000004 */
[----:B------:R-:W-:Y:S01]  /*96e0*/  PRMT R147, RZ, 0x7610, R147 ;  /* 0x00007610ff937816 */ /* 0x000fe20000000093 */
[----:B0-----:R-:W0:Y:S02]  /*96f0*/  LDC R42, c[0x0][0x3d8] ;  /* 0x0000f600ff2a7b82 */ /* 0x001e240000000800 */
[----:B------:R3:W-:Y:S04]  /*9700*/  STS.U8 [R8+UR4+0x3580], R22 ;  /* 0x0035801608007988 */ /* 0x0007e80008000004 */
[----:B------:R-:W-:Y:S01]  /*9710*/  STS.U8 [R8+UR4+0xb580], R21 ;  /* 0x00b5801508007988 */ /* 0x000fe20008000004 */
[----:B------:R-:W-:Y:S01]  /*9720*/  PRMT R112, RZ, 0x7610, R112 ;  /* 0x00007610ff707816 */ /* 0x000fe20000000070 */
[----:B-----5:R-:W5:Y:S02]  /*9730*/  LDC R31, c[0x0][0x3d8] ;  /* 0x0000f600ff1f7b82 */ /* 0x020f640000000800 */
[----:B------:R-:W-:Y:S04]  /*9740*/  STS.U8 [R8+UR4+0x3980], R12 ;  /* 0x0039800c08007988 */ /* 0x000fe80008000004 */
[----:B------:R-:W-:Y:S02]  /*9750*/  STS.U8 [R8+UR4+0xb980], R11 ;  /* 0x00b9800b08007988 */ /* 0x000fe40008000004 */
[----:B---3--:R-:W3:Y:S02]  /*9760*/  LDC R22, c[0x0][0x3d8] ;  /* 0x0000f600ff167b82 */ /* 0x008ee40000000800 */
[----:B------:R-:W-:Y:S04]  /*9770*/  STS.U8 [R8+UR4+0x3d80], R4 ;  /* 0x003d800408007988 */ /* 0x000fe80008000004 */
[----:B------:R4:W-:Y:S02]  /*9780*/  STS.U8 [R8+UR4+0xbd80], R3 ;  /* 0x00bd800308007988 */ /* 0x0009e40008000004 */
[----:B------:R-:W0:Y:S02]  /*9790*/  LDC R71, c[0x0][0x3d8] ;  /* 0x0000f600ff477b82 */ /* 0x000e240000000800 */
[----:B------:R1:W-:Y:S04]  /*97a0*/  STS.U8 [R6+UR4+0x200], R156 ;  /* 0x0002009c06007988 */ /* 0x0003e80008000004 */
[----:B------:R-:W-:Y:S02]  /*97b0*/  STS.U8 [R6+UR4+0x8200], R155 ;  /* 0x0082009b06007988 */ /* 0x000fe40008000004 */
[----:B------:R-:W0:Y:S02]  /*97c0*/  LDC R82, c[0x0][0x3d8] ;  /* 0x0000f600ff527b82 */ /* 0x000e240000000800 */
[----:B------:R-:W-:Y:S04]  /*97d0*/  STS.U8 [R6+UR4+0x600], R146 ;  /* 0x0006009206007988 */ /* 0x000fe80008000004 */
[----:B------:R-:W-:Y:S01]  /*97e0*/  STS.U8 [R6+UR4+0x8600], R145 ;  /* 0x0086009106007988 */ /* 0x000fe20008000004 */
[----:B----4-:R-:W-:Y:S01]  /*97f0*/  LOP3.LUT R8, R133, 0x50, RZ, 0x3c, !PT ;  /* 0x0000005085087812 */ /* 0x010fe200078e3cff */
[----:B------:R-:W4:Y:S02]  /*9800*/  LDC R81, c[0x0][0x3d8] ;  /* 0x0000f600ff517b82 */ /* 0x000f240000000800 */
[----:B------:R-:W-:Y:S04]  /*9810*/  STS.U8 [R6+UR4+0xa00], R130 ;  /* 0x000a008206007988 */ /* 0x000fe80008000004 */
[----:B------:R-:W-:Y:S02]  /*9820*/  STS.U8 [R6+UR4+0x8a00], R129 ;  /* 0x008a008106007988 */ /* 0x000fe40008000004 */
[----:B------:R-:W0:Y:S02]  /*9830*/  LDC R92, c[0x0][0x3d8] ;  /* 0x0000f600ff5c7b82 */ /* 0x000e240000000800 */
[----:B------:R3:W-:Y:S04]  /*9840*/  STS.U8 [R6+UR4+0xe00], R120 ;  /* 0x000e007806007988 */ /* 0x0007e80008000004 */
[----:B------:R-:W-:Y:S02]  /*9850*/  STS.U8 [R6+UR4+0x8e00], R119 ;  /* 0x008e007706007988 */ /* 0x000fe40008000004 */
[----:B-1----:R-:W1:Y:S02]  /*9860*/  LDC R156, c[0x0][0x3d8] ;  /* 0x0000f600ff9c7b82 */ /* 0x002e640000000800 */
[----:B------:R-:W-:Y:S04]  /*9870*/  STS.U8 [R6+UR4+0x1200], R110 ;  /* 0x0012006e06007988 */ /* 0x000fe80008000004 */
[----:B------:R-:W-:Y:S02]  /*9880*/  STS.U8 [R6+UR4+0x9200], R109 ;  /* 0x0092006d06007988 */ /* 0x000fe40008000004 */
[----:B------:R-:W0:Y:S02]  /*9890*/  LDC R215, c[0x0][0x3d8] ;  /* 0x0000f600ffd77b82 */ /* 0x000e240000000800 */
[----:B------:R-:W-:Y:S04]  /*98a0*/  STS.U8 [R6+UR4+0x1600], R100 ;  /* 0x0016006406007988 */ /* 0x000fe80008000004 */
[----:B------:R-:W-:Y:S02]  /*98b0*/  STS.U8 [R6+UR4+0x9600], R99 ;  /* 0x0096006306007988 */ /* 0x000fe40008000004 */
[----:B------:R-:W0:Y:S02]  /*98c0*/  LDC R217, c[0x0][0x3d8] ;  /* 0x0000f600ffd97b82 */ /* 0x000e240000000800 */
[----:B------:R-:W-:Y:S04]  /*98d0*/  STS.U8 [R6+UR4+0x1a00], R90 ;  /* 0x001a005a06007988 */ /* 0x000fe80008000004 */
[----:B------:R4:W-:Y:S02]  /*98e0*/  STS.U8 [R6+UR4+0x9a00], R89 ;  /* 0x009a005906007988 */ /* 0x0009e40008000004 */
        /* <DEDUP_REMOVED lines=9> */
[----:B------:R-:W-:Y:S04]  /*9980*/  STS.U8 [R6+UR4+0x2600], R60 ;  /* 0x0026003c06007988 */ /* 0x000fe80008000004 */
[----:B------:R1:W-:Y:S01]  /*9990*/  STS.U8 [R6+UR4+0xa600], R59 ;  /* 0x00a6003b06007988 */ /* 0x0003e20008000004 */
[----:B------:R-:W-:Y:S01]  /*99a0*/  PRMT R130, RZ, 0x7610, R130 ;  /* 0x00007610ff827816 */ /* 0x000fe20000000082 */
[----:B----4-:R-:W4:Y:S02]  /*99b0*/  LDC R70, c[0x0][0x3d8] ;  /* 0x0000f600ff467b82 */ /* 0x010f240000000800 */
[----:B------:R-:W-:Y:S04]  /*99c0*/  STS.U8 [R6+UR4+0x2a00], R50 ;  /* 0x002a003206007988 */ /* 0x000fe80008000004 */
[----:B------:R2:W-:Y:S01]  /*99d0*/  STS.U8 [R6+UR4+0xaa00], R49 ;  /* 0x00aa003106007988 */ /* 0x0005e20008000004 */
[----:B------:R-:W-:Y:S01]  /*99e0*/  PRMT R129, RZ, 0x7610, R129 ;  /* 0x00007610ff817816 */ /* 0x000fe20000000081 */
[----:B-1----:R-:W1:Y:S02]  /*99f0*/  LDC R59, c[0x0][0x3d8] ;  /* 0x0000f600ff3b7b82 */ /* 0x002e640000000800 */
[----:B------:R-:W-:Y:S04]  /*9a00*/  STS.U8 [R6+UR4+0x2e00], R40 ;  /* 0x002e002806007988 */ /* 0x000fe80008000004 */
[----:B------:R0:W-:Y:S01]  /*9a10*/  STS.U8 [R6+UR4+0xae00], R39 ;  /* 0x00ae002706007988 */ /* 0x0001e20008000004 */
[----:B------:R-:W-:Y:S01]  /*9a20*/  PRMT R100, RZ, 0x7610, R100 ;  /* 0x00007610ff647816 */ /* 0x000fe20000000064 */
[----:B--2---:R-:W2:Y:S02]  /*9a30*/  LDC R49, c[0x0][0x3d8] ;  /* 0x0000f600ff317b82 */ /* 0x004ea40000000800 */
[----:B------:R-:W-:Y:S04]  /*9a40*/  STS.U8 [R6+UR4+0x3200], R30 ;  /* 0x0032001e06007988 */ /* 0x000fe80008000004 */
[----:B------:R3:W-:Y:S01]  /*9a50*/  STS.U8 [R6+UR4+0xb200], R29 ;  /* 0x00b2001d06007988 */ /* 0x0007e20008000004 */
[----:B------:R-:W-:Y:S01]  /*9a60*/  PRMT R99, RZ, 0x7610, R99 ;  /* 0x00007610ff637816 */ /* 0x000fe20000000063 */
[----:B0-----:R-:W0:Y:S02]  /*9a70*/  LDC R39, c[0x0][0x3d8] ;  /* 0x0000f600ff277b82 */ /* 0x001e240000000800 */
[----:B------:R-:W-:Y:S04]  /*9a80*/  STS.U8 [R6+UR4+0x3600], R20 ;  /* 0x0036001406007988 */ /* 0x000fe80008000004 */
[----:B------:R5:W-:Y:S01]  /*9a90*/  STS.U8 [R6+UR4+0xb600], R19 ;  /* 0x00b6001306007988 */ /* 0x000be20008000004 */
[----:B------:R-:W-:Y:S01]  /*9aa0*/  PRMT R146, RZ, 0x7610, R146 ;  /* 0x00007610ff927816 */ /* 0x000fe20000000092 */
[----:B---3--:R-:W3:Y:S02]  /*9ab0*/  LDC R29, c[0x0][0x3d8] ;  /* 0x0000f600ff1d7b82 */ /* 0x008ee40000000800 */
[----:B------:R-:W-:Y:S04]  /*9ac0*/  STS.U8 [R6+UR4+0x3a00], R169 ;  /* 0x003a00a906007988 */ /* 0x000fe80008000004 */
[----:B------:R-:W-:Y:S01]  /*9ad0*/  STS.U8 [R6+UR4+0xba00], R168 ;  /* 0x00ba00a806007988 */ /* 0x000fe20008000004 */
[----:B------:R-:W-:Y:S01]  /*9ae0*/  PRMT R109, RZ, 0x7610, R109 ;  /* 0x00007610ff6d7816 */ /* 0x000fe2000000006d */
[----:B-----5:R-:W5:Y:S02]  /*9af0*/  LDC R19, c[0x0][0x3d8] ;  /* 0x0000f600ff137b82 */ /* 0x020f640000000800 */
[----:B------:R-:W-:Y:S04]  /*9b00*/  STS.U8 [R6+UR4+0x3e00], R165 ;  /* 0x003e00a506007988 */ /* 0x000fe80008000004 */
[----:B------:R1:W-:Y:S01]  /*9b10*/  STS.U8 [R6+UR4+0xbe00], R2 ;  /* 0x00be000206007988 */ /* 0x0003e20008000004 */
[----:B------:R-:W-:Y:S01]  /*9b20*/  PRMT R145, RZ, 0x7610, R145 ;  /* 0x00007610ff917816 */ /* 0x000fe20000000091 */
[----:B------:R-:W0:Y:S02]  /*9b30*/  LDC R30, c[0x0][0x3d8] ;  /* 0x0000f600ff1e7b82 */ /* 0x000e240000000800 */
[----:B------:R-:W-:Y:S06]  /*9b40*/  STS.U8 [R8+UR4+0x280], R199 ;  /* 0x000280c708007988 */ /* 0x000fec0008000004 */
[----:B-1----:R-:W1:Y:S01]  /*9b50*/  LDC R2, c[0x0][0x3c4] ;  /* 0x0000f100ff027b82 */ /* 0x002e620000000800 */
[----:B------:R-:W-:Y:S04]  /*9b60*/  STS.U8 [R8+UR4+0x8280], R198 ;  /* 0x008280c608007988 */ /* 0x000fe80008000004 */
[----:B------:R-:W-:Y:S03]  /*9b70*/  STS.U8 [R8+UR4+0x680], R197 ;  /* 0x000680c508007988 */ /* 0x000fe60008000004 */
[----:B------:R-:W0:Y:S01]  /*9b80*/  LDC R6, c[0x0][0x3c4] ;  /* 0x0000f100ff067b82 */ /* 0x000e220000000800 */
[----:B------:R-:W-:Y:S04]  /*9b90*/  STS.U8 [R8+UR4+0x8680], R196 ;  /* 0x008680c408007988 */ /* 0x000fe80008000004 */
[----:B------:R-:W-:Y:S01]  /*9ba0*/  STS.U8 [R8+UR4+0xa80], R195 ;  /* 0x000a80c308007988 */ /* 0x000fe20008000004 */
[----:B------:R-:W-:-:S02]  /*9bb0*/  PRMT R110, RZ, 0x7610, R110 ;  /* 0x00007610ff6e7816 */ /* 0x000fc4000000006e */
[----:B------:R-:W-:Y:S01]  /*9bc0*/  PRMT R155, RZ, 0x7610, R155 ;  /* 0x00007610ff9b7816 */ /* 0x000fe2000000009b */
[----:B------:R-:W-:Y:S01]  /*9bd0*/  STS.U8 [R8+UR4+0x8a80], R194 ;  /* 0x008a80c208007988 */ /* 0x000fe20008000004 */
[----:B------:R-:W0:Y:S03]  /*9be0*/  LDC R60, c[0x0][0x3d8] ;  /* 0x0000f600ff3c7b82 */ /* 0x000e260000000800 */
[----:B------:R-:W-:Y:S04]  /*9bf0*/  STS.U8 [R8+UR4+0xe80], R193 ;  /* 0x000e80c108007988 */ /* 0x000fe80008000004 */
[----:B------:R-:W-:Y:S01]  /*9c00*/  STS.U8 [R8+UR4+0x8e80], R192 ;  /* 0x008e80c008007988 */ /* 0x000fe20008000004 */
[----:B-1----:R-:W-:Y:S01]  /*9c10*/  IMAD R2, R2, 0x7, RZ ;  /* 0x0000000702027824 */ /* 0x002fe200078e02ff */
[----:B------:R-:W1:Y:S02]  /*9c20*/  LDC R69, c[0x0][0x3d8] ;  /* 0x0000f600ff457b82 */ /* 0x000e640000000800 */
[----:B------:R-:W-:Y:S04]  /*9c30*/  STS.U8 [R8+UR4+0x1280], R191 ;  /* 0x001280bf08007988 */ /* 0x000fe80008000004 */
[----:B------:R-:W-:Y:S02]  /*9c40*/  STS.U8 [R8+UR4+0x9280], R190 ;  /* 0x009280be08007988 */ /* 0x000fe40008000004 */
[----:B------:R-:W0:Y:S02]  /*9c50*/  LDC R79, c[0x0][0x3d8] ;  /* 0x0000f600ff4f7b82 */ /* 0x000e240000000800 */
[----:B------:R-:W-:Y:S04]  /*9c60*/  STS.U8 [R8+UR4+0x1680], R189 ;  /* 0x001680bd08007988 */ /* 0x000fe80008000004 */
[----:B------:R-:W-:Y:S01]  /*9c70*/  STS.U8 [R8+UR4+0x9680], R188 ;  /* 0x009680bc08007988 */ /* 0x000fe20008000004 */
[----:B------:R-:W-:Y:S01]  /*9c80*/  SHF.R.S32.HI R3, RZ, 0x1f, R2 ;  /* 0x0000001fff037819 */ /* 0x000fe20000011402 */
[----:B------:R-:W0:Y:S02]  /*9c90*/  LDC R90, c[0x0][0x3d0] ;  /* 0x0000f400ff5a7b82 */ /* 0x000e240000000800 */
[----:B------:R-:W-:Y:S04]  /*9ca0*/  STS.U8 [R8+UR4+0x1a80], R187 ;  /* 0x001a80bb08007988 */ /* 0x000fe80008000004 */
[----:B------:R-:W-:Y:S01]  /*9cb0*/  STS.U8 [R8+UR4+0x9a80], R186 ;  /* 0x009a80ba08007988 */ /* 0x000fe20008000004 */
[----:B------:R-:W-:Y:S01]  /*9cc0*/  IADD3 RZ, P1, PT, R2, R134, RZ ;  /* 0x0000008602ff7210 */ /* 0x000fe20007f3e0ff */
[----:B------:R-:W1:Y:S02]  /*9cd0*/  LDC R165, c[0x0][0x3d8] ;  /* 0x0000f600ffa57b82 */ /* 0x000e640000000800 */
[----:B------:R-:W-:Y:S04]  /*9ce0*/  STS.U8 [R8+UR4+0x1e80], R185 ;  /* 0x001e80b908007988 */ /* 0x000fe80008000004 */
[----:B------:R-:W-:Y:S01]  /*9cf0*/  STS.U8 [R8+UR4+0x9e80], R184 ;  /* 0x009e80b808007988 */ /* 0x000fe20008000004 */
[----:B------:R-:W-:Y:S01]  /*9d00*/  LOP3.LUT R4, R133, 0x60, RZ, 0x3c, !PT ;  /* 0x0000006085047812 */ /* 0x000fe200078e3cff */
[----:B------:R-:W1:Y:S02]  /*9d10*/  LDC R168, c[0x0][0x3d8] ;  /* 0x0000f600ffa87b82 */ /* 0x000e640000000800 */
[----:B------:R-:W-:Y:S04]  /*9d20*/  STS.U8 [R8+UR4+0x2280], R183 ;  /* 0x002280b708007988 */ /* 0x000fe80008000004 */
[----:B------:R0:W-:Y:S01]  /*9d30*/  STS.U8 [R8+UR4+0xa280], R182 ;  /* 0x00a280b608007988 */ /* 0x0001e20008000004 */
[----:B------:R-:W-:Y:S01]  /*9d40*/  IMAD.X R9, R3, 0x1, R135, P1 ;  /* 0x0000000103097824 */ /* 0x000fe200008e0687 */
[----:B------:R-:W1:Y:S02]  /*9d50*/  LDC R169, c[0x0][0x3d8] ;  /* 0x0000f600ffa97b82 */ /* 0x000e640000000800 */
[----:B------:R-:W-:Y:S04]  /*9d60*/  STS.U8 [R8+UR4+0x2680], R181 ;  /* 0x002680b508007988 */ /* 0x000fe80008000004 */
[----:B------:R0:W-:Y:S02]  /*9d70*/  STS.U8 [R8+UR4+0xa680], R180 ;  /* 0x00a680b408007988 */ /* 0x0001e40008000004 */
[----:B0-----:R-:W-:Y:S01]  /*9d80*/  IMAD R90, R212, R90, RZ ;  /* 0x0000005ad45a7224 */ /* 0x001fe200078e02ff */
[----:B------:R-:W-:Y:S01]  /*9d90*/  IADD3 RZ, P1, PT, R2, R136, RZ ;  /* 0x0000008802ff7210 */ /* 0x000fe20007f3e0ff */
[----:B------:R-:W0:Y:S01]  /*9da0*/  LDC R182, c[0x0][0x3d8] ;  /* 0x0000f600ffb67b82 */ /* 0x000e220000000800 */
[----:B------:R-:W-:Y:S04]  /*9db0*/  STS.U8 [R8+UR4+0x2a80], R179 ;  /* 0x002a80b308007988 */ /* 0x000fe80008000004 */
[----:B------:R-:W-:Y:S03]  /*9dc0*/  STS.U8 [R8+UR4+0xaa80], R178 ;  /* 0x00aa80b208007988 */ /* 0x000fe60008000004 */
[----:B------:R-:W0:Y:S01]  /*9dd0*/  LDC R180, c[0x0][0x3d8] ;  /* 0x0000f600ffb47b82 */ /* 0x000e220000000800 */
[----:B------:R1:W-:Y:S04]  /*9de0*/  STS.U8 [R8+UR4+0x2e80], R177 ;  /* 0x002e80b108007988 */ /* 0x0003e80008000004 */
[----:B------:R-:W-:Y:S01]  /*9df0*/  STS.U8 [R8+UR4+0xae80], R176 ;  /* 0x00ae80b008007988 */ /* 0x000fe20008000004 */
[----:B------:R-:W-:-:S02]  /*9e00*/  IMAD R2, R6, 0xf, RZ ;  /* 0x0000000f06027824 */ /* 0x000fc400078e02ff */
[----:B------:R-:W-:Y:S01]  /*9e10*/  IMAD.X R15, R3, 0x1, R137, P1 ;  /* 0x00000001030f7824 */ /* 0x000fe200008e0689 */
[----:B------:R-:W-:Y:S01]  /*9e20*/  STS.U8 [R8+UR4+0x3280], R173 ;  /* 0x003280ad08007988 */ /* 0x000fe20008000004 */
[----:B------:R-:W0:Y:S03]  /*9e30*/  LDC R6, c[0x0][0x3c4] ;  /* 0x0000f100ff067b82 */ /* 0x000e260000000800 */
[----:B------:R-:W-:Y:S04]  /*9e40*/  STS.U8 [R8+UR4+0xb280], R172 ;  /* 0x00b280ac08007988 */ /* 0x000fe80008000004 */
[----:B------:R2:W-:Y:S01]  /*9e50*/  STS.U8 [R8+UR4+0x3680], R171 ;  /* 0x003680ab08007988 */ /* 0x0005e20008000004 */
[C---:B------:R-:W-:Y:S01]  /*9e60*/  IMAD.IADD R12, R2.reuse, 0x1, R134 ;  /* 0x00000001020c7824 */ /* 0x040fe200078e0286 */
[----:B-1----:R-:W1:Y:S02]  /*9e70*/  LDC R177, c[0x0][0x3d8] ;  /* 0x0000f600ffb17b82 */ /* 0x002e640000000800 */
[----:B------:R-:W-:Y:S04]  /*9e80*/  STS.U8 [R8+UR4+0xb680], R170 ;  /* 0x00b680aa08007988 */ /* 0x000fe80008000004 */
[----:B------:R3:W-:Y:S01]  /*9e90*/  STS.U8 [R8+UR4+0x3a80], R167 ;  /* 0x003a80a708007988 */ /* 0x0007e20008000004 */
[----:B------:R-:W-:Y:S01]  /*9ea0*/  IMAD.IADD R10, R2, 0x1, R136 ;  /* 0x00000001020a7824 */ /* 0x000fe200078e0288 */
[----:B--2---:R-:W2:Y:S02]  /*9eb0*/  LDC R171, c[0x0][0x3d8] ;  /* 0x0000f600ffab7b82 */ /* 0x004ea40000000800 */
[----:B------:R4:W-:Y:S04]  /*9ec0*/  STS.U8 [R8+UR4+0xba80], R166 ;  /* 0x00ba80a608007988 */ /* 0x0009e80008000004 */
[----:B------:R-:W-:Y:S02]  /*9ed0*/  STS.U8 [R8+UR4+0x3e80], R0 ;  /* 0x003e800008007988 */ /* 0x000fe40008000004 */
[----:B---3--:R-:W3:Y:S02]  /*9ee0*/  LDC R167, c[0x0][0x3d8] ;  /* 0x0000f600ffa77b82 */ /* 0x008ee40000000800 */
[----:B------:R5:W-:Y:S01]  /*9ef0*/  STS.U8 [R8+UR4+0xbe80], R200 ;  /* 0x00be80c808007988 */ /* 0x000be20008000004 */
[----:B------:R-:W-:-:S03]  /*9f00*/  PRMT R2, RZ, 0x7610, R2 ;  /* 0x00007610ff027816 */ /* 0x000fc60000000002 */
[----:B------:R-:W2:Y:S02]  /*9f10*/  @P4 LDG.E.U8 R124, desc[UR8][R14.64] ;  /* 0x000000080e7c4981 */ /* 0x000ea4000c1e1100 */
[----:B----4-:R-:W4:Y:S01]  /*9f20*/  LDC R166, c[0x0][0x3d8] ;  /* 0x0000f600ffa67b82 */ /* 0x010f220000000800 */
[----:B-----5:R-:W-:Y:S02]  /*9f30*/  IMAD.IADD R8, R5, 0x1, R134 ;  /* 0x0000000105087824 */ /* 0x020fe400078e0286 */
[----:B------:R-:W-:-:S05]  /*9f40*/  IMAD R0, R7, 0xf, RZ ;  /* 0x0000000f07007824 */ /* 0x000fca00078e02ff */
[----:B------:R-:W5:Y:S01]  /*9f50*/  LDC R7, c[0x0][0x3c4] ;  /* 0x0000f100ff077b82 */ /* 0x000f620000000800 */
[----:B------:R0:W-:Y:S04]  /*9f60*/  STL.64 [R1+0xe10], R8 ;  /* 0x000e100801007387 */ /* 0x0001e80000100a00 */
[----:B------:R0:W2:Y:S03]  /*9f70*/  @P4 LDG.E.U8 R128, desc[UR8][R8.64] ;  /* 0x0000000808804981 */ /* 0x0000a6000c1e1100 */
[----:B------:R-:W1:Y:S08]  /*9f80*/  LDC R5, c[0x0][0x3c4] ;  /* 0x0000f100ff057b82 */ /* 0x000e700000000800 */
[----:B0-----:R-:W0:Y:S01]  /*9f90*/  LDC R8, c[0x0][0x3c4] ;  /* 0x0000f100ff087b82 */ /* 0x001e220000000800 */
[----:B------:R-:W-:-:S02]  /*9fa0*/  IADD3 RZ, P2, PT, R0, R134, RZ ;  /* 0x0000008600ff7210 */ /* 0x000fc40007f5e0ff */
[----:B------:R-:W-:Y:S02]  /*9fb0*/  IADD3 RZ, P3, PT, R0, R136, RZ ;  /* 0x0000008800ff7210 */ /* 0x000fe40007f7e0ff */
[----:B------:R-:W-:Y:S01]  /*9fc0*/  SHF.R.S32.HI R0, RZ, 0x1f, R0 ;  /* 0x0000001fff007819 */ /* 0x000fe20000011400 */
[----:B------:R0:W-:Y:S02]  /*9fd0*/  STL.64 [R1+0xe08], R14 ;  /* 0x000e080e01007387 */ /* 0x0001e40000100a00 */
[----:B------:R-:W1:Y:S02]  /*9fe0*/  LDC R170, c[0x0][0x3d8] ;  /* 0x0000f600ffaa7b82 */ /* 0x000e640000000800 */
[C---:B------:R-:W-:Y:S02]  /*9ff0*/  IMAD.X R13, R0.reuse, 0x1, R135, P2 ;  /* 0x00000001000d7824 */ /* 0x040fe400010e0687 */
[----:B------:R-:W-:-:S03]  /*a000*/  IMAD.X R11, R0, 0x1, R137, P3 ;  /* 0x00000001000b7824 */ /* 0x000fc600018e0689 */
[----:B------:R0:W-:Y:S01]  /*a010*/  STL.64 [R1+0xd90], R12 ;  /* 0x000d900c01007387 */ /* 0x0001e20000100a00 */
[----:B------:R-:W1:Y:S03]  /*a020*/  LDC R172, c[0x0][0x3d8] ;  /* 0x0000f600ffac7b82 */ /* 0x000e660000000800 */
[----:B------:R0:W2:Y:S02]  /*a030*/  @P4 LDG.E.U8 R123, desc[UR8][R12.64] ;  /* 0x000000080c7b4981 */ /* 0x0000a4000c1e1100 */
[----:B0-----:R-:W-:Y:S02]  /*a040*/  IMAD R0, R8, 0x17, RZ ;  /* 0x0000001708007824 */ /* 0x001fe400078e02ff */
[----:B------:R0:W2:Y:S01]  /*a050*/  @P4 LDG.E.U8 R127, desc[UR8][R10.64] ;  /* 0x000000080a7f4981 */ /* 0x0000a2000c1e1100 */
[----:B------:R-:W1:Y:S01]  /*a060*/  LDC R14, c[0x0][0x3d8] ;  /* 0x0000f600ff0e7b82 */ /* 0x000e620000000800 */
[----:B------:R-:W-:-:S02]  /*a070*/  IADD3 R12, P1, PT, R208, R136, RZ ;  /* 0x00000088d00c7210 */ /* 0x000fc40007f3e0ff */
[----:B------:R0:W-:Y:S01]  /*a080*/  STL.64 [R1+0xd88], R10 ;  /* 0x000d880a01007387 */ /* 0x0001e20000100a00 */
[----:B------:R-:W-:Y:S02]  /*a090*/  SHF.R.S32.HI R3, RZ, 0x1f, R0 ;  /* 0x0000001fff037819 */ /* 0x000fe40000011400 */
[----:B------:R-:W-:Y:S01]  /*a0a0*/  IMAD.X R13, R209, 0x1, R137, P1 ;  /* 0x00000001d10d7824 */ /* 0x000fe200008e0689 */
[C---:B------:R-:W-:Y:S01]  /*a0b0*/  IADD3 R8, P2, PT, R0.reuse, R136, RZ ;  /* 0x0000008800087210 */ /* 0x040fe20007f5e0ff */
[----:B------:R-:W2:Y:S03]  /*a0c0*/  LDC R15, c[0x0][0x3c4] ;  /* 0x0000f100ff0f7b82 */ /* 0x000ea60000000800 */
[----:B------:R-:W2:Y:S01]  /*a0d0*/  @P4 LDG.E.U8 R2, desc[UR8][R12.64] ;  /* 0x000000080c024981 */ /* 0x000ea2000c1e1100 */
[----:B0-----:R-:W-:Y:S01]  /*a0e0*/  IADD3 R10, P1, PT, R0, R134, RZ ;  /* 0x00000086000a7210 */ /* 0x001fe20007f3e0ff */
[----:B-----5:R-:W-:-:S02]  /*a0f0*/  IMAD R0, R7, 0x1f, RZ ;  /* 0x0000001f07007824 */ /* 0x020fc400078e02ff */
[----:B------:R-:W-:Y:S01]  /*a100*/  STS.U8 [R4+UR4+0x300], R202 ;  /* 0x000300ca04007988 */ /* 0x000fe20008000004 */
[C---:B------:R-:W-:Y:S01]  /*a110*/  IMAD.X R9, R3.reuse, 0x1, R137, P2 ;  /* 0x0000000103097824 */ /* 0x040fe200010e0689 */
[----:B------:R-:W0:Y:S01]  /*a120*/  LDC R7, c[0x0][0x3c4] ;  /* 0x0000f100ff077b82 */ /* 0x000e220000000800 */
[----:B------:R-:W-:Y:S01]  /*a130*/  IMAD.X R11, R3, 0x1, R135, P1 ;  /* 0x00000001030b7824 */ /* 0x000fe200008e0687 */
[----:B------:R-:W-:Y:S01]  /*a140*/  STL.64 [R1+0xc78], R12 ;  /* 0x000c780c01007387 */ /* 0x000fe20000100a00 */
[----:B------:R-:W-:-:S03]  /*a150*/  SHF.R.S32.HI R3, RZ, 0x1f, R0 ;  /* 0x0000001fff037819 */ /* 0x000fc60000011400 */
[----:B------:R5:W-:Y:S02]  /*a160*/  STL.64 [R1+0xcf0], R10 ;  /* 0x000cf00a01007387 */ /* 0x000be40000100a00 */
[----:B------:R-:W0:Y:S02]  /*a170*/  LDC R173, c[0x0][0x3d8] ;  /* 0x0000f600ffad7b82 */ /* 0x000e240000000800 */
[----:B------:R5:W2:Y:S04]  /*a180*/  @P4 LDG.E.U8 R118, desc[UR8][R10.64] ;  /* 0x000000080a764981 */ /* 0x000aa8000c1e1100 */
[----:B------:R1:W-:Y:S02]  /*a190*/  STL.64 [R1+0xce8], R8 ;  /* 0x000ce80801007387 */ /* 0x0003e40000100a00 */
[----:B------:R-:W0:Y:S02]  /*a1a0*/  LDC R178, c[0x0][0x3d8] ;  /* 0x0000f600ffb27b82 */ /* 0x000e240000000800 */
[----:B------:R1:W3:Y:S01]  /*a1b0*/  @P4 LDG.E.U8 R120, desc[UR8][R8.64] ;  /* 0x0000000808784981 */ /* 0x0002e2000c1e1100 */
[----:B-----5:R-:W-:-:S03]  /*a1c0*/  IADD3 R10, P1, PT, R0, R134, RZ ;  /* 0x00000086000a7210 */ /* 0x020fc60007f3e0ff */
[----:B------:R-:W-:Y:S02]  /*a1d0*/  STS.U8 [R4+UR4+0x8300], R201 ;  /* 0x008300c904007988 */ /* 0x000fe40008000004 */
[----:B------:R-:W5:Y:S01]  /*a1e0*/  LDC R179, c[0x0][0x3d8] ;  /* 0x0000f600ffb37b82 */ /* 0x000f620000000800 */
[----:B-1----:R-:W-:Y:S01]  /*a1f0*/  IADD3 R8, P2, PT, R0, R136, RZ ;  /* 0x0000008800087210 */ /* 0x002fe20007f5e0ff */
[----:B------:R-:W-:Y:S02]  /*a200*/  IMAD.X R11, R3, 0x1, R135, P1 ;  /* 0x00000001030b7824 */ /* 0x000fe400008e0687 */
[----:B------:R-:W-:Y:S01]  /*a210*/  IMAD R0, R5, 0x26, RZ ;  /* 0x0000002605007824 */ /* 0x000fe200078e02ff */
[----:B------:R-:W-:Y:S01]  /*a220*/  STS.U8 [R4+UR4+0x700], R204 ;  /* 0x000700cc04007988 */ /* 0x000fe20008000004 */
[----:B------:R-:W-:Y:S02]  /*a230*/  IMAD.X R9, R3, 0x1, R137, P2 ;  /* 0x0000000103097824 */ /* 0x000fe400010e0689 */
[----:B------:R-:W1:Y:S01]  /*a240*/  LDC R181, c[0x0][0x3d8] ;  /* 0x0000f600ffb57b82 */ /* 0x000e620000000800 */
[----:B------:R-:W-:Y:S01]  /*a250*/  STL.64 [R1+0xc70], R10 ;  /* 0x000c700a01007387 */ /* 0x000fe20000100a00 */
[----:B------:R-:W-:Y:S01]  /*a260*/  SHF.R.S32.HI R3, RZ, 0x1f, R0 ;  /* 0x0000001fff037819 */ /* 0x000fe20000011400 */
[----:B------:R-:W-:Y:S01]  /*a270*/  IMAD R5, R6, 0x27, RZ ;  /* 0x0000002706057824 */ /* 0x000fe200078e02ff */
[----:B------:R-:W-:Y:S01]  /*a280*/  IADD3 R12, P1, PT, R0, R134, RZ ;  /* 0x00000086000c7210 */ /* 0x000fe20007f3e0ff */
[----:B------:R4:W-:Y:S03]  /*a290*/  STL.64 [R1+0xc68], R8 ;  /* 0x000c680801007387 */ /* 0x0009e60000100a00 */
[----:B------:R-:W1:Y:S01]  /*a2a0*/  LDC R6, c[0x0][0x3c4] ;  /* 0x0000f100ff067b82 */ /* 0x000e620000000800 */
[----:B------:R4:W3:Y:S01]  /*a2b0*/  @P4 LDG.E.U8 R122, desc[UR8][R8.64] ;  /* 0x00000008087a4981 */ /* 0x0008e2000c1e1100 */
[----:B------:R-:W-:-:S03]  /*a2c0*/  IMAD.X R13, R3, 0x1, R135, P1 ;  /* 0x00000001030d7824 */ /* 0x000fc600008e0687 */
[----:B------:R4:W3:Y:S03]  /*a2d0*/  @P4 LDG.E.U8 R119, desc[UR8][R10.64] ;  /* 0x000000080a774981 */ /* 0x0008e6000c1e1100 */
[----:B------:R-:W1:Y:S01]  /*a2e0*/  LDC R183, c[0x0][0x3d8] ;  /* 0x0000f600ffb77b82 */ /* 0x000e620000000800 */
[----:B----4-:R-:W-:Y:S01]  /*a2f0*/  IADD3 R8, P2, PT, R0, R136, RZ ;  /* 0x0000008800087210 */ /* 0x010fe20007f5e0ff */
[----:B------:R-:W4:Y:S01]  /*a300*/  @P4 LDG.E.U8 R94, desc[UR8][R12.64] ;  /* 0x000000080c5e4981 */ /* 0x000f22000c1e1100 */
[----:B------:R-:W-:Y:S02]  /*a310*/  SHF.R.S32.HI R0, RZ, 0x1f, R5 ;  /* 0x0000001fff007819 */ /* 0x000fe40000011405 */
[----:B------:R-:W-:Y:S01]  /*a320*/  IADD3 R10, P1, PT, R5, R134, RZ ;  /* 0x00000086050a7210 */ /* 0x000fe20007f3e0ff */
[----:B------:R-:W-:Y:S01]  /*a330*/  IMAD.X R9, R3, 0x1, R137, P2 ;  /* 0x0000000103097824 */ /* 0x000fe200010e0689 */
[----:B------:R-:W-:Y:S01]  /*a340*/  STL.64 [R1+0xc00], R12 ;  /* 0x000c000c01007387 */ /* 0x000fe20000100a00 */
[----:B------:R-:W2:Y:S02]  /*a350*/  LDC R184, c[0x0][0x3d8] ;  /* 0x0000f600ffb87b82 */ /* 0x000ea40000000800 */
[----:B------:R-:W-:Y:S01]  /*a360*/  IMAD.X R11, R0, 0x1, R135, P1 ;  /* 0x00000001000b7824 */ /* 0x000fe200008e0687 */
[----:B------:R5:W-:Y:S04]  /*a370*/  STL.64 [R1+0xbf8], R8 ;  /* 0x000bf80801007387 */ /* 0x000be80000100a00 */
[----:B------:R5:W3:Y:S01]  /*a380*/  @P4 LDG.E.U8 R93, desc[UR8][R8.64] ;  /* 0x00000008085d4981 */ /* 0x000ae2000c1e1100 */
[----:B0-----:R-:W-:Y:S01]  /*a390*/  IMAD R3, R7, 0x2e, RZ ;  /* 0x0000002e07037824 */ /* 0x001fe200078e02ff */
[----:B------:R-:W0:Y:S02]  /*a3a0*/  LDC R185, c[0x0][0x3d8] ;  /* 0x0000f600ffb97b82 */ /* 0x000e240000000800 */
[----:B------:R5:W3:Y:S02]  /*a3b0*/  @P4 LDG.E.U8 R121, desc[UR8][R10.64] ;  /* 0x000000080a794981 */ /* 0x000ae4000c1e1100 */
[----:B-----5:R-:W-:-:S02]  /*a3c0*/  IADD3 R8, P1, PT, R5, R136, RZ ;  /* 0x0000008805087210 */ /* 0x020fc40007f3e0ff */
[----:B------:R5:W-:Y:S02]  /*a3d0*/  STL.64 [R1+0xbf0], R10 ;  /* 0x000bf00a01007387 */ /* 0x000be40000100a00 */
[----:B------:R-:W0:Y:S01]  /*a3e0*/  LDC R5, c[0x0][0x3c4] ;  /* 0x0000f100ff057b82 */ /* 0x000e220000000800 */
[----:B------:R-:W-:Y:S01]  /*a3f0*/  IMAD.X R9, R0, 0x1, R137, P1 ;  /* 0x0000000100097824 */ /* 0x000fe200008e0689 */
[----:B------:R-:W-:-:S04]  /*a400*/  SHF.R.S32.HI R0, RZ, 0x1f, R3 ;  /* 0x0000001fff007819 */ /* 0x000fc80000011403 */
[----:B------:R1:W-:Y:S02]  /*a410*/  STL.64 [R1+0xbe8], R8 ;  /* 0x000be80801007387 */ /* 0x0003e40000100a00 */
[----:B------:R-:W0:Y:S01]  /*a420*/  LDC R7, c[0x0][0x3c4] ;  /* 0x0000f100ff077b82 */ /* 0x000e220000000800 */
[C---:B-----5:R-:W-:Y:S01]  /*a430*/  IADD3 R10, P1, PT, R3.reuse, R134, RZ ;  /* 0x00000086030a7210 */ /* 0x060fe20007f3e0ff */
[----:B------:R1:W5:Y:S04]  /*a440*/  @P4 LDG.E.U8 R126, desc[UR8][R8.64] ;  /* 0x00000008087e4981 */ /* 0x000368000c1e1100 */
[----:B------:R-:W-:Y:S01]  /*a450*/  IMAD.X R11, R0, 0x1, R135, P1 ;  /* 0x00000001000b7824 */ /* 0x000fe200008e0687 */
[----:B------:R-:W-:Y:S01]  /*a460*/  STS.U8 [R4+UR4+0x8700], R203 ;  /* 0x008700cb04007988 */ /* 0x000fe20008000004 */
[----:B------:R-:W2:Y:S01]  /*a470*/  LDC R186, c[0x0][0x3d8] ;  /* 0x0000f600ffba7b82 */ /* 0x000ea20000000800 */
[----:B-1----:R-:W-:Y:S01]  /*a480*/  IADD3 R8, P2, PT, R3, R136, RZ ;  /* 0x0000008803087210 */ /* 0x002fe20007f5e0ff */
[----:B------:R-:W-:Y:S01]  /*a490*/  IMAD R3, R6, 0x2f, RZ ;  /* 0x0000002f06037824 */ /* 0x000fe200078e02ff */
[----:B------:R1:W-:Y:S05]  /*a4a0*/  STL.64 [R1+0xb80], R10 ;  /* 0x000b800a01007387 */ /* 0x0003ea0000100a00 */
[----:B------:R-:W0:Y:S01]  /*a4b0*/  LDC R6, c[0x0][0x3c4] ;  /* 0x0000f100ff067b82 */ /* 0x000e220000000800 */
[----:B------:R-:W-:Y:S01]  /*a4c0*/  IMAD.X R9, R0, 0x1, R137, P2 ;  /* 0x0000000100097824 */ /* 0x000fe200010e0689 */
[----:B------:R1:W3:Y:S01]  /*a4d0*/  @P4 LDG.E.U8 R97, desc[UR8][R10.64] ;  /* 0x000000080a614981 */ /* 0x0002e2000c1e1100 */
[----:B------:R-:W-:-:S03]  /*a4e0*/  SHF.R.S32.HI R0, RZ, 0x1f, R3 ;  /* 0x0000001fff007819 */ /* 0x000fc60000011403 */
[----:B------:R1:W-:Y:S02]  /*a4f0*/  STL.64 [R1+0xb78], R8 ;  /* 0x000b780801007387 */ /* 0x0003e40000100a00 */
[----:B------:R-:W2:Y:S02]  /*a500*/  LDC R187, c[0x0][0x3d8] ;  /* 0x0000f600ffbb7b82 */ /* 0x000ea40000000800 */
[----:B------:R1:W3:Y:S02]  /*a510*/  @P4 LDG.E.U8 R96, desc[UR8][R8.64] ;  /* 0x0000000808604981 */ /* 0x0002e4000c1e1100 */
[C---:B-1----:R-:W-:Y:S02]  /*a520*/  IADD3 R10, P1, PT, R3.reuse, R134, RZ ;  /* 0x00000086030a7210 */ /* 0x042fe40007f3e0ff */
[----:B------:R-:W-:Y:S02]  /*a530*/  STS.U8 [R4+UR4+0xb00], R205 ;  /* 0x000b00cd04007988 */ /* 0x000fe40008000004 */
[----:B------:R-:W1:Y:S01]  /*a540*/  LDC R188, c[0x0][0x3d8] ;  /* 0x0000f600ffbc7b82 */ /* 0x000e620000000800 */
[----:B------:R-:W-:Y:S01]  /*a550*/  IADD3 R8, P2, PT, R3, R136, RZ ;  /* 0x0000008803087210 */ /* 0x000fe20007f5e0ff */
[C---:B------:R-:W-:Y:S01]  /*a560*/  IMAD.X R11, R0.reuse, 0x1, R135, P1 ;  /* 0x00000001000b7824 */ /* 0x040fe200008e0687 */
[----:B------:R-:W-:Y:S05]  /*a570*/  STS.U8 [R4+UR4+0x8b00], R207 ;  /* 0x008b00cf04007988 */ /* 0x000fea0008000004 */
[----:B------:R-:W1:Y:S01]  /*a580*/  LDC R189, c[0x0][0x3d8] ;  /* 0x0000f600ffbd7b82 */ /* 0x000e620000000800 */
[----:B------:R-:W-:Y:S01]  /*a590*/  IMAD.X R9, R0, 0x1, R137, P2 ;  /* 0x0000000100097824 */ /* 0x000fe200010e0689 */
[----:B------:R0:W3:Y:S02]  /*a5a0*/  @P4 LDG.E.U8 R125, desc[UR8][R10.64] ;  /* 0x000000080a7d4981 */ /* 0x0000e4000c1e1100 */
[----:B0-----:R-:W-:-:S02]  /*a5b0*/  IMAD R0, R5, 0x36, RZ ;  /* 0x0000003605007824 */ /* 0x001fc400078e02ff */
[----:B------:R0:W-:Y:S01]  /*a5c0*/  STL.64 [R1+0xb70], R10 ;  /* 0x000b700a01007387 */ /* 0x0001e20000100a00 */
[----:B------:R-:W-:Y:S02]  /*a5d0*/  IMAD R5, R7, 0x37, RZ ;  /* 0x0000003707057824 */ /* 0x000fe400078e02ff */
[----:B------:R-:W-:Y:S01]  /*a5e0*/  SHF.R.S32.HI R3, RZ, 0x1f, R0 ;  /* 0x0000001fff037819 */ /* 0x000fe20000011400 */
[----:B------:R-:W1:Y:S01]  /*a5f0*/  LDC R7, c[0x0][0x3c4] ;  /* 0x0000f100ff077b82 */ /* 0x000e620000000800 */
[----:B------:R0:W-:Y:S01]  /*a600*/  STL.64 [R1+0xb68], R8 ;  /* 0x000b680801007387 */ /* 0x0001e20000100a00 */
[----:B------:R-:W-:-:S03]  /*a610*/  IADD3 R12, P1, PT, R0, R134, RZ ;  /* 0x00000086000c7210 */ /* 0x000fc60007f3e0ff */
[----:B------:R0:W3:Y:S02]  /*a620*/  @P4 LDG.E.U8 R130, desc[UR8][R8.64] ;  /* 0x0000000808824981 */ /* 0x0000e4000c1e1100 */
[----:B------:R-:W-:Y:S01]  /*a630*/  IMAD.X R13, R3, 0x1, R135, P1 ;  /* 0x00000001030d7824 */ /* 0x000fe200008e0687 */
[----:B------:R-:W1:Y:S01]  /*a640*/  LDC R190, c[0x0][0x3d8] ;  /* 0x0000f600ffbe7b82 */ /* 0x000e620000000800 */
[----:B0-----:R-:W-:Y:S02]  /*a650*/  IADD3 R10, P1, PT, R5, R134, RZ ;  /* 0x00000086050a7210 */ /* 0x001fe40007f3e0ff */
[----:B------:R-:W-:Y:S01]  /*a660*/  IADD3 R8, P2, PT, R0, R136, RZ ;  /* 0x0000008800087210 */ /* 0x000fe20007f5e0ff */
[----:B------:R-:W3:Y:S01]  /*a670*/  @P4 LDG.E.U8 R99, desc[UR8][R12.64] ;  /* 0x000000080c634981 */ /* 0x000ee2000c1e1100 */
[----:B------:R-:W-:-:S03]  /*a680*/  SHF.R.S32.HI R0, RZ, 0x1f, R5 ;  /* 0x0000001fff007819 */ /* 0x000fc60000011405 */
[----:B------:R-:W0:Y:S01]  /*a690*/  LDC R191, c[0x0][0x3d8] ;  /* 0x0000f600ffbf7b82 */ /* 0x000e220000000800 */
[----:B------:R-:W-:Y:S01]  /*a6a0*/  IMAD.X R9, R3, 0x1, R137, P2 ;  /* 0x0000000103097824 */ /* 0x000fe200010e0689 */
[----:B------:R-:W-:Y:S01]  /*a6b0*/  STL.64 [R1+0xb00], R12 ;  /* 0x000b000c01007387 */ /* 0x000fe20000100a00 */
[----:B------:R-:W-:-:S03]  /*a6c0*/  IMAD.X R11, R0, 0x1, R135, P1 ;  /* 0x00000001000b7824 */ /* 0x000fc600008e0687 */
[----:B------:R1:W-:Y:S02]  /*a6d0*/  STL.64 [R1+0xaf8], R8 ;  /* 0x000af80801007387 */ /* 0x0003e40000100a00 */
[----:B------:R-:W0:Y:S02]  /*a6e0*/  LDC R192, c[0x0][0x3d8] ;  /* 0x0000f600ffc07b82 */ /* 0x000e240000000800 */
[----:B------:R1:W3:Y:S01]  /*a6f0*/  @P4 LDG.E.U8 R98, desc[UR8][R8.64] ;  /* 0x0000000808624981 */ /* 0x0002e2000c1e1100 */
[----:B------:R-:W-:-:S03]  /*a700*/  IMAD R3, R6, 0x3e, RZ ;  /* 0x0000003e06037824 */ /* 0x000fc600078e02ff */
[----:B------:R1:W-:Y:S02]  /*a710*/  STL.64 [R1+0xaf0], R10 ;  /* 0x000af00a01007387 */ /* 0x0003e40000100a00 */
[----:B------:R-:W0:Y:S02]  /*a720*/  LDC R6, c[0x0][0x3c4] ;  /* 0x0000f100ff067b82 */ /* 0x000e240000000800 */
[----:B------:R1:W3:Y:S02]  /*a730*/  @P4 LDG.E.U8 R129, desc[UR8][R10.64] ;  /* 0x000000080a814981 */ /* 0x0002e4000c1e1100 */
[----:B-1----:R-:W-:-:S04]  /*a740*/  IADD3 R8, P1, PT, R5, R136, RZ ;  /* 0x0000008805087210 */ /* 0x002fc80007f3e0ff */
[----:B------:R-:W1:Y:S01]  /*a750*/  LDC R5, c[0x0][0x3c4] ;  /* 0x0000f100ff057b82 */ /* 0x000e620000000800 */
[----:B------:R-:W-:Y:S01]  /*a760*/  IMAD.X R9, R0, 0x1, R137, P1 ;  /* 0x0000000100097824 */ /* 0x000fe200008e0689 */
[----:B------:R-:W-:Y:S02]  /*a770*/  SHF.R.S32.HI R0, RZ, 0x1f, R3 ;  /* 0x0000001fff007819 */ /* 0x000fe40000011403 */
[----:B------:R-:W-:Y:S02]  /*a780*/  IADD3 R10, P1, PT, R3, R134, RZ ;  /* 0x00000086030a7210 */ /* 0x000fe40007f3e0ff */
[----:B------:R0:W-:Y:S02]  /*a790*/  STL.64 [R1+0xae8], R8 ;  /* 0x000ae80801007387 */ /* 0x0001e40000100a00 */
[----:B------:R-:W1:Y:S02]  /*a7a0*/  LDC R193, c[0x0][0x3d8] ;  /* 0x0000f600ffc17b82 */ /* 0x000e640000000800 */
[----:B------:R0:W3:Y:S01]  /*a7b0*/  @P4 LDG.E.U8 R138, desc[UR8][R8.64] ;  /* 0x00000008088a4981 */ /* 0x0000e2000c1e1100 */
[----:B------:R-:W-:-:S03]  /*a7c0*/  IMAD.X R11, R0, 0x1, R135, P1 ;  /* 0x00000001000b7824 */ /* 0x000fc600008e0687 */
[----:B------:R-:W-:Y:S02]  /*a7d0*/  STS.U8 [R4+UR4+0xf00], R206 ;  /* 0x000f00ce04007988 */ /* 0x000fe40008000004 */
[----:B------:R-:W2:Y:S01]  /*a7e0*/  LDC R194, c[0x0][0x3d8] ;  /* 0x0000f600ffc27b82 */ /* 0x000ea20000000800 */
[----:B0-----:R-:W-:Y:S01]  /*a7f0*/  IADD3 R8, P2, PT, R3, R136, RZ ;  /* 0x0000008803087210 */ /* 0x001fe20007f5e0ff */
[----:B------:R-:W-:Y:S01]  /*a800*/  IMAD R3, R7, 0x3f, RZ ;  /* 0x0000003f07037824 */ /* 0x000fe200078e02ff */
[----:B------:R0:W-:Y:S05]  /*a810*/  STL.64 [R1+0xa80], R10 ;  /* 0x000a800a01007387 */ /* 0x0001ea0000100a00 */
[----:B------:R-:W1:Y:S01]  /*a820*/  LDC R7, c[0x0][0x3c4] ;  /* 0x0000f100ff077b82 */ /* 0x000e620000000800 */
[----:B------:R-:W-:Y:S01]  /*a830*/  IMAD.X R9, R0, 0x1, R137, P2 ;  /* 0x0000000100097824 */ /* 0x000fe200010e0689 */
[----:B------:R0:W3:Y:S01]  /*a840*/  @P4 LDG.E.U8 R101, desc[UR8][R10.64] ;  /* 0x000000080a654981 */ /* 0x0000e2000c1e1100 */
[----:B------:R-:W-:-:S03]  /*a850*/  SHF.R.S32.HI R0, RZ, 0x1f, R3 ;  /* 0x0000001fff007819 */ /* 0x000fc60000011403 */
[----:B------:R0:W-:Y:S02]  /*a860*/  STL.64 [R1+0xa78], R8 ;  /* 0x000a780801007387 */ /* 0x0001e40000100a00 */
[----:B------:R-:W2:Y:S02]  /*a870*/  LDC R196, c[0x0][0x3d8] ;  /* 0x0000f600ffc47b82 */ /* 0x000ea40000000800 */
[----:B------:R0:W3:Y:S02]  /*a880*/  @P4 LDG.E.U8 R100, desc[UR8][R8.64] ;  /* 0x0000000808644981 */ /* 0x0000e4000c1e1100 */
[----:B0-----:R-:W-:-:S04]  /*a890*/  IADD3 R10, P1, PT, R3, R134, RZ ;  /* 0x00000086030a7210 */ /* 0x001fc80007f3e0ff */
[----:B------:R-:W0:Y:S01]  /*a8a0*/  LDC R195, c[0x0][0x3d8] ;  /* 0x0000f600ffc37b82 */ /* 0x000e220000000800 */
[----:B------:R-:W-:Y:S01]  /*a8b0*/  IADD3 R8, P2, PT, R3, R136, RZ ;  /* 0x0000008803087210 */ /* 0x000fe20007f5e0ff */
[----:B------:R-:W-:-:S06]  /*a8c0*/  IMAD.X R11, R0, 0x1, R135, P1 ;  /* 0x00000001000b7824 */ /* 0x000fcc00008e0687 */
[----:B------:R-:W0:Y:S01]  /*a8d0*/  LDC R197, c[0x0][0x3d8] ;  /* 0x0000f600ffc57b82 */ /* 0x000e220000000800 */
[----:B------:R-:W-:Y:S01]  /*a8e0*/  IMAD.X R9, R0, 0x1, R137, P2 ;  /* 0x0000000100097824 */ /* 0x000fe200010e0689 */
[----:B------:R1:W3:Y:S02]  /*a8f0*/  @P4 LDG.E.U8 R131, desc[UR8][R10.64] ;  /* 0x000000080a834981 */ /* 0x0002e4000c1e1100 */
[----:B-1----:R-:W-:Y:S02]  /*a900*/  IMAD R0, R5, 0x46, RZ ;  /* 0x0000004605007824 */ /* 0x002fe400078e02ff */
[----:B------:R1:W-:Y:S01]  /*a910*/  STL.64 [R1+0xa70], R10 ;  /* 0x000a700a01007387 */ /* 0x0003e20000100a00 */
[----:B------:R-:W-:Y:S02]  /*a920*/  IMAD R5, R6, 0x47, RZ ;  /* 0x0000004706057824 */ /* 0x000fe400078e02ff */
[----:B------:R-:W-:Y:S01]  /*a930*/  SHF.R.S32.HI R3, RZ, 0x1f, R0 ;  /* 0x0000001fff037819 */ /* 0x000fe20000011400 */
[----:B------:R-:W0:Y:S01]  /*a940*/  LDC R6, c[0x0][0x3c4] ;  /* 0x0000f100ff067b82 */ /* 0x000e220000000800 */
[----:B------:R1:W-:Y:S01]  /*a950*/  STL.64 [R1+0xa68], R8 ;  /* 0x000a680801007387 */ /* 0x0003e20000100a00 */
[----:B------:R-:W-:-:S03]  /*a960*/  IADD3 R12, P1, PT, R0, R134, RZ ;  /* 0x00000086000c7210 */ /* 0x000fc60007f3e0ff */
[----:B------:R1:W3:Y:S02]  /*a970*/  @P4 LDG.E.U8 R140, desc[UR8][R8.64] ;  /* 0x00000008088c4981 */ /* 0x0002e4000c1e1100 */
[----:B------:R-:W-:Y:S01]  /*a980*/  IMAD.X R13, R3, 0x1, R135, P1 ;  /* 0x00000001030d7824 */ /* 0x000fe200008e0687 */
[----:B------:R-:W0:Y:S01]  /*a990*/  LDC R198, c[0x0][0x3d8] ;  /* 0x0000f600ffc67b82 */ /* 0x000e220000000800 */
[----:B-1----:R-:W-:Y:S02]  /*a9a0*/  IADD3 R10, P1, PT, R5, R134, RZ ;  /* 0x00000086050a7210 */ /* 0x002fe40007f3e0ff */
[----:B------:R-:W-:Y:S01]  /*a9b0*/  IADD3 R8, P2, PT, R0, R136, RZ ;  /* 0x0000008800087210 */ /* 0x000fe20007f5e0ff */
[----:B------:R-:W3:Y:S01]  /*a9c0*/  @P4 LDG.E.U8 R103, desc[UR8][R12.64] ;  /* 0x000000080c674981 */ /* 0x000ee2000c1e1100 */
[----:B------:R-:W-:-:S03]  /*a9d0*/  SHF.R.S32.HI R0, RZ, 0x1f, R5 ;  /* 0x0000001fff007819 */ /* 0x000fc60000011405 */
[----:B------:R-:W1:Y:S01]  /*a9e0*/  LDC R201, c[0x0][0x3d8] ;  /* 0x0000f600ffc97b82 */ /* 0x000e620000000800 */
[----:B------:R-:W-:Y:S01]  /*a9f0*/  IMAD.X R9, R3, 0x1, R137, P2 ;  /* 0x0000000103097824 */ /* 0x000fe200010e0689 */
[----:B------:R-:W-:Y:S01]  /*aa00*/  STL.64 [R1+0xa00], R12 ;  /* 0x000a000c01007387 */ /* 0x000fe20000100a00 */
[----:B------:R-:W-:-:S03]  /*aa10*/  IMAD.X R11, R0, 0x1, R135, P1 ;  /* 0x00000001000b7824 */ /* 0x000fc600008e0687 */
[----:B------:R2:W-:Y:S02]  /*aa20*/  STL.64 [R1+0x9f8], R8 ;  /* 0x0009f80801007387 */ /* 0x0005e40000100a00 */
[----:B------:R-:W1:Y:S02]  /*aa30*/  LDC R199, c[0x0][0x3d8] ;  /* 0x0000f600ffc77b82 */ /* 0x000e640000000800 */
[----:B------:R2:W3:Y:S01]  /*aa40*/  @P4 LDG.E.U8 R102, desc[UR8][R8.64] ;  /* 0x0000000808664981 */ /* 0x0004e2000c1e1100 */
[----:B------:R-:W-:-:S03]  /*aa50*/  IMAD R3, R7, 0x4e, RZ ;  /* 0x0000004e07037824 */ /* 0x000fc600078e02ff */
[----:B------:R2:W-:Y:S02]  /*aa60*/  STL.64 [R1+0x9f0], R10 ;  /* 0x0009f00a01007387 */ /* 0x0005e40000100a00 */
[----:B------:R-:W1:Y:S02]  /*aa70*/  LDC R7, c[0x0][0x3c4] ;  /* 0x0000f100ff077b82 */ /* 0x000e640000000800 */
[----:B------:R2:W3:Y:S02]  /*aa80*/  @P4 LDG.E.U8 R139, desc[UR8][R10.64] ;  /* 0x000000080a8b4981 */ /* 0x0004e4000c1e1100 */
[----:B--2---:R-:W-:-:S04]  /*aa90*/  IADD3 R8, P1, PT, R5, R136, RZ ;  /* 0x0000008805087210 */ /* 0x004fc80007f3e0ff */
[----:B------:R-:W2:Y:S01]  /*aaa0*/  LDC R5, c[0x0][0x3c4] ;  /* 0x0000f100ff057b82 */ /* 0x000ea20000000800 */
[----:B------:R-:W-:Y:S01]  /*aab0*/  IMAD.X R9, R0, 0x1, R137, P1 ;  /* 0x0000000100097824 */ /* 0x000fe200008e0689 */
[----:B------:R-:W-:Y:S02]  /*aac0*/  SHF.R.S32.HI R0, RZ, 0x1f, R3 ;  /* 0x0000001fff007819 */ /* 0x000fe40000011403 */
[----:B------:R-:W-:Y:S02]  /*aad0*/  IADD3 R10, P1, PT, R3, R134, RZ ;  /* 0x00000086030a7210 */ /* 0x000fe40007f3e0ff */
[----:B------:R0:W-:Y:S02]  /*aae0*/  STL.64 [R1+0x9e8], R8 ;  /* 0x0009e80801007387 */ /* 0x0001e40000100a00 */
[----:B------:R-:W1:Y:S02]  /*aaf0*/  LDC R203, c[0x0][0x3d8] ;  /* 0x0000f600ffcb7b82 */ /* 0x000e640000000800 */
[----:B------:R0:W3:Y:S01]  /*ab00*/  @P4 LDG.E.U8 R142, desc[UR8][R8.64] ;  /* 0x00000008088e4981 */ /* 0x0000e2000c1e1100 */
[----:B------:R-:W-:-:S03]  /*ab10*/  IMAD.X R11, R0, 0x1, R135, P1 ;  /* 0x00000001000b7824 */ /* 0x000fc600008e0687 */
[----:B------:R0:W-:Y:S02]  /*ab20*/  STS.U8 [R4+UR4+0x8f00], R2 ;  /* 0x008f000204007988 */ /* 0x0001e40008000004 */
[----:B------:R-:W3:Y:S01]  /*ab30*/  LDC R200, c[0x0][0x3d8] ;  /* 0x0000f600ffc87b82 */ /* 0x000ee20000000800 */
[----:B0-----:R-:W-:Y:S01]  /*ab40*/  IADD3 R8, P2, PT, R3, R136, RZ ;  /* 0x0000008803087210 */ /* 0x001fe20007f5e0ff */
[----:B------:R-:W-:Y:S01]  /*ab50*/  IMAD R3, R6, 0x4f, RZ ;  /* 0x0000004f06037824 */ /* 0x000fe200078e02ff */
[----:B------:R0:W-:Y:S05]  /*ab60*/  STL.64 [R1+0x980], R10 ;  /* 0x0009800a01007387 */ /* 0x0001ea0000100a00 */
[----:B------:R-:W4:Y:S01]  /*ab70*/  LDC R6, c[0x0][0x3c4] ;  /* 0x0000f100ff067b82 */ /* 0x000f220000000800 */
[----:B------:R-:W-:Y:S01]  /*ab80*/  IMAD.X R9, R0, 0x1, R137, P2 ;  /* 0x0000000100097824 */ /* 0x000fe200010e0689 */
[----:B------:R0:W3:Y:S01]  /*ab90*/  @P4 LDG.E.U8 R105, desc[UR8][R10.64] ;  /* 0x000000080a694981 */ /* 0x0000e2000c1e1100 */
[----:B------:R-:W-:-:S03]  /*aba0*/  SHF.R.S32.HI R0, RZ, 0x1f, R3 ;  /* 0x0000001fff007819 */ /* 0x000fc60000011403 */
[----:B------:R2:W-:Y:S02]  /*abb0*/  STL.64 [R1+0x978], R8 ;  /* 0x0009780801007387 */ /* 0x0005e40000100a00 */
[----:B------:R-:W3:Y:S02]  /*abc0*/  LDC R2, c[0x0][0x3d8] ;  /* 0x0000f600ff027b82 */ /* 0x000ee40000000800 */
[----:B------:R2:W3:Y:S01]  /*abd0*/  @P4 LDG.E.U8 R104, desc[UR8][R8.64] ;  /* 0x0000000808684981 */ /* 0x0004e2000c1e1100 */
[----:B0-----:R-:W-:-:S05]  /*abe0*/  IADD3 R10, P1, PT, R3, R134, RZ ;  /* 0x00000086030a7210 */ /* 0x001fca0007f3e0ff */
[----:B------:R-:W0:Y:S01]  /*abf0*/  LDC R205, c[0x0][0x3d8] ;  /* 0x0000f600ffcd7b82 */ /* 0x000e220000000800 */
[----:B--2---:R-:W-:Y:S01]  /*ac00*/  IADD3 R8, P2, PT, R3, R136, RZ ;  /* 0x0000008803087210 */ /* 0x004fe20007f5e0ff */
[----:B------:R-:W-:-:S06]  /*ac10*/  IMAD.X R11, R0, 0x1, R135, P1 ;  /* 0x00000001000b7824 */ /* 0x000fcc00008e0687 */
[----:B------:R-:W2:Y:S01]  /*ac20*/  LDC R202, c[0x0][0x3d8] ;  /* 0x0000f600ffca7b82 */ /* 0x000ea20000000800 */
[----:B------:R-:W-:Y:S01]  /*ac30*/  IMAD.X R9, R0, 0x1, R137, P2 ;  /* 0x0000000100097824 */ /* 0x000fe200010e0689 */
[----:B------:R4:W2:Y:S01]  /*ac40*/  @P4 LDG.E.U8 R141, desc[UR8][R10.64] ;  /* 0x000000080a8d4981 */ /* 0x0008a2000c1e1100 */
[----:B------:R-:W-:-:S03]  /*ac50*/  IMAD R0, R5, 0x56, RZ ;  /* 0x0000005605007824 */ /* 0x000fc600078e02ff */
[----:B------:R4:W-:Y:S01]  /*ac60*/  STL.64 [R1+0x970], R10 ;  /* 0x0009700a01007387 */ /* 0x0009e20000100a00 */
[----:B-1----:R-:W-:Y:S01]  /*ac70*/  IMAD R5, R7, 0x57, RZ ;  /* 0x0000005707057824 */ /* 0x002fe200078e02ff */
[----:B------:R-:W-:Y:S01]  /*ac80*/  SHF.R.S32.HI R3, RZ, 0x1f, R0 ;  /* 0x0000001fff037819 */ /* 0x000fe20000011400 */
[----:B------:R-:W1:Y:S01]  /*ac90*/  LDC R7, c[0x0][0x3c4] ;  /* 0x0000f100ff077b82 */ /* 0x000e620000000800 */
[----:B------:R4:W-:Y:S01]  /*aca0*/  STL.64 [R1+0x968], R8 ;  /* 0x0009680801007387 */ /* 0x0009e20000100a00 */
[----:B------:R-:W-:-:S03]  /*acb0*/  IADD3 R12, P1, PT, R0, R134, RZ ;  /* 0x00000086000c7210 */ /* 0x000fc60007f3e0ff */
[----:B------:R4:W2:Y:S02]  /*acc0*/  @P4 LDG.E.U8 R144, desc[UR8][R8.64] ;  /* 0x0000000808904981 */ /* 0x0008a4000c1e1100 */
[----:B------:R-:W-:Y:S01]  /*acd0*/  IMAD.X R13, R3, 0x1, R135, P1 ;  /* 0x00000001030d7824 */ /* 0x000fe200008e0687 */
[----:B------:R-:W0:Y:S01]  /*ace0*/  LDC R207, c[0x0][0x3d8] ;  /* 0x0000f600ffcf7b82 */ /* 0x000e220000000800 */
[----:B----4-:R-:W-:Y:S02]  /*acf0*/  IADD3 R10, P1, PT, R5, R134, RZ ;  /* 0x00000086050a7210 */ /* 0x010fe40007f3e0ff */
[----:B------:R-:W-:Y:S01]  /*ad00*/  IADD3 R8, P2, PT, R0, R136, RZ ;  /* 0x0000008800087210 */ /* 0x000fe20007f5e0ff */
[----:B------:R-:W4:Y:S01]  /*ad10*/  @P4 LDG.E.U8 R107, desc[UR8][R12.64] ;  /* 0x000000080c6b4981 */ /* 0x000f22000c1e1100 */
[----:B------:R-:W-:-:S03]  /*ad20*/  SHF.R.S32.HI R0, RZ, 0x1f, R5 ;  /* 0x0000001fff007819 */ /* 0x000fc60000011405 */
[----:B------:R-:W0:Y:S01]  /*ad30*/  LDC R204, c[0x0][0x3d8] ;  /* 0x0000f600ffcc7b82 */ /* 0x000e220000000800 */
[----:B------:R-:W-:Y:S01]  /*ad40*/  IMAD.X R9, R3, 0x1, R137, P2 ;  /* 0x0000000103097824 */ /* 0x000fe200010e0689 */
[----:B------:R-:W-:Y:S01]  /*ad50*/  STL.64 [R1+0x900], R12 ;  /* 0x0009000c01007387 */ /* 0x000fe20000100a00 */
[----:B------:R-:W-:-:S03]  /*ad60*/  IMAD.X R11, R0, 0x1, R135, P1 ;  /* 0x00000001000b7824 */ /* 0x000fc600008e0687 */
[----:B------:R5:W-:Y:S02]  /*ad70*/  STL.64 [R1+0x8f8], R8 ;  /* 0x0008f80801007387 */ /* 0x000be40000100a00 */
[----:B------:R-:W0:Y:S02]  /*ad80*/  LDC R209, c[0x0][0x3d8] ;  /* 0x0000f600ffd17b82 */ /* 0x000e240000000800 */
[----:B------:R5:W2:Y:S01]  /*ad90*/  @P4 LDG.E.U8 R106, desc[UR8][R8.64] ;  /* 0x00000008086a4981 */ /* 0x000aa2000c1e1100 */
[----:B------:R-:W-:-:S03]  /*ada0*/  IMAD R3, R6, 0x5e, RZ ;  /* 0x0000005e06037824 */ /* 0x000fc600078e02ff */
[----:B------:R1:W-:Y:S02]  /*adb0*/  STL.64 [R1+0x8f0], R10 ;  /* 0x0008f00a01007387 */ /* 0x0003e40000100a00 */
[----:B------:R-:W0:Y:S02]  /*adc0*/  LDC R6, c[0x0][0x3d8] ;  /* 0x0000f600ff067b82 */ /* 0x000e240000000800 */
[----:B------:R1:W2:Y:S01]  /*add0*/  @P4 LDG.E.U8 R143, desc[UR8][R10.64] ;  /* 0x000000080a8f4981 */ /* 0x0002a2000c1e1100 */
[----:B-----5:R-:W-:-:S05]  /*ade0*/  IADD3 R8, P1, PT, R5, R136, RZ ;  /* 0x0000008805087210 */ /* 0x020fca0007f3e0ff */
[----:B------:R-:W5:Y:S01]  /*adf0*/  LDC R5, c[0x0][0x3c4] ;  /* 0x0000f100ff057b82 */ /* 0x000f620000000800 */
[----:B------:R-:W-:Y:S01]  /*ae00*/  IMAD.X R9, R0, 0x1, R137, P1 ;  /* 0x0000000100097824 */ /* 0x000fe200008e0689 */
[----:B------:R-:W-:Y:S02]  /*ae10*/  SHF.R.S32.HI R0, RZ, 0x1f, R3 ;  /* 0x0000001fff007819 */ /* 0x000fe40000011403 */
[----:B-1----:R-:W-:Y:S02]  /*ae20*/  IADD3 R10, P1, PT, R3, R134, RZ ;  /* 0x00000086030a7210 */ /* 0x002fe40007f3e0ff */
[----:B------:R1:W-:Y:S02]  /*ae30*/  STL.64 [R1+0x8e8], R8 ;  /* 0x0008e80801007387 */ /* 0x0003e40000100a00 */
[----:B------:R-:W0:Y:S02]  /*ae40*/  LDC R206, c[0x0][0x3d8] ;  /* 0x0000f600ffce7b82 */ /* 0x000e240000000800 */
[----:B------:R1:W2:Y:S01]  /*ae50*/  @P4 LDG.E.U8 R146, desc[UR8][R8.64] ;  /* 0x0000000808924981 */ /* 0x0002a2000c1e1100 */
[----:B------:R-:W-:-:S02]  /*ae60*/  IMAD.X R11, R0, 0x1, R135, P1 ;  /* 0x00000001000b7824 */ /* 0x000fc400008e0687 */
[----:B------:R-:W-:Y:S01]  /*ae70*/  IMAD.MOV.U32 R176, RZ, RZ, R211 ;  /* 0x000000ffffb07224 */ /* 0x000fe200078e00d3 */
[----:B------:R-:W-:Y:S02]  /*ae80*/  STS.U8 [R4+UR4+0x1300], R94 ;  /* 0x0013005e04007988 */ /* 0x000fe40008000004 */
[----:B------:R-:W0:Y:S01]  /*ae90*/  LDC R211, c[0x0][0x3d8] ;  /* 0x0000f600ffd37b82 */ /* 0x000e220000000800 */
[----:B-1----:R-:W-:Y:S01]  /*aea0*/  IADD3 R8, P2, PT, R3, R136, RZ ;  /* 0x0000008803087210 */ /* 0x002fe20007f5e0ff */
[----:B------:R-:W-:Y:S01]  /*aeb0*/  IMAD R3, R7, 0x5f, RZ ;  /* 0x0000005f07037824 */ /* 0x000fe200078e02ff */
[----:B------:R1:W-:Y:S05]  /*aec0*/  STL.64 [R1+0x880], R10 ;  /* 0x0008800a01007387 */ /* 0x0003ea0000100a00 */
[----:B------:R-:W0:Y:S01]  /*aed0*/  LDC R7, c[0x0][0x3c4] ;  /* 0x0000f100ff077b82 */ /* 0x000e220000000800 */
[----:B------:R-:W-:Y:S01]  /*aee0*/  IMAD.X R9, R0, 0x1, R137, P2 ;  /* 0x0000000100097824 */ /* 0x000fe200010e0689 */
[----:B------:R1:W2:Y:S01]  /*aef0*/  @P4 LDG.E.U8 R109, desc[UR8][R10.64] ;  /* 0x000000080a6d4981 */ /* 0x0002a2000c1e1100 */
[----:B------:R-:W-:-:S03]  /*af00*/  SHF.R.S32.HI R0, RZ, 0x1f, R3 ;  /* 0x0000001fff007819 */ /* 0x000fc60000011403 */
[----:B------:R5:W-:Y:S02]  /*af10*/  STL.64 [R1+0x878], R8 ;  /* 0x0008780801007387 */ /* 0x000be40000100a00 */
[----:B------:R-:W0:Y:S02]  /*af20*/  LDC R208, c[0x0][0x3d8] ;  /* 0x0000f600ffd07b82 */ /* 0x000e240000000800 */
[----:B------:R5:W2:Y:S01]  /*af30*/  @P4 LDG.E.U8 R108, desc[UR8][R8.64] ;  /* 0x00000008086c4981 */ /* 0x000aa2000c1e1100 */
[----:B-1----:R-:W-:-:S05]  /*af40*/  IADD3 R10, P1, PT, R3, R134, RZ ;  /* 0x00000086030a7210 */ /* 0x002fca0007f3e0ff */
[----:B------:R-:W1:Y:S01]  /*af50*/  LDC R212, c[0x0][0x3d8] ;  /* 0x0000f600ffd47b82 */ /* 0x000e620000000800 */
[----:B-----5:R-:W-:Y:S01]  /*af60*/  IADD3 R8, P2, PT, R3, R136, RZ ;  /* 0x0000008803087210 */ /* 0x020fe20007f5e0ff */
[----:B------:R-:W-:-:S06]  /*af70*/  IMAD.X R11, R0, 0x1, R135, P1 ;  /* 0x00000001000b7824 */ /* 0x000fcc00008e0687 */
[----:B------:R-:W5:Y:S01]  /*af80*/  LDC R218, c[0x0][0x3d8] ;  /* 0x0000f600ffda7b82 */ /* 0x000f620000000800 */
[----:B------:R-:W-:Y:S01]  /*af90*/  IMAD.X R9, R0, 0x1, R137, P2 ;  /* 0x0000000100097824 */ /* 0x000fe200010e0689 */
[----:B------:R0:W2:Y:S01]  /*afa0*/  @P4 LDG.E.U8 R145, desc[UR8][R10.64] ;  /* 0x000000080a914981 */ /* 0x0000a2000c1e1100 */
[----:B------:R-:W-:-:S03]  /*afb0*/  IMAD R0, R5, 0x66, RZ ;  /* 0x0000006605007824 */ /* 0x000fc600078e02ff */
[----:B------:R0:W-:Y:S02]  /*afc0*/  STL.64 [R1+0x870], R10 ;  /* 0x0008700a01007387 */ /* 0x0001e40000100a00 */
[----:B------:R-:W1:Y:S01]  /*afd0*/  LDC R216, c[0x0][0x3d8] ;  /* 0x0000f600ffd87b82 */ /* 0x000e620000000800 */
[----:B------:R-:W-:Y:S01]  /*afe0*/  SHF.R.S32.HI R3, RZ, 0x1f, R0 ;  /* 0x0000001fff037819 */ /* 0x000fe20000011400 */
[----:B------:R0:W-:Y:S04]  /*aff0*/  STL.64 [R1+0x868], R8 ;  /* 0x0008680801007387 */ /* 0x0001e80000100a00 */
[----:B------:R0:W2:Y:S01]  /*b000*/  @P4 LDG.E.U8 R148, desc[UR8][R8.64] ;  /* 0x0000000808944981 */ /* 0x0000a2000c1e1100 */
[----:B------:R-:W-:Y:S01]  /*b010*/  SHF.R.U32.HI R5, RZ, 0x7, R252 ;  /* 0x00000007ff057819 */ /* 0x000fe200000116fc */
[----:B------:R-:W1:Y:S01]  /*b020*/  LDC R219, c[0x0][0x3d8] ;  /* 0x0000f600ffdb7b82 */ /* 0x000e620000000800 */
[----:B0-----:R-:W-:-:S02]  /*b030*/  IADD3 R10, P2, PT, R0, R136, RZ ;  /* 0x00000088000a7210 */ /* 0x001fc40007f5e0ff */
[----:B------:R-:W-:-:S03]  /*b040*/  IADD3 R8, P1, PT, R0, R134, RZ ;  /* 0x0000008600087210 */ /* 0x000fc60007f3e0ff */
[C---:B------:R-:W-:Y:S02]  /*b050*/  IMAD.X R11, R3.reuse, 0x1, R137, P2 ;  /* 0x00000001030b7824 */ /* 0x040fe400010e0689 */
[----:B------:R-:W-:Y:S01]  /*b060*/  IMAD.X R9, R3, 0x1, R135, P1 ;  /* 0x0000000103097824 */ /* 0x000fe200008e0687 */
[----:B------:R-:W-:Y:S02]  /*b070*/  SGXT.U32 R3, R5, 0x1 ;  /* 0x000000010503781a */ /* 0x000fe40000000000 */
[----:B------:R-:W2:Y:S04]  /*b080*/  @P4 LDG.E.U8 R110, desc[UR8][R10.64] ;  /* 0x000000080a6e4981 */ /* 0x000ea8000c1e1100 */
[----:B------:R0:W-:Y:S04]  /*b090*/  STL.64 [R1+0x800], R8 ;  /* 0x0008000801007387 */ /* 0x0001e80000100a00 */
[----:B------:R0:W2:Y:S01]  /*b0a0*/  @P4 LDG.E.U8 R111, desc[UR8][R8.64] ;  /* 0x00000008086f4981 */ /* 0x0000a2000c1e1100 */
[----:B------:R-:W-:-:S02]  /*b0b0*/  IMAD R3, R3, R6, RZ ;  /* 0x0000000603037224 */ /* 0x000fc400078e02ff */
[----:B------:R-:W1:Y:S01]  /*b0c0*/  LDC R6, c[0x0][0x3d8] ;  /* 0x0000f600ff067b82 */ /* 0x000e620000000800 */
[----:B------:R5:W-:Y:S07]  /*b0d0*/  STL.64 [R1+0x7f8], R10 ;  /* 0x0007f80a01007387 */ /* 0x000bee0000100a00 */
[----:B0-----:R-:W0:Y:S01]  /*b0e0*/  LDC R8, c[0x0][0x3d8] ;  /* 0x0000f600ff087b82 */ /* 0x001e220000000800 */
[----:B------:R-:W-:Y:S02]  /*b0f0*/  IMAD R0, R7, 0x67, RZ ;  /* 0x0000006707007824 */ /* 0x000fe400078e02ff */
[----:B------:R-:W-:-:S05]  /*b100*/  IMAD R29, R29, 0x2, R3 ;  /* 0x000000021d1d7824 */ /* 0x000fca00078e0203 */
[----:B-----5:R-:W5:Y:S01]  /*b110*/  LDC R10, c[0x0][0x3d8] ;  /* 0x0000f600ff0a7b82 */ /* 0x020f620000000800 */
[----:B------:R-:W-:Y:S01]  /*b120*/  IMAD R159, R159, 0x2, R29 ;  /* 0x000000029f9f7824 */ /* 0x000fe200078e021d */
[----:B------:R-:W-:Y:S02]  /*b130*/  SHF.R.S32.HI R5, RZ, 0x1f, R0 ;  /* 0x0000001fff057819 */ /* 0x000fe40000011400 */
[----:B------:R-:W-:-:S04]  /*b140*/  IADD3 R12, P1, PT, R0, R134, RZ ;  /* 0x00000086000c7210 */ /* 0x000fc80007f3e0ff */
[----:B------:R-:W5:Y:S01]  /*b150*/  LDC R11, c[0x0][0x3d8] ;  /* 0x0000f600ff0b7b82 */ /* 0x000f620000000800 */
[----:B------:R-:W-:Y:S02]  /*b160*/  IMAD R177, R177, 0x2, R159 ;  /* 0x00000002b1b17824 */ /* 0x000fe400078e029f */
[----:B------:R-:W-:-:S05]  /*b170*/  IMAD.X R13, R5, 0x1, R135, P1 ;  /* 0x00000001050d7824 */ /* 0x000fca00008e0687 */
[----:B------:R-:W5:Y:S01]  /*b180*/  LDC R9, c[0x0][0x3c4] ;  /* 0x0000f100ff097b82 */ /* 0x000f620000000800 */
[----:B------:R-:W-:Y:S01]  /*b190*/  IMAD R158, R158, 0x2, R177 ;  /* 0x000000029e9e7824 */ /* 0x000fe200078e02b1 */
[----:B------:R-:W-:Y:S01]  /*b1a0*/  IADD3 R16, P2, PT, R0, R136, RZ ;  /* 0x0000008800107210 */ /* 0x000fe20007f5e0ff */
[----:B------:R0:W-:Y:S02]  /*b1b0*/  STL.64 [R1+0x7f0], R12 ;  /* 0x0007f00c01007387 */ /* 0x0001e40000100a00 */
[----:B0-----:R-:W-:Y:S02]  /*b1c0*/  IMAD R7, R8, 0x2, R158 ;  /* 0x0000000208077824 */ /* 0x001fe400078e029e */
[----:B------:R0:W2:Y:S01]  /*b1d0*/  @P4 LDG.E.U8 R147, desc[UR8][R12.64] ;  /* 0x000000080c934981 */ /* 0x0000a2000c1e1100 */
[----:B------:R-:W-:Y:S02]  /*b1e0*/  IMAD.X R17, R5, 0x1, R137, P2 ;  /* 0x0000000105117824 */ /* 0x000fe400010e0689 */
[----:B-1----:R-:W-:Y:S01]  /*b1f0*/  IMAD R6, R6, 0x2, R7 ;  /* 0x0000000206067824 */ /* 0x002fe200078e0207 */
[----:B0-----:R-:W0:Y:S02]  /*b200*/  LDC R13, c[0x0][0x3d8] ;  /* 0x0000f600ff0d7b82 */ /* 0x001e240000000800 */
[----:B------:R1:W-:Y:S01]  /*b210*/  STL.64 [R1+0x7e8], R16 ;  /* 0x0007e81001007387 */ /* 0x0003e20000100a00 */
[----:B-----5:R-:W-:-:S03]  /*b220*/  IMAD R5, R10, 0x2, R6 ;  /* 0x000000020a057824 */ /* 0x020fc600078e0206 */
[----:B------:R1:W5:Y:S02]  /*b230*/  @P4 LDG.E.U8 R150, desc[UR8][R16.64] ;  /* 0x0000000810964981 */ /* 0x000364000c1e1100 */
[----:B------:R-:W0:Y:S01]  /*b240*/  LDC R12, c[0x0][0x3d8] ;  /* 0x0000f600ff0c7b82 */ /* 0x000e220000000800 */
[----:B------:R-:W-:-:S07]  /*b250*/  IMAD R10, R11, 0x2, R5 ;  /* 0x000000020b0a7824 */ /* 0x000fce00078e0205 */
[----:B-1----:R-:W1:Y:S01]  /*b260*/  LDC R17, c[0x0][0x3d8] ;  /* 0x0000f600ff117b82 */ /* 0x002e620000000800 */
[----:B------:R-:W-:Y:S02]  /*b270*/  IMAD R0, R9, 0x6e, RZ ;  /* 0x0000006e09007824 */ /* 0x000fe400078e02ff */
[----:B------:R-:W-:-:S05]  /*b280*/  IMAD R9, R14, 0x2, R10 ;  /* 0x000000020e097824 */ /* 0x000fca00078e020a */
[----:B------:R-:W3:Y:S01]  /*b290*/  LDC R16, c[0x0][0x3d8] ;  /* 0x0000f600ff107b82 */ /* 0x000ee20000000800 */
[----:B------:R-:W-:Y:S01]  /*b2a0*/  SHF.R.S32.HI R11, RZ, 0x1f, R0 ;  /* 0x0000001fff0b7819 */ /* 0x000fe20000011400 */
[----:B------:R-:W-:Y:S01]  /*b2b0*/  IMAD R8, R18, 0x2, R9 ;  /* 0x0000000212087824 */ /* 0x000fe200078e0209 */
[C---:B------:R-:W-:Y:S02]  /*b2c0*/  IADD3 R24, P1, PT, R0.reuse, R134, RZ ;  /* 0x0000008600187210 */ /* 0x040fe40007f3e0ff */
[----:B------:R-:W-:-:S03]  /*b2d0*/  IADD3 R20, P2, PT, R0, R136, RZ ;  /* 0x0000008800147210 */ /* 0x000fc60007f5e0ff */
[----:B------:R-:W3:Y:S01]  /*b2e0*/  LDC R14, c[0x0][0x3d8] ;  /* 0x0000f600ff0e7b82 */ /* 0x000ee20000000800 */
[----:B0-----:R-:W-:Y:S02]  /*b2f0*/  IMAD R13, R13, 0x2, R8 ;  /* 0x000000020d0d7824 */ /* 0x001fe400078e0208 */
[C---:B------:R-:W-:Y:S02]  /*b300*/  IMAD.X R25, R11.reuse, 0x1, R135, P1 ;  /* 0x000000010b197824 */ /* 0x040fe400008e0687 */
[----:B------:R-:W-:Y:S02]  /*b310*/  IMAD.X R21, R11, 0x1, R137, P2 ;  /* 0x000000010b157824 */ /* 0x000fe400010e0689 */
[----:B------:R-:W-:Y:S01]  /*b320*/  IMAD R12, R12, 0x2, R13 ;  /* 0x000000020c0c7824 */ /* 0x000fe200078e020d */
[----:B------:R-:W0:Y:S01]  /*b330*/  LDC R18, c[0x0][0x3d8] ;  /* 0x0000f600ff127b82 */ /* 0x000e220000000800 */
[----:B------:R-:W-:Y:S02]  /*b340*/  STL.64 [R1+0x780], R24 ;  /* 0x0007801801007387 */ /* 0x000fe40000100a00 */
[----:B-1----:R-:W-:-:S02]  /*b350*/  IMAD R11, R17, 0x2, R12 ;  /* 0x00000002110b7824 */ /* 0x002fc400078e020c */
[----:B------:R1:W-:Y:S04]  /*b360*/  STL.64 [R1+0x778], R20 ;  /* 0x0007781401007387 */ /* 0x0003e80000100a00 */
[----:B------:R1:W2:Y:S01]  /*b370*/  @P4 LDG.E.U8 R112, desc[UR8][R20.64] ;  /* 0x0000000814704981 */ /* 0x0002a2000c1e1100 */
[----:B------:R-:W-:Y:S02]  /*b380*/  IMAD R0, R15, 0x76, RZ ;  /* 0x000000760f007824 */ /* 0x000fe400078e02ff */
[----:B---3--:R-:W-:Y:S01]  /*b390*/  IMAD R16, R16, 0x2, R11 ;  /* 0x0000000210107824 */ /* 0x008fe200078e020b */
[----:B------:R3:W2:Y:S01]  /*b3a0*/  @P4 LDG.E.U8 R113, desc[UR8][R24.64] ;  /* 0x0000000818714981 */ /* 0x0006a2000c1e1100 */
[----:B-1----:R-:W1:Y:S02]  /*b3b0*/  LDC R21, c[0x0][0x3d8] ;  /* 0x0000f600ff157b82 */ /* 0x002e640000000800 */
[----:B------:R-:W-:Y:S01]  /*b3c0*/  IMAD R15, R19, 0x2, R16 ;  /* 0x00000002130f7824 */ /* 0x000fe200078e0210 */
[----:B------:R-:W-:-:S02]  /*b3d0*/  SHF.R.S32.HI R17, RZ, 0x1f, R0 ;  /* 0x0000001fff117819 */ /* 0x000fc40000011400 */
[----:B------:R-:W-:-:S03]  /*b3e0*/  IADD3 R26, P1, PT, R0, R134, RZ ;  /* 0x00000086001a7210 */ /* 0x000fc60007f3e0ff */
[----:B------:R-:W4:Y:S01]  /*b3f0*/  LDC R20, c[0x0][0x3c4] ;  /* 0x0000f100ff147b82 */ /* 0x000f220000000800 */
[----:B------:R-:W-:-:S07]  /*b400*/  IMAD R14, R14, 0x2, R15 ;  /* 0x000000020e0e7824 */ /* 0x000fce00078e020f */
[----:B---3--:R-:W3:Y:S01]  /*b410*/  LDC R24, c[0x0][0x3d8] ;  /* 0x0000f600ff187b82 */ /* 0x008ee20000000800 */
[----:B------:R-:W-:Y:S02]  /*b420*/  IMAD.X R27, R17, 0x1, R135, P1 ;  /* 0x00000001111b7824 */ /* 0x000fe400008e0687 */
[----:B------:R-:W-:-:S05]  /*b430*/  IMAD R19, R23, 0x2, R14 ;  /* 0x0000000217137824 */ /* 0x000fca00078e020e */
[----:B------:R-:W3:Y:S01]  /*b440*/  LDC R25, c[0x0][0x3d8] ;  /* 0x0000f600ff197b82 */ /* 0x000ee20000000800 */
[----:B------:R-:W-:Y:S01]  /*b450*/  IADD3 R32, P2, PT, R0, R136, RZ ;  /* 0x0000008800207210 */ /* 0x000fe20007f5e0ff */
[----:B------:R1:W-:Y:S01]  /*b460*/  STL.64 [R1+0x700], R26 ;  /* 0x0007001a01007387 */ /* 0x0003e20000100a00 */
[----:B0-----:R-:W-:-:S03]  /*b470*/  IMAD R18, R18, 0x2, R19 ;  /* 0x0000000212127824 */ /* 0x001fc600078e0213 */
[----:B------:R0:W2:Y:S01]  /*b480*/  @P4 LDG.E.U8 R115, desc[UR8][R26.64] ;  /* 0x000000081a734981 */ /* 0x0000a2000c1e1100 */
[----:B------:R-:W-:Y:S02]  /*b490*/  IMAD.X R33, R17, 0x1, R137, P2 ;  /* 0x0000000111217824 */ /* 0x000fe400010e0689 */
[----:B-1----:R-:W-:Y:S02]  /*b4a0*/  IMAD R17, R21, 0x2, R18 ;  /* 0x0000000215117824 */ /* 0x002fe400078e0212 */
[----:B----4-:R-:W-:Y:S01]  /*b4b0*/  IMAD R0, R20, 0x7e, RZ ;  /* 0x0000007e14007824 */ /* 0x010fe200078e02ff */
[----:B------:R1:W4:Y:S01]  /*b4c0*/  @P4 LDG.E.U8 R114, desc[UR8][R32.64] ;  /* 0x0000000820724981 */ /* 0x000322000c1e1100 */
[----:B0-----:R-:W0:Y:S01]  /*b4d0*/  LDC R27, c[0x0][0x3d8] ;  /* 0x0000f600ff1b7b82 */ /* 0x001e220000000800 */
[----:B------:R-:W-:-:S07]  /*b4e0*/  IMAD R22, R22, 0x2, R17 ;  /* 0x0000000216167824 */ /* 0x000fce00078e0211 */
[----:B------:R-:W0:Y:S01]  /*b4f0*/  LDC R26, c[0x0][0x3d8] ;  /* 0x0000f600ff1a7b82 */ /* 0x000e220000000800 */
[----:B------:R1:W-:Y:S01]  /*b500*/  STL.64 [R1+0x6f8], R32 ;  /* 0x0006f82001007387 */ /* 0x0003e20000100a00 */
[----:B---3--:R-:W-:Y:S01]  /*b510*/  IMAD R21, R24, 0x2, R22 ;  /* 0x0000000218157824 */ /* 0x008fe200078e0216 */
[----:B------:R-:W-:Y:S02]  /*b520*/  SHF.R.S32.HI R23, RZ, 0x1f, R0 ;  /* 0x0000001fff177819 */ /* 0x000fe40000011400 */
[C---:B------:R-:W-:Y:S01]  /*b530*/  IADD3 R36, P1, PT, R0.reuse, R134, RZ ;  /* 0x0000008600247210 */ /* 0x040fe20007f3e0ff */
[----:B------:R-:W-:Y:S02]  /*b540*/  IMAD R20, R25, 0x2, R21 ;  /* 0x0000000219147824 */ /* 0x000fe400078e0215 */
[----:B-1----:R-:W1:Y:S02]  /*b550*/  LDC R32, c[0x0][0x3c4] ;  /* 0x0000f100ff207b82 */ /* 0x002e640000000800 */
[----:B------:R-:W-:Y:S01]  /*b560*/  IMAD R25, R31, 0x2, R20 ;  /* 0x000000021f197824 */ /* 0x000fe200078e0214 */
[----:B------:R-:W-:-:S05]  /*b570*/  IADD3 R34, P2, PT, R0, R136, RZ ;  /* 0x0000008800227210 */ /* 0x000fca0007f5e0ff */
[----:B------:R-:W3:Y:S01]  /*b580*/  LDC R33, c[0x0][0x3d8] ;  /* 0x0000f600ff217b82 */ /* 0x000ee20000000800 */
[----:B------:R-:W-:Y:S02]  /*b590*/  IMAD.X R37, R23, 0x1, R135, P1 ;  /* 0x0000000117257824 */ /* 0x000fe400008e0687 */
[----:B0-----:R-:W-:Y:S02]  /*b5a0*/  IMAD R24, R27, 0x2, R25 ;  /* 0x000000021b187824 */ /* 0x001fe400078e0219 */
[----:B------:R-:W-:-:S03]  /*b5b0*/  IMAD.X R35, R23, 0x1, R137, P2 ;  /* 0x0000000117237824 */ /* 0x000fc600010e0689 */
[----:B------:R-:W0:Y:S01]  /*b5c0*/  LDC R31, c[0x0][0x3d8] ;  /* 0x0000f600ff1f7b82 */ /* 0x000e220000000800 */
[----:B------:R1:W-:Y:S01]  /*b5d0*/  STL.64 [R1+0x680], R36 ;  /* 0x0006802401007387 */ /* 0x0003e20000100a00 */
[----:B------:R-:W-:-:S03]  /*b5e0*/  IMAD R23, R26, 0x2, R24 ;  /* 0x000000021a177824 */ /* 0x000fc600078e0218 */
[----:B------:R1:W2:Y:S01]  /*b5f0*/  @P4 LDG.E.U8 R116, desc[UR8][R36.64] ;  /* 0x0000000824744981 */ /* 0x0002a2000c1e1100 */
[----:B------:R-:W-:-:S03]  /*b600*/  IMAD R28, R28, 0x2, R23 ;  /* 0x000000021c1c7824 */ /* 0x000fc600078e0217 */
[----:B------:R3:W-:Y:S04]  /*b610*/  STL.64 [R1+0x678], R34 ;  /* 0x0006782201007387 */ /* 0x0007e80000100a00 */
[----:B------:R3:W2:Y:S01]  /*b620*/  @P4 LDG.E.U8 R117, desc[UR8][R34.64] ;  /* 0x0000000822754981 */ /* 0x0006a2000c1e1100 */
[----:B-1----:R-:W1:Y:S01]  /*b630*/  LDC R37, c[0x0][0x3d8] ;  /* 0x0000f600ff257b82 */ /* 0x002e620000000800 */
[----:B------:R-:W-:Y:S02]  /*b640*/  IMAD R0, R32, 0x6f, RZ ;  /* 0x0000006f20007824 */ /* 0x000fe400078e02ff */
[----:B------:R-:W-:-:S05]  /*b650*/  IMAD R27, R30, 0x2, R28 ;  /* 0x000000021e1b7824 */ /* 0x000fca00078e021c */
[----:B---3--:R-:W3:Y:S01]  /*b660*/  LDC R35, c[0x0][0x3d8] ;  /* 0x0000f600ff237b82 */ /* 0x008ee20000000800 */
[----:B------:R-:W-:Y:S01]  /*b670*/  IMAD R26, R33, 0x2, R27 ;  /* 0x00000002211a7824 */ /* 0x000fe200078e021b */
[----:B------:R-:W-:-:S06]  /*b680*/  SHF.R.S32.HI R30, RZ, 0x1f, R0 ;  /* 0x0000001fff1e7819 */ /* 0x000fcc0000011400 */
[----:B------:R-:W3:Y:S01]  /*b690*/  LDC R34, c[0x0][0x3c4] ;  /* 0x0000f100ff227b82 */ /* 0x000ee20000000800 */
[----:B------:R-:W-:-:S07]  /*b6a0*/  IADD3 R40, P1, PT, R0, R134, RZ ;  /* 0x0000008600287210 */ /* 0x000fce0007f3e0ff */
[----:B------:R-:W3:Y:S01]  /*b6b0*/  LDC R36, c[0x0][0x3d8] ;  /* 0x0000f600ff247b82 */ /* 0x000ee20000000800 */
[----:B------:R-:W-:Y:S01]  /*b6c0*/  IMAD R32, R38, 0x2, R26 ;  /* 0x0000000226207824 */ /* 0x000fe200078e021a */
[----:B------:R-:W-:Y:S01]  /*b6d0*/  IADD3 R46, P2, PT, R0, R136, RZ ;  /* 0x00000088002e7210 */ /* 0x000fe20007f5e0ff */
[C---:B------:R-:W-:Y:S02]  /*b6e0*/  IMAD.X R41, R30.reuse, 0x1, R135, P1 ;  /* 0x000000011e297824 */ /* 0x040fe400008e0687 */
[----:B0-----:R-:W-:Y:S02]  /*b6f0*/  IMAD R31, R31, 0x2, R32 ;  /* 0x000000021f1f7824 */ /* 0x001fe400078e0220 */
[----:B------:R-:W-:Y:S01]  /*b700*/  IMAD.X R47, R30, 0x1, R137, P2 ;  /* 0x000000011e2f7824 */ /* 0x000fe200010e0689 */
[----:B------:R0:W-:Y:S01]  /*b710*/  STL.64 [R1+0x770], R40 ;  /* 0x0007702801007387 */ /* 0x0001e20000100a00 */
[----:B-1----:R-:W-:-:S03]  /*b720*/  IMAD R30, R37, 0x2, R31 ;  /* 0x00000002251e7824 */ /* 0x002fc600078e021f */
[----:B------:R0:W2:Y:S01]  /*b730*/  @P4 LDG.E.U8 R149, desc[UR8][R40.64] ;  /* 0x0000000828954981 */ /* 0x0000a2000c1e1100 */
[----:B---3--:R-:W-:Y:S02]  /*b740*/  IMAD R35, R35, 0x2, R30 ;  /* 0x0000000223237824 */ /* 0x008fe400078e021e */
[----:B------:R-:W-:Y:S01]  /*b750*/  IMAD R0, R34, 0x77, RZ ;  /* 0x0000007722007824 */ /* 0x000fe200078e02ff */
[----:B------:R1:W3:Y:S01]  /*b760*/  @P4 LDG.E.U8 R152, desc[UR8][R46.64] ;  /* 0x000000082e984981 */ /* 0x0002e2000c1e1100 */
[----:B0-----:R-:W0:Y:S01]  /*b770*/  LDC R40, c[0x0][0x3d8] ;  /* 0x0000f600ff287b82 */ /* 0x001e220000000800 */
[----:B------:R-:W-:-:S07]  /*b780*/  IMAD R34, R36, 0x2, R35 ;  /* 0x0000000224227824 */ /* 0x000fce00078e0223 */
[----:B------:R-:W5:Y:S01]  /*b790*/  LDC R41, c[0x0][0x3d8] ;  /* 0x0000f600ff297b82 */ /* 0x000f620000000800 */
[----:B------:R1:W-:Y:S01]  /*b7a0*/  STL.64 [R1+0x768], R46 ;  /* 0x0007682e01007387 */ /* 0x0003e20000100a00 */
[----:B------:R-:W-:Y:S01]  /*b7b0*/  IMAD R33, R39, 0x2, R34 ;  /* 0x0000000227217824 */ /* 0x000fe200078e0222 */
[----:B------:R-:W-:-:S03]  /*b7c0*/  SHF.R.S32.HI R36, RZ, 0x1f, R0 ;  /* 0x0000001fff247819 */ /* 0x000fc60000011400 */
[----:B------:R-:W-:Y:S01]  /*b7d0*/  IMAD R38, R42, 0x2, R33 ;  /* 0x000000022a267824 */ /* 0x000fe200078e0221 */
[C---:B------:R-:W-:Y:S01]  /*b7e0*/  IADD3 R52, P1, PT, R0.reuse, R134, RZ ;  /* 0x0000008600347210 */ /* 0x040fe20007f3e0ff */
[----:B-1----:R-:W1:Y:S01]  /*b7f0*/  LDC R46, c[0x0][0x3d8] ;  /* 0x0000f600ff2e7b82 */ /* 0x002e620000000800 */
[----:B------:R-:W-:Y:S01]  /*b800*/  IADD3 R50, P2, PT, R0, R136, RZ ;  /* 0x0000008800327210 */ /* 0x000fe20007f5e0ff */
[----:B------:R-:W-:-:S06]  /*b810*/  IMAD R37, R45, 0x2, R38 ;  /* 0x000000022d257824 */ /* 0x000fcc00078e0226 */
[----:B------:R-:W1:Y:S01]  /*b820*/  LDC R47, c[0x0][0x3d8] ;  /* 0x0000f600ff2f7b82 */ /* 0x000e620000000800 */
[C---:B------:R-:W-:Y:S02]  /*b830*/  IMAD.X R53, R36.reuse, 0x1, R135, P1 ;  /* 0x0000000124357824 */ /* 0x040fe400008e0687 */
[----:B------:R-:W-:Y:S02]  /*b840*/  IMAD.X R51, R36, 0x1, R137, P2 ;  /* 0x0000000124337824 */ /* 0x000fe400010e0689 */
[----:B0-----:R-:W-:Y:S01]  /*b850*/  IMAD R36, R40, 0x2, R37 ;  /* 0x0000000228247824 */ /* 0x001fe200078e0225 */
[----:B------:R-:W-:Y:S02]  /*b860*/  STL.64 [R1+0x6f0], R52 ;  /* 0x0006f03401007387 */ /* 0x000fe40000100a00 */
[----:B------:R-:W0:Y:S01]  /*b870*/  LDC R45, c[0x0][0x3d8] ;  /* 0x0000f600ff2d7b82 */ /* 0x000e220000000800 */
[----:B-----5:R-:W-:Y:S01]  /*b880*/  IMAD R41, R41, 0x2, R36 ;  /* 0x0000000229297824 */ /* 0x020fe200078e0224 */
[----:B------:R5:W-:Y:S03]  /*b890*/  STL.64 [R1+0x6e8], R50 ;  /* 0x0006e83201007387 */ /* 0x000be60000100a00 */
[----:B------:R-:W-:Y:S01]  /*b8a0*/  IMAD R40, R44, 0x2, R41 ;  /* 0x000000022c287824 */ /* 0x000fe200078e0229 */
[----:B------:R5:W2:Y:S01]  /*b8b0*/  @P4 LDG.E.U8 R154, desc[UR8][R50.64] ;  /* 0x00000008329a4981 */ /* 0x000aa2000c1e1100 */
[----:B------:R-:W-:-:S02]  /*b8c0*/  IMAD R0, R43, 0x7f, RZ ;  /* 0x0000007f2b007824 */ /* 0x000fc400078e02ff */
[----:B-1----:R-:W-:Y:S01]  /*b8d0*/  IMAD R39, R46, 0x2, R40 ;  /* 0x000000022e277824 */ /* 0x002fe200078e0228 */
[----:B------:R1:W2:Y:S01]  /*b8e0*/  @P4 LDG.E.U8 R151, desc[UR8][R52.64] ;  /* 0x0000000834974981 */ /* 0x0002a2000c1e1100 */
[----:B-----5:R-:W5:Y:S02]  /*b8f0*/  LDC R51, c[0x0][0x3d8] ;  /* 0x0000f600ff337b82 */ /* 0x020f640000000800 */
[----:B------:R-:W-:Y:S01]  /*b900*/  IMAD R44, R47, 0x2, R39 ;  /* 0x000000022f2c7824 */ /* 0x000fe200078e0227 */
[----:B------:R-:W-:-:S05]  /*b910*/  SHF.R.S32.HI R42, RZ, 0x1f, R0 ;  /* 0x0000001fff2a7819 */ /* 0x000fca0000011400 */
[----:B------:R-:W5:Y:S01]  /*b920*/  LDC R50, c[0x0][0x3d8] ;  /* 0x0000f600ff327b82 */ /* 0x000f620000000800 */
[C---:B-1----:R-:W-:Y:S02]  /*b930*/  IADD3 R52, P1, PT, R0.reuse, R134, RZ ;  /* 0x0000008600347210 */ /* 0x042fe40007f3e0ff */
[----:B------:R-:W-:Y:S01]  /*b940*/  IADD3 R56, P2, PT, R0, R136, RZ ;  /* 0x0000008800387210 */ /* 0x000fe20007f5e0ff */
[----:B------:R-:W-:Y:S02]  /*b950*/  IMAD R43, R49, 0x2, R44 ;  /* 0x00000002312b7824 */ /* 0x000fe400078e022c */
[C---:B------:R-:W-:Y:S02]  /*b960*/  IMAD.X R53, R42.reuse, 0x1, R135, P1 ;  /* 0x000000012a357824 */ /* 0x040fe400008e0687 */
[----:B------:R-:W-:Y:S01]  /*b970*/  IMAD.X R57, R42, 0x1, R137, P2 ;  /* 0x000000012a397824 */ /* 0x000fe200010e0689 */
[----:B------:R-:W1:Y:S01]  /*b980*/  LDC R0, c[0x0][0x3d8] ;  /* 0x0000f600ff007b82 */ /* 0x000e620000000800 */
[----:B------:R-:W-:Y:S01]  /*b990*/  IMAD R42, R48, 0x2, R43 ;  /* 0x00000002302a7824 */ /* 0x000fe200078e022b */
[----:B------:R5:W-:Y:S03]  /*b9a0*/  STL.64 [R1+0x670], R52 ;  /* 0x0006703401007387 */ /* 0x000be60000100a00 */
[----:B0-----:R-:W-:Y:S01]  /*b9b0*/  IMAD R47, R45, 0x2, R42 ;  /* 0x000000022d2f7824 */ /* 0x001fe200078e022a */
[----:B------:R0:W2:Y:S03]  /*b9c0*/  @P4 LDG.E.U8 R153, desc[UR8][R52.64] ;  /* 0x0000000834994981 */ /* 0x0000a6000c1e1100 */
[----:B-----5:R-:W-:Y:S01]  /*b9d0*/  IMAD R46, R51, 0x2, R47 ;  /* 0x00000002332e7824 */ /* 0x020fe200078e022f */
[----:B------:R5:W2:Y:S01]  /*b9e0*/  @P4 LDG.E.U8 R155, desc[UR8][R56.64] ;  /* 0x00000008389b4981 */ /* 0x000aa2000c1e1100 */
[----:B------:R-:W4:Y:S08]  /*b9f0*/  LDC R51, c[0x0][0x3d8] ;  /* 0x0000f600ff337b82 */ /* 0x000f300000000800 */
[----:B0-----:R-:W0:Y:S01]  /*ba00*/  LDC R53, c[0x0][0x3d8] ;  /* 0x0000f600ff357b82 */ /* 0x001e220000000800 */
[----:B------:R-:W-:-:S07]  /*ba10*/  IMAD R45, R50, 0x2, R46 ;  /* 0x00000002322d7824 */ /* 0x000fce00078e022e */
[----:B------:R-:W4:Y:S01]  /*ba20*/  LDC R52, c[0x0][0x3d8] ;  /* 0x0000f600ff347b82 */ /* 0x000f220000000800 */
[----:B------:R5:W-:Y:S01]  /*ba30*/  STL.64 [R1+0x668], R56 ;  /* 0x0006683801007387 */ /* 0x000be20000100a00 */
[----:B------:R-:W-:-:S04]  /*ba40*/  IMAD R50, R55, 0x2, R45 ;  /* 0x0000000237327824 */ /* 0x000fc800078e022d */
[----:B------:R-:W-:Y:S02]  /*ba50*/  IMAD R49, R54, 0x2, R50 ;  /* 0x0000000236317824 */ /* 0x000fe400078e0232 */
[----:B------:R-:W4:Y:S08]  /*ba60*/  LDC R55, c[0x0][0x3d8] ;  /* 0x0000f600ff377b82 */ /* 0x000f300000000800 */
[----:B-----5:R-:W5:Y:S01]  /*ba70*/  LDC R56, c[0x0][0x3d8] ;  /* 0x0000f600ff387b82 */ /* 0x020f620000000800 */
[----:B-1----:R-:W-:-:S07]  /*ba80*/  IMAD R48, R0, 0x2, R49 ;  /* 0x0000000200307824 */ /* 0x002fce00078e0231 */
[----:B------:R-:W1:Y:S01]  /*ba90*/  LDC R54, c[0x0][0x3d8] ;  /* 0x0000f600ff367b82 */ /* 0x000e620000000800 */
[----:B0-----:R-:W-:-:S04]  /*baa0*/  IMAD R53, R53, 0x2, R48 ;  /* 0x0000000235357824 */ /* 0x001fc800078e0230 */
[----:B----4-:R-:W-:-:S03]  /*bab0*/  IMAD R52, R52, 0x2, R53 ;  /* 0x0000000234347824 */ /* 0x010fc600078e0235 */
[----:B------:R-:W0:Y:S01]  /*bac0*/  LDC R57, c[0x0][0x3d8] ;  /* 0x0000f600ff397b82 */ /* 0x000e220000000800 */
[----:B------:R-:W-:-:S04]  /*bad0*/  IMAD R51, R51, 0x2, R52 ;  /* 0x0000000233337824 */ /* 0x000fc800078e0234 */
[----:B-----5:R-:W-:-:S04]  /*bae0*/  IMAD R56, R56, 0x2, R51 ;  /* 0x0000000238387824 */ /* 0x020fc800078e0233 */
[----:B------:R-:W-:-:S04]  /*baf0*/  IMAD R55, R55, 0x2, R56 ;  /* 0x0000000237377824 */ /* 0x000fc800078e0238 */
[----:B-1----:R-:W-:-:S04]  /*bb00*/  IMAD R54, R54, 0x2, R55 ;  /* 0x0000000236367824 */ /* 0x002fc800078e0237 */
[----:B------:R-:W-:-:S04]  /*bb10*/  IMAD R59, R59, 0x2, R54 ;  /* 0x000000023b3b7824 */ /* 0x000fc800078e0236 */
[----:B------:R-:W-:-:S04]  /*bb20*/  IMAD R58, R58, 0x2, R59 ;  /* 0x000000023a3a7824 */ /* 0x000fc800078e023b */
[----:B0-----:R-:W-:-:S04]  /*bb30*/  IMAD R57, R57, 0x2, R58 ;  /* 0x0000000239397824 */ /* 0x001fc800078e023a */
[----:B------:R-:W-:-:S04]  /*bb40*/  IMAD R62, R62, 0x2, R57 ;  /* 0x000000023e3e7824 */ /* 0x000fc800078e0239 */
        /* <DEDUP_REMOVED lines=25> */
[----:B------:R-:W-:Y:S01]  /*bce0*/  IMAD R84, R84, 0x2, R85 ;  /* 0x0000000254547824 */ /* 0x000fe200078e0255 */
[----:B------:R-:W-:-:S03]  /*bcf0*/  LOP3.LUT R0, R252, 0x7f, RZ, 0xc0, !PT ;  /* 0x0000007ffc007812 */ /* 0x000fc600078ec0ff */
[----:B------:R-:W-:-:S04]  /*bd00*/  IMAD R89, R89, 0x2, R84 ;  /* 0x0000000259597824 */ /* 0x000fc800078e0254 */
[----:B------:R-:W-:Y:S02]  /*bd10*/  IMAD R88, R88, 0x2, R89 ;  /* 0x0000000258587824 */ /* 0x000fe400078e0259 */
[----:B------:R-:W-:Y:S02]  /*bd20*/  IMAD R0, R0, R87, RZ ;  /* 0x0000005700007224 */ /* 0x000fe400078e02ff */
[----:B------:R-:W-:Y:S02]  /*bd30*/  IMAD R87, R91, 0x2, R88 ;  /* 0x000000025b577824 */ /* 0x000fe400078e0258 */
[----:B------:R-:W-:Y:S02]  /*bd40*/  VIADD R91, R175, UR74 ;  /* 0x0000004aaf5b7c36 */ /* 0x000fe40008000000 */
[----:B------:R-:W-:Y:S01]  /*bd50*/  IMAD R92, R92, 0x2, R87 ;  /* 0x000000025c5c7824 */ /* 0x000fe200078e0257 */
[----:B------:R-:W-:Y:S02]  /*bd60*/  IADD3 R160, P1, P2, R0, R160, R90 ;  /* 0x000000a000a07210 */ /* 0x000fe40007a3e05a */
[----:B------:R-:W-:-:S02]  /*bd70*/  SHF.R.S32.HI R0, RZ, 0x1f, R0 ;  /* 0x0000001fff007819 */ /* 0x000fc40000011400 */
[----:B------:R-:W-:Y:S02]  /*bd80*/  SHF.R.S32.HI R90, RZ, 0x1f, R90 ;  /* 0x0000001fff5a7819 */ /* 0x000fe4000001145a */
[----:B------:R-:W-:Y:S01]  /*bd90*/  R2UR UR10, R91 ;  /* 0x000000005b0a72ca */ /* 0x000fe200000e0000 */
[----:B------:R-:W-:Y:S01]  /*bda0*/  IMAD R91, R95, 0x2, R92 ;  /* 0x000000025f5b7824 */ /* 0x000fe200078e025c */
[----:B------:R-:W-:Y:S02]  /*bdb0*/  IADD3.X R0, PT, PT, R0, R161, R90, P1, P2 ;  /* 0x000000a100007210 */ /* 0x000fe40000fe445a */
[----:B------:R-:W0:Y:S01]  /*bdc0*/  LDC R161, c[0x0][0x3d8] ;  /* 0x0000f600ffa17b82 */ /* 0x000e220000000800 */
[----:B------:R-:W-:-:S04]  /*bdd0*/  IMAD R90, R157, 0x2, R91 ;  /* 0x000000029d5a7824 */ /* 0x000fc800078e025b */
[----:B------:R-:W-:-:S03]  /*bde0*/  IMAD R95, R156, 0x2, R90 ;  /* 0x000000029c5f7824 */ /* 0x000fc600078e025a */
[----:B------:R-:W1:Y:S01]  /*bdf0*/  LDC R157, c[0x0][0x3d8] ;  /* 0x0000f600ff9d7b82 */ /* 0x000e620000000800 */
[----:B------:R-:W-:Y:S01]  /*be00*/  IMAD R94, R164, 0x2, R95 ;  /* 0x00000002a45e7824 */ /* 0x000fe200078e025f */
[----:B------:R4:W-:Y:S06]  /*be10*/  STS.U8 [R4+UR4+0x9300], R93 ;  /* 0x0093005d04007988 */ /* 0x0009ec0008000004 */
[----:B------:R-:W5:Y:S01]  /*be20*/  LDC R156, c[0x0][0x3d8] ;  /* 0x0000f600ff9c7b82 */ /* 0x000f620000000800 */
[----:B------:R3:W-:Y:S01]  /*be30*/  STS.U8 [R4+UR4+0x1b00], R99 ;  /* 0x001b006304007988 */ /* 0x0007e20008000004 */
[----:B----4-:R-:W-:-:S03]  /*be40*/  IMAD R93, R163, 0x2, R94 ;  /* 0x00000002a35d7824 */ /* 0x010fc600078e025e */
[----:B------:R4:W-:Y:S03]  /*be50*/  STS.U8 [R4+UR4+0x9b00], R98 ;  /* 0x009b006204007988 */ /* 0x0009e60008000004 */
[----:B------:R-:W5:Y:S01]  /*be60*/  LDC R163, c[0x0][0x3d8] ;  /* 0x0000f600ffa37b82 */ /* 0x000f620000000800 */
[----:B------:R4:W-:Y:S07]  /*be70*/  STS.U8 [R4+UR4+0x1700], R97 ;  /* 0x0017006104007988 */ /* 0x0009ee0008000004 */
[----:B---3--:R-:W3:Y:S01]  /*be80*/  LDC R99, c[0x0][0x3d8] ;  /* 0x0000f600ff637b82 */ /* 0x008ee20000000800 */
[----:B----4-:R-:W-:Y:S01]  /*be90*/  IMAD R98, R165, 0x2, R93 ;  /* 0x00000002a5627824 */ /* 0x010fe200078e025d */
[----:B------:R4:W-:Y:S03]  /*bea0*/  STS.U8 [R4+UR4+0x2300], R103 ;  /* 0x0023006704007988 */ /* 0x0009e60008000004 */
[----:B------:R-:W-:Y:S01]  /*beb0*/  IMAD R97, R162, 0x2, R98 ;  /* 0x00000002a2617824 */ /* 0x000fe200078e0262 */
[----:B------:R0:W-:Y:S02]  /*bec0*/  STS.U8 [R4+UR4+0x9700], R96 ;  /* 0x0097006004007988 */ /* 0x0001e40008000004 */
[----:B------:R-:W3:Y:S02]  /*bed0*/  LDC R162, c[0x0][0x3d8] ;  /* 0x0000f600ffa27b82 */ /* 0x000ee40000000800 */
[----:B------:R1:W-:Y:S06]  /*bee0*/  STS.U8 [R4+UR4+0xa300], R102 ;  /* 0x00a3006604007988 */ /* 0x0003ec0008000004 */
[----:B----4-:R-:W4:Y:S01]  /*bef0*/  LDC R103, c[0x0][0x3d8] ;  /* 0x0000f600ff677b82 */ /* 0x010f220000000800 */
[----:B0-----:R-:W-:Y:S01]  /*bf00*/  IMAD R96, R161, 0x2, R97 ;  /* 0x00000002a1607824 */ /* 0x001fe200078e0261 */
[----:B------:R0:W-:Y:S06]  /*bf10*/  STS.U8 [R4+UR4+0x1f00], R101 ;  /* 0x001f006504007988 */ /* 0x0001ec0008000004 */
[----:B-1----:R-:W1:Y:S01]  /*bf20*/  LDC R102, c[0x0][0x3d8] ;  /* 0x0000f600ff667b82 */ /* 0x002e620000000800 */
[----:B--2---:R2:W-:Y:S01]  /*bf30*/  STS.U8 [R4+UR4+0xab00], R106 ;  /* 0x00ab006a04007988 */ /* 0x0045e20008000004 */
[----:B0-----:R-:W-:-:S03]  /*bf40*/  IMAD R101, R157, 0x2, R96 ;  /* 0x000000029d657824 */ /* 0x001fc600078e0260 */
[----:B------:R5:W-:Y:S03]  /*bf50*/  STS.U8 [R4+UR4+0x9f00], R100 ;  /* 0x009f006404007988 */ /* 0x000be60008000004 */
[----:B------:R-:W0:Y:S01]  /*bf60*/  LDC R161, c[0x0][0x3d8] ;  /* 0x0000f600ffa17b82 */ /* 0x000e220000000800 */
[----:B------:R3:W-:Y:S07]  /*bf70*/  STS.U8 [R4+UR4+0x2700], R105 ;  /* 0x0027006904007988 */ /* 0x0007ee0008000004 */
[----:B--2---:R-:W2:Y:S01]  /*bf80*/  LDC R106, c[0x0][0x3d8] ;  /* 0x0000f600ff6a7b82 */ /* 0x004ea20000000800 */
[----:B-----5:R-:W-:-:S07]  /*bf90*/  IMAD R100, R156, 0x2, R101 ;  /* 0x000000029c647824 */ /* 0x020fce00078e0265 */
[----:B---3--:R-:W3:Y:S01]  /*bfa0*/  LDC R105, c[0x0][0x3d8] ;  /* 0x0000f600ff697b82 */ /* 0x008ee20000000800 */
[----:B------:R-:W-:Y:S01]  /*bfb0*/  IMAD R99, R99, 0x2, R100 ;  /* 0x0000000263637824 */ /* 0x000fe200078e0264 */
[----:B------:R5:W-:Y:S06]  /*bfc0*/  STS.U8 [R4+UR4+0xa700], R104 ;  /* 0x00a7006804007988 */ /* 0x000bec0008000004 */
[----:B------:R-:W0:Y:S01]  /*bfd0*/  LDC R156, c[0x0][0x3d8] ;  /* 0x0000f600ff9c7b82 */ /* 0x000e220000000800 */
[----:B------:R1:W-:Y:S01]  /*bfe0*/  STS.U8 [R4+UR4+0x2f00], R109 ;  /* 0x002f006d04007988 */ /* 0x0003e20008000004 */
[----:B-----5:R-:W-:-:S03]  /*bff0*/  IMAD R104, R2, 0x2, R99 ;  /* 0x0000000202687824 */ /* 0x020fc600078e0263 */
[----:B------:R5:W-:Y:S03]  /*c000*/  STS.U8 [R4+UR4+0xaf00], R108 ;  /* 0x00af006c04007988 */ /* 0x000be60008000004 */
[----:B------:R-:W0:Y:S01]  /*c010*/  LDC R164, c[0x0][0x3d8] ;  /* 0x0000f600ffa47b82 */ /* 0x000e220000000800 */
[----:B----4-:R-:W-:-:S07]  /*c020*/  IMAD R103, R103, 0x2, R104 ;  /* 0x0000000267677824 */ /* 0x010fce00078e0268 */
[----:B-1----:R-:W1:Y:S01]  /*c030*/  LDC R109, c[0x0][0x3d8] ;  /* 0x0000f600ff6d7b82 */ /* 0x002e620000000800 */
[----:B------:R4:W-:Y:S01]  /*c040*/  STS.U8 [R4+UR4+0x2b00], R107 ;  /* 0x002b006b04007988 */ /* 0x0009e20008000004 */
[----:B------:R-:W-:-:S06]  /*c050*/  IMAD R102, R102, 0x2, R103 ;  /* 0x0000000266667824 */ /* 0x000fcc00078e0267 */
[----:B-----5:R-:W5:Y:S01]  /*c060*/  LDC R108, c[0x0][0x3d8] ;  /* 0x0000f600ff6c7b82 */ /* 0x020f620000000800 */
[----:B------:R3:W-:Y:S01]  /*c070*/  STS.U8 [R4+UR4+0xb700], R112 ;  /* 0x00b7007004007988 */ /* 0x0007e20008000004 */
[----:B--2---:R-:W-:-:S06]  /*c080*/  IMAD R106, R106, 0x2, R102 ;  /* 0x000000026a6a7824 */ /* 0x004fcc00078e0266 */
[----:B----4-:R-:W2:Y:S01]  /*c090*/  LDC R107, c[0x0][0x3d8] ;  /* 0x0000f600ff6b7b82 */ /* 0x010ea20000000800 */
[----:B------:R4:W-:Y:S01]  /*c0a0*/  STS.U8 [R4+UR4+0x3300], R111 ;  /* 0x0033006f04007988 */ /* 0x0009e20008000004 */
[----:B---3--:R-:W-:-:S06]  /*c0b0*/  IMAD R105, R105, 0x2, R106 ;  /* 0x0000000269697824 */ /* 0x008fcc00078e026a */
[----:B------:R-:W3:Y:S01]  /*c0c0*/  LDC R112, c[0x0][0x3d8] ;  /* 0x0000f600ff707b82 */ /* 0x000ee20000000800 */
[----:B------:R0:W-:Y:S04]  /*c0d0*/  STS.U8 [R4+UR4+0xb300], R110 ;  /* 0x00b3006e04007988 */ /* 0x0001e80008000004 */
[----:B------:R-:W-:Y:S03]  /*c0e0*/  STS.U8 [R4+UR4+0x3700], R113 ;  /* 0x0037007104007988 */ /* 0x000fe60008000004 */
[----:B----4-:R-:W4:Y:S01]  /*c0f0*/  LDC R111, c[0x0][0x3d8] ;  /* 0x0000f600ff6f7b82 */ /* 0x010f220000000800 */
[----:B------:R1:W-:Y:S04]  /*c100*/  STS.U8 [R4+UR4+0x3b00], R115 ;  /* 0x003b007304007988 */ /* 0x0003e80008000004 */
[----:B------:R-:W-:Y:S03]  /*c110*/  STS.U8 [R4+UR4+0xbb00], R114 ;  /* 0x00bb007204007988 */ /* 0x000fe60008000004 */
[----:B0-----:R-:W0:Y:S01]  /*c120*/  LDC R110, c[0x0][0x3d8] ;  /* 0x0000f600ff6e7b82 */ /* 0x001e220000000800 */
[----:B------:R-:W-:Y:S04]  /*c130*/  STS.U8 [R4+UR4+0x3f00], R116 ;  /* 0x003f007404007988 */ /* 0x000fe80008000004 */
[----:B------:R5:W-:Y:S03]  /*c140*/  STS.U8 [R4+UR4+0xbf00], R117 ;  /* 0x00bf007504007988 */ /* 0x000be60008000004 */
[----:B-1----:R-:W1:Y:S01]  /*c150*/  LDC R115, c[0x0][0x3d8] ;  /* 0x0000f600ff737b82 */ /* 0x002e620000000800 */
[----:B-----5:R-:W-:-:S07]  /*c160*/  IMAD R4, R156, 0x2, R105 ;  /* 0x000000029c047824 */ /* 0x020fce00078e0269 */
[----:B------:R-:W5:Y:S01]  /*c170*/  LDC R114, c[0x0][0x3d8] ;  /* 0x0000f600ff727b82 */ /* 0x000f620000000800 */
[----:B------:R-:W-:-:S04]  /*c180*/  IMAD R109, R109, 0x2, R4 ;  /* 0x000000026d6d7824 */ /* 0x000fc800078e0204 */
[----:B------:R-:W-:-:S03]  /*c190*/  IMAD R108, R108, 0x2, R109 ;  /* 0x000000026c6c7824 */ /* 0x000fc600078e026d */
[----:B------:R-:W5:Y:S01]  /*c1a0*/  LDC R113, c[0x0][0x3d8] ;  /* 0x0000f600ff717b82 */ /* 0x000f620000000800 */
[----:B--2---:R-:W-:Y:S01]  /*c1b0*/  IMAD R107, R107, 0x2, R108 ;  /* 0x000000026b6b7824 */ /* 0x004fe200078e026c */
[----:B------:R-:W-:-:S03]  /*c1c0*/  LOP3.LUT R2, R133, 0x70, RZ, 0x3c, !PT ;  /* 0x0000007085027812 */ /* 0x000fc600078e3cff */
[----:B---3--:R-:W-:-:S03]  /*c1d0*/  IMAD R112, R112, 0x2, R107 ;  /* 0x0000000270707824 */ /* 0x008fc600078e026b */
[----:B------:R-:W2:Y:S01]  /*c1e0*/  LDC R117, c[0x0][0x3d8] ;  /* 0x0000f600ff757b82 */ /* 0x000ea20000000800 */
[----:B----4-:R-:W-:Y:S01]  /*c1f0*/  IMAD R111, R111, 0x2, R112 ;  /* 0x000000026f6f7824 */ /* 0x010fe200078e0270 */
[----:B------:R3:W-:Y:S06]  /*c200*/  STS.U8 [R2+UR4+0xf80], R119 ;  /* 0x000f807702007988 */ /* 0x0007ec0008000004 */
[----:B------:R-:W4:Y:S01]  /*c210*/  LDC R116, c[0x0][0x3d8] ;  /* 0x0000f600ff747b82 */ /* 0x000f220000000800 */
[----:B0-----:R-:W-:Y:S01]  /*c220*/  IMAD R110, R110, 0x2, R111 ;  /* 0x000000026e6e7824 */ /* 0x001fe200078e026f */
[----:B------:R0:W-:Y:S06]  /*c230*/  STS.U8 [R2+UR4+0xb80], R118 ;  /* 0x000b807602007988 */ /* 0x0001ec0008000004 */
[----:B---3--:R-:W3:Y:S01]  /*c240*/  LDC R119, c[0x0][0x3d8] ;  /* 0x0000f600ff777b82 */ /* 0x008ee20000000800 */
[----:B-1----:R-:W-:Y:S01]  /*c250*/  IMAD R115, R115, 0x2, R110 ;  /* 0x0000000273737824 */ /* 0x002fe200078e026e */
[----:B------:R1:W-:Y:S06]  /*c260*/  STS.U8 [R2+UR4+0x8b80], R120 ;  /* 0x008b807802007988 */ /* 0x0003ec0008000004 */
[----:B0-----:R-:W0:Y:S01]  /*c270*/  LDC R118, c[0x0][0x3d8] ;  /* 0x0000f600ff767b82 */ /* 0x001e220000000800 */
[----:B-----5:R-:W-:Y:S01]  /*c280*/  IMAD R114, R114, 0x2, R115 ;  /* 0x0000000272727824 */ /* 0x020fe200078e0273 */
[----:B------:R5:W-:Y:S06]  /*c290*/  STS.U8 [R2+UR4+0x8f80], R122 ;  /* 0x008f807a02007988 */ /* 0x000bec0008000004 */
[----:B-1----:R-:W1:Y:S01]  /*c2a0*/  LDC R120, c[0x0][0x3d8] ;  /* 0x0000f600ff787b82 */ /* 0x002e620000000800 */
[----:B------:R-:W-:Y:S01]  /*c2b0*/  IMAD R113, R113, 0x2, R114 ;  /* 0x0000000271717824 */ /* 0x000fe200078e0272 */
[----:B------:R4:W-:Y:S06]  /*c2c0*/  STS.U8 [R2+UR4+0x1380], R121 ;  /* 0x0013807902007988 */ /* 0x0009ec0008000004 */
[----:B-----5:R-:W5:Y:S01]  /*c2d0*/  LDC R122, c[0x0][0x3d8] ;  /* 0x0000f600ff7a7b82 */ /* 0x020f620000000800 */
[----:B--2---:R-:W-:Y:S01]  /*c2e0*/  IMAD R117, R117, 0x2, R113 ;  /* 0x0000000275757824 */ /* 0x004fe200078e0271 */
[----:B------:R2:W-:Y:S06]  /*c2f0*/  STS.U8 [R2+UR4+0x2380], R139 ;  /* 0x0023808b02007988 */ /* 0x0005ec0008000004 */
[----:B----4-:R-:W4:Y:S01]  /*c300*/  LDC R121, c[0x0][0x3d8] ;  /* 0x0000f600ff797b82 */ /* 0x010f220000000800 */
[----:B------:R-:W-:Y:S01]  /*c310*/  IMAD R116, R116, 0x2, R117 ;  /* 0x0000000274747824 */ /* 0x000fe200078e0275 */
[----:B------:R0:W-:Y:S06]  /*c320*/  STS.U8 [R2+UR4+0x780], R123 ;  /* 0x0007807b02007988 */ /* 0x0001ec0008000004 */
[----:B--2---:R-:W2:Y:S01]  /*c330*/  LDC R139, c[0x0][0x3d8] ;  /* 0x0000f600ff8b7b82 */ /* 0x004ea20000000800 */
[----:B---3--:R-:W-:Y:S01]  /*c340*/  IMAD R119, R119, 0x2, R116 ;  /* 0x0000000277777824 */ /* 0x008fe200078e0274 */
[----:B------:R3:W-:Y:S06]  /*c350*/  STS.U8 [R2+UR4+0x8380], R124 ;  /* 0x0083807c02007988 */ /* 0x0007ec0008000004 */
[----:B0-----:R-:W0:Y:S01]  /*c360*/  LDC R123, c[0x0][0x3d8] ;  /* 0x0000f600ff7b7b82 */ /* 0x001e220000000800 */
[----:B------:R-:W-:Y:S01]  /*c370*/  IMAD R118, R118, 0x2, R119 ;  /* 0x0000000276767824 */ /* 0x000fe200078e0277 */
[----:B------:R1:W-:Y:S06]  /*c380*/  STS.U8 [R2+UR4+0x380], R128 ;  /* 0x0003808002007988 */ /* 0x0003ec0008000004 */
[----:B---3--:R-:W3:Y:S01]  /*c390*/  LDC R124, c[0x0][0x3d8] ;  /* 0x0000f600ff7c7b82 */ /* 0x008ee20000000800 */
[----:B------:R5:W-:Y:S04]  /*c3a0*/  STS.U8 [R2+UR4+0x8780], R127 ;  /* 0x0087807f02007988 */ /* 0x000be80008000004 */
[----:B------:R-:W-:Y:S03]  /*c3b0*/  STS.U8 [R2+UR4+0x9380], R126 ;  /* 0x0093807e02007988 */ /* 0x000fe60008000004 */
[----:B-1----:R-:W1:Y:S01]  /*c3c0*/  LDC R128, c[0x0][0x3d8] ;  /* 0x0000f600ff807b82 */ /* 0x002e620000000800 */
[----:B------:R4:W-:Y:S04]  /*c3d0*/  STS.U8 [R2+UR4+0x1780], R125 ;  /* 0x0017807d02007988 */ /* 0x0009e80008000004 */
[----:B------:R-:W-:Y:S03]  /*c3e0*/  STS.U8 [R2+UR4+0x9780], R130 ;  /* 0x0097808202007988 */ /* 0x000fe60008000004 */
[----:B-----5:R-:W5:Y:S01]  /*c3f0*/  LDC R127, c[0x0][0x3d8] ;  /* 0x0000f600ff7f7b82 */ /* 0x020f620000000800 */
[----:B------:R0:W-:Y:S04]  /*c400*/  STS.U8 [R2+UR4+0x1b80], R129 ;  /* 0x001b808102007988 */ /* 0x0001e80008000004 */
[----:B------:R-:W-:Y:S03]  /*c410*/  STS.U8 [R2+UR4+0x9b80], R138 ;  /* 0x009b808a02007988 */ /* 0x000fe60008000004 */
[----:B----4-:R-:W4:Y:S01]  /*c420*/  LDC R125, c[0x0][0x3d8] ;  /* 0x0000f600ff7d7b82 */ /* 0x010f220000000800 */
[----:B------:R0:W-:Y:S04]  /*c430*/  STS.U8 [R2+UR4+0x1f80], R131 ;  /* 0x001f808302007988 */ /* 0x0001e80008000004 */
[----:B------:R0:W-:Y:S03]  /*c440*/  STS.U8 [R2+UR4+0x9f80], R140 ;  /* 0x009f808c02007988 */ /* 0x0001e60008000004 */
[----:B------:R-:W1:Y:S01]  /*c450*/  LDC R126, c[0x0][0x3d8] ;  /* 0x0000f600ff7e7b82 */ /* 0x000e620000000800 */
[----:B------:R-:W-:Y:S04]  /*c460*/  STS.U8 [R2+UR4+0xa380], R142 ;  /* 0x00a3808e02007988 */ /* 0x000fe80008000004 */
[----:B------:R-:W-:Y:S03]  /*c470*/  STS.U8 [R2+UR4+0x2780], R141 ;  /* 0x0027808d02007988 */ /* 0x000fe60008000004 */
[----:B0-----:R-:W0:Y:S01]  /*c480*/  LDC R129, c[0x0][0x3d8] ;  /* 0x0000f600ff817b82 */ /* 0x001e220000000800 */
[----:B------:R-:W-:Y:S04]  /*c490*/  STS.U8 [R2+UR4+0xa780], R144 ;  /* 0x00a7809002007988 */ /* 0x000fe80008000004 */
[----:B------:R-:W-:Y:S03]  /*c4a0*/  STS.U8 [R2+UR4+0x2b80], R143 ;  /* 0x002b808f02007988 */ /* 0x000fe60008000004 */
[----:B------:R-:W0:Y:S01]  /*c4b0*/  LDC R131, c[0x0][0x3d8] ;  /* 0x0000f600ff837b82 */ /* 0x000e220000000800 */
        /* <DEDUP_REMOVED lines=9> */
[----:B------:R1:W-:Y:S04]  /*c550*/  STS.U8 [R2+UR4+0xb780], R152 ;  /* 0x00b7809802007988 */ /* 0x0003e80008000004 */
[----:B------:R-:W-:Y:S03]  /*c560*/  STS.U8 [R2+UR4+0x3b80], R151 ;  /* 0x003b809702007988 */ /* 0x000fe60008000004 */
[----:B------:R-:W0:Y:S01]  /*c570*/  LDC R165, c[0x0][0x3d8] ;  /* 0x0000f600ffa57b82 */ /* 0x000e220000000800 */
[----:B------:R-:W-:Y:S04]  /*c580*/  STS.U8 [R2+UR4+0xbb80], R154 ;  /* 0x00bb809a02007988 */ /* 0x000fe80008000004 */
[----:B------:R-:W-:Y:S04]  /*c590*/  STS.U8 [R2+UR4+0x3f80], R153 ;  /* 0x003f809902007988 */ /* 0x000fe80008000004 */
[----:B------:R2:W-:Y:S01]  /*c5a0*/  STS.U8 [R2+UR4+0xbf80], R155 ;  /* 0x00bf809b02007988 */ /* 0x0005e20008000004 */
[----:B------:R-:W-:-:S02]  /*c5b0*/  IADD3 R156, P1, PT, R3, R160, RZ ;  /* 0x000000a0039c7210 */ /* 0x000fc40007f3e0ff */
[----:B-1----:R-:W-:Y:S01]  /*c5c0*/  IADD3 R152, P2, PT, R159, R160, RZ ;  /* 0x000000a09f987210 */ /* 0x002fe20007f5e0ff */
[----:B------:R-:W-:Y:S01]  /*c5d0*/  ULEA UR75, UR75, UR10, 0x4 ;  /* 0x0000000a4b4b7291 */ /* 0x000fe2000f8e20ff */
[----:B--2---:R-:W-:Y:S01]  /*c5e0*/  IMAD R2, R120, 0x2, R118 ;  /* 0x0000000278027824 */ /* 0x004fe200078e0276 */
[----:B------:R-:W-:Y:S01]  /*c5f0*/  SHF.R.U32.HI R142, RZ, 0x5, R252 ;  /* 0x00000005ff8e7819 */ /* 0x000fe200000116fc */
[----:B------:R-:W-:Y:S01]  /*c600*/  VOTEU.ALL UP1, P0 ;  /* 0x0000000000ff7886 */ /* 0x000fe20000020000 */
[----:B------:R-:W-:Y:S01]  /*c610*/  LEA.HI.X.SX32 R157, R3, R0, 0x1, P1 ;  /* 0x00000000039d7211 */ /* 0x000fe200008f0eff */
[----:B------:R-:W-:Y:S01]  /*c620*/  IMAD R122, R122, 0x2, R2 ;  /* 0x000000027a7a7824 */ /* 0x000fe200078e0202 */
[----:B------:R-:W-:Y:S01]  /*c630*/  IADD3 R150, P3, PT, R177, R160, RZ ;  /* 0x000000a0b1967210 */ /* 0x000fe20007f7e0ff */
[----:B------:R-:W1:Y:S01]  /*c640*/  LDC R252, c[0x0][0x3a8] ;  /* 0x0000ea00fffc7b82 */ /* 0x000e620000000800 */
[----:B------:R2:W-:Y:S06]  /*c650*/  MEMBAR.ALL.CTA ;  /* 0x0000000000007992 */ /* 0x0005ec0000008000 */
[----:B--2---:R-:W-:Y:S01]  /*c660*/  FENCE.VIEW.ASYNC.S ;  /* 0x00000000000073c6 */ /* 0x004fe20000000000 */
[----:B------:R-:W-:-:S04]  /*c670*/  IMAD R121, R121, 0x2, R122 ;  /* 0x0000000279797824 */ /* 0x000fc800078e027a */
[----:B------:R-:W-:-:S04]  /*c680*/  IMAD R120, R139, 0x2, R121 ;  /* 0x000000028b787824 */ /* 0x000fc800078e0279 */
[----:B------:R-:W-:-:S04]  /*c690*/  IMAD R123, R123, 0x2, R120 ;  /* 0x000000027b7b7824 */ /* 0x000fc800078e0278 */
[----:B---3--:R-:W-:-:S04]  /*c6a0*/  IMAD R124, R124, 0x2, R123 ;  /* 0x000000027c7c7824 */ /* 0x008fc800078e027b */
[----:B----4-:R-:W-:-:S04]  /*c6b0*/  IMAD R125, R125, 0x2, R124 ;  /* 0x000000027d7d7824 */ /* 0x010fc800078e027c */
[----:B------:R-:W-:-:S04]  /*c6c0*/  IMAD R128, R128, 0x2, R125 ;  /* 0x0000000280807824 */ /* 0x000fc800078e027d */
[----:B-----5:R-:W-:-:S04]  /*c6d0*/  IMAD R127, R127, 0x2, R128 ;  /* 0x000000027f7f7824 */ /* 0x020fc800078e0280 */
        /* <DEDUP_REMOVED lines=34> */
[----:B------:R-:W-:-:S03]  /*c900*/  IADD3 R154, P1, PT, R29, R160, RZ ;  /* 0x000000a01d9a7210 */ /* 0x000fc60007f3e0ff */
[----:B------:R-:W-:Y:S01]  /*c910*/  IMAD R193, R193, 0x2, R192 ;  /* 0x00000002c1c17824 */ /* 0x000fe200078e02c0 */
[-C--:B------:R-:W-:Y:S02]  /*c920*/  LEA.HI.X.SX32 R155, R29, R0.reuse, 0x1, P1 ;  /* 0x000000001d9b7211 */ /* 0x080fe400008f0eff */
[----:B------:R-:W-:Y:S01]  /*c930*/  LEA.HI.X.SX32 R153, R159, R0, 0x1, P2 ;  /* 0x000000009f997211 */ /* 0x000fe200010f0eff */
[----:B------:R-:W-:Y:S01]  /*c940*/  IMAD R194, R194, 0x2, R193 ;  /* 0x00000002c2c27824 */ /* 0x000fe200078e02c1 */
[----:B------:R-:W-:Y:S01]  /*c950*/  IADD3 R148, P1, PT, R158, R160, RZ ;  /* 0x000000a09e947210 */ /* 0x000fe20007f3e0ff */
[----:B------:R-:W0:Y:S01]  /*c960*/  LDC R29, c[0x0][0x3d8] ;  /* 0x0000f600ff1d7b82 */ /* 0x000e220000000800 */
[----:B------:R-:W-:Y:S02]  /*c970*/  ISETP.EQ.U32.AND P5, PT, R142, RZ, P4 ;  /* 0x000000ff8e00720c */ /* 0x000fe400027a2070 */
[----:B------:R-:W-:Y:S02]  /*c980*/  LEA.HI.X.SX32 R151, R177, R0, 0x1, P3 ;  /* 0x00000000b1977211 */ /* 0x000fe400018f0eff */
[-C--:B------:R-:W-:Y:S01]  /*c990*/  IADD3 R144, P2, PT, R6, R160.reuse, RZ ;  /* 0x000000a006907210 */ /* 0x080fe20007f5e0ff */
[----:B------:R-:W-:Y:S01]  /*c9a0*/  IMAD R196, R196, 0x2, R194 ;  /* 0x00000002c4c47824 */ /* 0x000fe200078e02c2 */
[----:B------:R-:W-:-:S02]  /*c9b0*/  IADD3 R142, P3, PT, R5, R160, RZ ;  /* 0x000000a0058e7210 */ /* 0x000fc40007f7e0ff */
[----:B------:R-:W-:Y:S02]  /*c9c0*/  LEA.HI.X.SX32 R149, R158, R0, 0x1, P1 ;  /* 0x000000009e957211 */ /* 0x000fe400008f0eff */
[----:B------:R-:W-:Y:S02]  /*c9d0*/  IADD3 R146, P1, PT, R7, R160, RZ ;  /* 0x000000a007927210 */ /* 0x000fe40007f3e0ff */
[-C--:B------:R-:W-:Y:S01]  /*c9e0*/  LEA.HI.X.SX32 R145, R6, R0.reuse, 0x1, P2 ;  /* 0x0000000006917211 */ /* 0x080fe200010f0eff */
[----:B------:R-:W-:Y:S01]  /*c9f0*/  IMAD R195, R195, 0x2, R196 ;  /* 0x00000002c3c37824 */ /* 0x000fe200078e02c4 */
[----:B------:R-:W-:Y:S02]  /*ca00*/  LEA.HI.X.SX32 R143, R5, R0, 0x1, P3 ;  /* 0x00000000058f7211 */ /* 0x000fe400018f0eff */
[-C--:B------:R-:W-:Y:S02]  /*ca10*/  IADD3 R6, P2, PT, R9, R160.reuse, RZ ;  /* 0x000000a009067210 */ /* 0x080fe40007f5e0ff */
[----:B------:R-:W-:-:S02]  /*ca20*/  IADD3 R158, P3, PT, R8, R160, RZ ;  /* 0x000000a0089e7210 */ /* 0x000fc40007f7e0ff */
[-C--:B------:R-:W-:Y:S01]  /*ca30*/  LEA.HI.X.SX32 R147, R7, R0.reuse, 0x1, P1 ;  /* 0x0000000007937211 */ /* 0x080fe200008f0eff */
[----:B------:R-:W-:Y:S01]  /*ca40*/  IMAD R197, R197, 0x2, R195 ;  /* 0x00000002c5c57824 */ /* 0x000fe200078e02c3 */
[----:B------:R-:W-:Y:S02]  /*ca50*/  LEA.HI.X.SX32 R7, R9, R0, 0x1, P2 ;  /* 0x0000000009077211 */ /* 0x000fe400010f0eff */
[----:B------:R-:W-:Y:S02]  /*ca60*/  IADD3 R140, P1, PT, R10, R160, RZ ;  /* 0x000000a00a8c7210 */ /* 0x000fe40007f3e0ff */
[-C--:B------:R-:W-:Y:S01]  /*ca70*/  LEA.HI.X.SX32 R159, R8, R0.reuse, 0x1, P3 ;  /* 0x00000000089f7211 */ /* 0x080fe200018f0eff */
[----:B------:R-:W-:Y:S01]  /*ca80*/  IMAD R198, R198, 0x2, R197 ;  /* 0x00000002c6c67824 */ /* 0x000fe200078e02c5 */
[----:B------:R-:W-:Y:S01]  /*ca90*/  LEA.HI.X.SX32 R141, R10, R0, 0x1, P1 ;  /* 0x000000000a8d7211 */ /* 0x000fe200008f0eff */
[----:B------:R2:W-:Y:S01]  /*caa0*/  STL.64 [R1+0x660], R6 ;  /* 0x0006600601007387 */ /* 0x0005e20000100a00 */
[----:B------:R-:W-:-:S03]  /*cab0*/  IADD3 R8, P1, PT, R13, R160, RZ ;  /* 0x000000a00d087210 */ /* 0x000fc60007f3e0ff */
[----:B------:R3:W-:Y:S01]  /*cac0*/  STL.64 [R1+0x658], R158 ;  /* 0x0006589e01007387 */ /* 0x0007e20000100a00 */
[----:B------:R-:W-:Y:S01]  /*cad0*/  IMAD R201, R201, 0x2, R198 ;  /* 0x00000002c9c97824 */ /* 0x000fe200078e02c6 */
[----:B------:R-:W-:Y:S02]  /*cae0*/  LEA.HI.X.SX32 R9, R13, R0, 0x1, P1 ;  /* 0x000000000d097211 */ /* 0x000fe400008f0eff */
[-C--:B--2---:R-:W-:Y:S02]  /*caf0*/  IADD3 R6, P3, PT, R11, R160.reuse, RZ ;  /* 0x000000a00b067210 */ /* 0x084fe40007f7e0ff */
[C---:B---3--:R-:W-:Y:S01]  /*cb00*/  IADD3 R158, P2, PT, R12.reuse, R160, RZ ;  /* 0x000000a00c9e7210 */ /* 0x048fe20007f5e0ff */
[----:B------:R-:W-:Y:S01]  /*cb10*/  IMAD R199, R199, 0x2, R201 ;  /* 0x00000002c7c77824 */ /* 0x000fe200078e02c9 */
[-C--:B------:R-:W-:Y:S02]  /*cb20*/  LEA.HI.X.SX32 R7, R11, R0.reuse, 0x1, P3 ;  /* 0x000000000b077211 */ /* 0x080fe400018f0eff */
[----:B------:R-:W-:Y:S01]  /*cb30*/  LEA.HI.X.SX32 R159, R12, R0, 0x1, P2 ;  /* 0x000000000c9f7211 */ /* 0x000fe200010f0eff */
[----:B------:R2:W-:Y:S01]  /*cb40*/  STL.64 [R1+0x650], R8 ;  /* 0x0006500801007387 */ /* 0x0005e20000100a00 */
[----:B------:R-:W-:Y:S01]  /*cb50*/  IADD3 R12, P1, PT, R16, R160, RZ ;  /* 0x000000a0100c7210 */ /* 0x000fe20007f3e0ff */
[----:B------:R-:W-:-:S02]  /*cb60*/  IMAD R203, R203, 0x2, R199 ;  /* 0x00000002cbcb7824 */ /* 0x000fc400078e02c7 */
[----:B------:R-:W-:Y:S01]  /*cb70*/  STL.64 [R1+0x648], R158 ;  /* 0x0006489e01007387 */ /* 0x000fe20000100a00 */
[----:B------:R-:W-:-:S03]  /*cb80*/  LEA.HI.X.SX32 R13, R16, R0, 0x1, P1 ;  /* 0x00000000100d7211 */ /* 0x000fc600008f0eff */
[----:B------:R3:W-:Y:S01]  /*cb90*/  STL.64 [R1+0x640], R6 ;  /* 0x0006400601007387 */ /* 0x0007e20000100a00 */
[----:B--2---:R-:W-:Y:S01]  /*cba0*/  IADD3 R8, P2, PT, R15, R160, RZ ;  /* 0x000000a00f087210 */ /* 0x004fe20007f5e0ff */
[----:B------:R-:W-:-:S03]  /*cbb0*/  IMAD R200, R200, 0x2, R203 ;  /* 0x00000002c8c87824 */ /* 0x000fc600078e02cb */
[----:B------:R-:W-:Y:S02]  /*cbc0*/  LEA.HI.X.SX32 R9, R15, R0, 0x1, P2 ;  /* 0x000000000f097211 */ /* 0x000fe400010f0eff */
[----:B---3--:R-:W-:Y:S01]  /*cbd0*/  IADD3 R6, P3, PT, R14, R160, RZ ;  /* 0x000000a00e067210 */ /* 0x008fe20007f7e0ff */
[----:B------:R-:W-:-:S03]  /*cbe0*/  IMAD R205, R205, 0x2, R200 ;  /* 0x00000002cdcd7824 */ /* 0x000fc600078e02c8 */
[----:B------:R-:W-:Y:S01]  /*cbf0*/  LEA.HI.X.SX32 R7, R14, R0, 0x1, P3 ;  /* 0x000000000e077211 */ /* 0x000fe200018f0eff */
[----:B------:R-:W-:Y:S01]  /*cc00*/  STL.64 [R1+0x638], R12 ;  /* 0x0006380c01007387 */ /* 0x000fe20000100a00 */
[----:B------:R-:W-:-:S03]  /*cc10*/  IADD3 R10, P1, PT, R19, R160, RZ ;  /* 0x000000a0130a7210 */ /* 0x000fc60007f3e0ff */
[----:B------:R2:W-:Y:S01]  /*cc20*/  STL.64 [R1+0x630], R8 ;  /* 0x0006300801007387 */ /* 0x0005e20000100a00 */
[----:B------:R-:W-:-:S03]  /*cc30*/  IMAD R202, R202, 0x2, R205 ;  /* 0x00000002caca7824 */ /* 0x000fc600078e02cd */
[----:B------:R3:W-:Y:S01]  /*cc40*/  STL.64 [R1+0x628], R6 ;  /* 0x0006280601007387 */ /* 0x0007e20000100a00 */
[----:B------:R-:W-:Y:S01]  /*cc50*/  LEA.HI.X.SX32 R11, R19, R0, 0x1, P1 ;  /* 0x00000000130b7211 */ /* 0x000fe200008f0eff */
[----:B------:R-:W-:Y:S01]  /*cc60*/  IMAD R207, R207, 0x2, R202 ;  /* 0x00000002cfcf7824 */ /* 0x000fe200078e02ca */
[CC--:B--2---:R-:W-:Y:S02]  /*cc70*/  IADD3 R8, P2, PT, R18.reuse, R160.reuse, RZ ;  /* 0x000000a012087210 */ /* 0x0c4fe40007f5e0ff */
[C---:B---3--:R-:W-:Y:S02]  /*cc80*/  IADD3 R6, P3, PT, R17.reuse, R160, RZ ;  /* 0x000000a011067210 */ /* 0x048fe40007f7e0ff */
[-C--:B------:R-:W-:Y:S02]  /*cc90*/  LEA.HI.X.SX32 R9, R18, R0.reuse, 0x1, P2 ;  /* 0x0000000012097211 */ /* 0x080fe400010f0eff */
[----:B------:R-:W-:Y:S01]  /*cca0*/  LEA.HI.X.SX32 R7, R17, R0, 0x1, P3 ;  /* 0x0000000011077211 */ /* 0x000fe200018f0eff */
[----:B------:R2:W-:Y:S01]  /*ccb0*/  STL.64 [R1+0x620], R10 ;  /* 0x0006200a01007387 */ /* 0x0005e20000100a00 */
[----:B------:R-:W-:-:S03]  /*ccc0*/  IMAD R204, R204, 0x2, R207 ;  /* 0x00000002cccc7824 */ /* 0x000fc600078e02cf */
[----:B------:R3:W-:Y:S04]  /*ccd0*/  STL.64 [R1+0x618], R8 ;  /* 0x0006180801007387 */ /* 0x0007e80000100a00 */
[----:B------:R4:W-:Y:S01]  /*cce0*/  STL.64 [R1+0x610], R6 ;  /* 0x0006100601007387 */ /* 0x0009e20000100a00 */
[CC--:B--2---:R-:W-:Y:S02]  /*ccf0*/  IADD3 R10, P1, PT, R22.reuse, R160.reuse, RZ ;  /* 0x000000a0160a7210 */ /* 0x0c4fe40007f3e0ff */
[----:B---3--:R-:W-:Y:S01]  /*cd00*/  IADD3 R8, P2, PT, R21, R160, RZ ;  /* 0x000000a015087210 */ /* 0x008fe20007f5e0ff */
[----:B------:R-:W-:Y:S01]  /*cd10*/  IMAD R209, R209, 0x2, R204 ;  /* 0x00000002d1d17824 */ /* 0x000fe200078e02cc */
[----:B------:R-:W-:Y:S02]  /*cd20*/  LEA.HI.X.SX32 R11, R22, R0, 0x1, P1 ;  /* 0x00000000160b7211 */ /* 0x000fe400008f0eff */
[----:B----4-:R-:W-:-:S02]  /*cd30*/  IADD3 R6, P3, PT, R20, R160, RZ ;  /* 0x000000a014067210 */ /* 0x010fc40007f7e0ff */
[-C--:B------:R-:W-:Y:S02]  /*cd40*/  LEA.HI.X.SX32 R9, R21, R0.reuse, 0x1, P2 ;  /* 0x0000000015097211 */ /* 0x080fe400010f0eff */
[----:B------:R-:W-:Y:S01]  /*cd50*/  LEA.HI.X.SX32 R7, R20, R0, 0x1, P3 ;  /* 0x0000000014077211 */ /* 0x000fe200018f0eff */
[----:B------:R-:W-:Y:S01]  /*cd60*/  IMAD R206, R206, 0x2, R209 ;  /* 0x00000002cece7824 */ /* 0x000fe200078e02d1 */
[----:B------:R2:W-:Y:S04]  /*cd70*/  STL.64 [R1+0x608], R10 ;  /* 0x0006080a01007387 */ /* 0x0005e80000100a00 */
[----:B------:R3:W-:Y:S01]  /*cd80*/  STL.64 [R1+0x600], R8 ;  /* 0x0006000801007387 */ /* 0x0007e20000100a00 */
[----:B------:R-:W-:-:S03]  /*cd90*/  IMAD R211, R211, 0x2, R206 ;  /* 0x00000002d3d37824 */ /* 0x000fc600078e02ce */
[----:B------:R4:W-:Y:S01]  /*cda0*/  STL.64 [R1+0x5f8], R6 ;  /* 0x0005f80601007387 */ /* 0x0009e20000100a00 */
[CC--:B--2---:R-:W-:Y:S02]  /*cdb0*/  IADD3 R10, P1, PT, R25.reuse, R160.reuse, RZ ;  /* 0x000000a0190a7210 */ /* 0x0c4fe40007f3e0ff */
[C---:B---3--:R-:W-:Y:S02]  /*cdc0*/  IADD3 R8, P2, PT, R24.reuse, R160, RZ ;  /* 0x000000a018087210 */ /* 0x048fe40007f5e0ff */
[----:B------:R-:W-:Y:S02]  /*cdd0*/  LEA.HI.X.SX32 R11, R25, R0, 0x1, P1 ;  /* 0x00000000190b7211 */ /* 0x000fe400008f0eff */
[C---:B----4-:R-:W-:Y:S02]  /*cde0*/  IADD3 R6, P3, PT, R23.reuse, R160, RZ ;  /* 0x000000a017067210 */ /* 0x050fe40007f7e0ff */
[-C--:B------:R-:W-:Y:S01]  /*cdf0*/  LEA.HI.X.SX32 R9, R24, R0.reuse, 0x1, P2 ;  /* 0x0000000018097211 */ /* 0x080fe200010f0eff */
[----:B------:R-:W-:Y:S01]  /*ce00*/  IMAD R208, R208, 0x2, R211 ;  /* 0x00000002d0d07824 */ /* 0x000fe200078e02d3 */
[----:B------:R-:W-:Y:S01]  /*ce10*/  LEA.HI.X.SX32 R7, R23, R0, 0x1, P3 ;  /* 0x0000000017077211 */ /* 0x000fe200018f0eff */
[----:B------:R2:W-:Y:S02]  /*ce20*/  STL.64 [R1+0x5f0], R10 ;  /* 0x0005f00a01007387 */ /* 0x0005e40000100a00 */
[----:B------:R-:W-:-:S02]  /*ce30*/  IMAD R213, R213, 0x2, R208 ;  /* 0x00000002d5d57824 */ /* 0x000fc400078e02d0 */
[----:B------:R3:W-:Y:S04]  /*ce40*/  STL.64 [R1+0x5e8], R8 ;  /* 0x0005e80801007387 */ /* 0x0007e80000100a00 */
[----:B------:R4:W-:Y:S01]  /*ce50*/  STL.64 [R1+0x5e0], R6 ;  /* 0x0005e00601007387 */ /* 0x0009e20000100a00 */
[-C--:B--2---:R-:W-:Y:S02]  /*ce60*/  IADD3 R10, P1, PT, R28, R160.reuse, RZ ;  /* 0x000000a01c0a7210 */ /* 0x084fe40007f3e0ff */
        /* <DEDUP_REMOVED lines=38> */
[-C--:B------:R-:W-:Y:S02]  /*d0d0*/  LEA.HI.X.SX32 R9, R37, R0.reuse, 0x1, P2 ;  /* 0x0000000025097211 */ /* 0x080fe400010f0eff */
[----:B------:R-:W-:Y:S01]  /*d0e0*/  LEA.HI.X.SX32 R7, R36, R0, 0x1, P3 ;  /* 0x0000000024077211 */ /* 0x000fe200018f0eff */
[----:B------:R-:W-:Y:S01]  /*d0f0*/  IMAD R36, R220, 0x2, R219 ;  /* 0x00000002dc247824 */ /* 0x000fe200078e02db */
[----:B------:R2:W-:Y:S03]  /*d100*/  STL.64 [R1+0x590], R10 ;  /* 0x0005900a01007387 */ /* 0x0005e60000100a00 */
[----:B------:R-:W-:Y:S01]  /*d110*/  IMAD R220, R221, 0x2, R36 ;  /* 0x00000002dddc7824 */ /* 0x000fe200078e0224 */
[----:B------:R3:W-:Y:S04]  /*d120*/  STL.64 [R1+0x588], R8 ;  /* 0x0005880801007387 */ /* 0x0007e80000100a00 */
[----:B------:R4:W-:Y:S01]  /*d130*/  STL.64 [R1+0x580], R6 ;  /* 0x0005800601007387 */ /* 0x0009e20000100a00 */
[----:B--2---:R-:W-:-:S02]  /*d140*/  IADD3 R10, P1, PT, R41, R160, RZ ;  /* 0x000000a0290a7210 */ /* 0x004fc40007f3e0ff */
[----:B---3--:R-:W-:Y:S01]  /*d150*/  IADD3 R8, P2, PT, R40, R160, RZ ;  /* 0x000000a028087210 */ /* 0x008fe20007f5e0ff */
[----:B------:R-:W-:Y:S01]  /*d160*/  IMAD R37, R222, 0x2, R220 ;  /* 0x00000002de257824 */ /* 0x000fe200078e02dc */
[----:B------:R-:W-:Y:S02]  /*d170*/  LEA.HI.X.SX32 R11, R41, R0, 0x1, P1 ;  /* 0x00000000290b7211 */ /* 0x000fe400008f0eff */
[C---:B----4-:R-:W-:Y:S02]  /*d180*/  IADD3 R6, P3, PT, R39.reuse, R160, RZ ;  /* 0x000000a027067210 */ /* 0x050fe40007f7e0ff */
[-C--:B------:R-:W-:Y:S02]  /*d190*/  LEA.HI.X.SX32 R9, R40, R0.reuse, 0x1, P2 ;  /* 0x0000000028097211 */ /* 0x080fe400010f0eff */
[----:B------:R-:W-:Y:S01]  /*d1a0*/  LEA.HI.X.SX32 R7, R39, R0, 0x1, P3 ;  /* 0x0000000027077211 */ /* 0x000fe200018f0eff */
[----:B------:R2:W-:Y:S01]  /*d1b0*/  STL.64 [R1+0x578], R10 ;  /* 0x0005780a01007387 */ /* 0x0005e20000100a00 */
[----:B------:R-:W-:-:S03]  /*d1c0*/  IMAD R40, R224, 0x2, R37 ;  /* 0x00000002e0287824 */ /* 0x000fc600078e0225 */
[----:B------:R3:W-:Y:S01]  /*d1d0*/  STL.64 [R1+0x570], R8 ;  /* 0x0005700801007387 */ /* 0x0007e20000100a00 */
[----:B------:R-:W-:-:S03]  /*d1e0*/  IMAD R38, R223, 0x2, R40 ;  /* 0x00000002df267824 */ /* 0x000fc600078e0228 */
[----:B------:R4:W-:Y:S01]  /*d1f0*/  STL.64 [R1+0x568], R6 ;  /* 0x0005680601007387 */ /* 0x0009e20000100a00 */
[-C--:B--2---:R-:W-:Y:S02]  /*d200*/  IADD3 R10, P1, PT, R44, R160.reuse, RZ ;  /* 0x000000a02c0a7210 */ /* 0x084fe40007f3e0ff */
[-C--:B---3--:R-:W-:Y:S02]  /*d210*/  IADD3 R8, P2, PT, R43, R160.reuse, RZ ;  /* 0x000000a02b087210 */ /* 0x088fe40007f5e0ff */
[----:B----4-:R-:W-:Y:S02]  /*d220*/  IADD3 R6, P3, PT, R42, R160, RZ ;  /* 0x000000a02a067210 */ /* 0x010fe40007f7e0ff */
[-C--:B------:R-:W-:Y:S02]  /*d230*/  LEA.HI.X.SX32 R11, R44, R0.reuse, 0x1, P1 ;  /* 0x000000002c0b7211 */ /* 0x080fe400008f0eff */
[-C--:B------:R-:W-:Y:S01]  /*d240*/  LEA.HI.X.SX32 R7, R42, R0.reuse, 0x1, P3 ;  /* 0x000000002a077211 */ /* 0x080fe200018f0eff */
[----:B------:R-:W-:Y:S01]  /*d250*/  IMAD R42, R225, 0x2, R38 ;  /* 0x00000002e12a7824 */ /* 0x000fe200078e0226 */
[----:B------:R-:W-:Y:S01]  /*d260*/  LEA.HI.X.SX32 R9, R43, R0, 0x1, P2 ;  /* 0x000000002b097211 */ /* 0x000fe200010f0eff */
[----:B------:R2:W-:Y:S02]  /*d270*/  STL.64 [R1+0x560], R10 ;  /* 0x0005600a01007387 */ /* 0x0005e40000100a00 */
[----:B------:R-:W-:-:S02]  /*d280*/  IMAD R39, R226, 0x2, R42 ;  /* 0x00000002e2277824 */ /* 0x000fc400078e022a */
[----:B------:R3:W-:Y:S02]  /*d290*/  STL.64 [R1+0x558], R8 ;  /* 0x0005580801007387 */ /* 0x0007e40000100a00 */
[----:B------:R-:W-:Y:S02]  /*d2a0*/  IMAD R44, R227, 0x2, R39 ;  /* 0x00000002e32c7824 */ /* 0x000fe400078e0227 */
        /* <DEDUP_REMOVED lines=82> */
[----:B------:R-:W-:Y:S01]  /*d7d0*/  STL.64 [R1+0x4b0], R8 ;  /* 0x0004b00801007387 */ /* 0x000fe20000100a00 */
[----:B------:R-:W-:-:S03]  /*d7e0*/  IMAD R61, R247, 0x2, R64 ;  /* 0x00000002f73d7824 */ /* 0x000fc600078e0240 */
[----:B------:R3:W-:Y:S01]  /*d7f0*/  STL.64 [R1+0x4a8], R6 ;  /* 0x0004a80601007387 */ /* 0x0007e20000100a00 */
[-C--:B--2---:R-:W-:Y:S02]  /*d800*/  IADD3 R10, P1, PT, R68, R160.reuse, RZ ;  /* 0x000000a0440a7210 */ /* 0x084fe40007f3e0ff */
[----:B---3--:R-:W-:-:S04]  /*d810*/  IADD3 R6, P3, PT, R66, R160, RZ ;  /* 0x000000a042067210 */ /* 0x008fc80007f7e0ff */
[-C--:B------:R-:W-:Y:S01]  /*d820*/  LEA.HI.X.SX32 R7, R66, R0.reuse, 0x1, P3 ;  /* 0x0000000042077211 */ /* 0x080fe200018f0eff */
[----:B------:R-:W-:Y:S01]  /*d830*/  IMAD R66, R249, 0x2, R61 ;  /* 0x00000002f9427824 */ /* 0x000fe200078e023d */
[----:B------:R-:W-:-:S03]  /*d840*/  LEA.HI.X.SX32 R11, R68, R0, 0x1, P1 ;  /* 0x00000000440b7211 */ /* 0x000fc600008f0eff */
[----:B------:R-:W-:-:S04]  /*d850*/  IMAD R63, R250, 0x2, R66 ;  /* 0x00000002fa3f7824 */ /* 0x000fc800078e0242 */
[----:B------:R-:W-:-:S04]  /*d860*/  IMAD R68, R251, 0x2, R63 ;  /* 0x00000002fb447824 */ /* 0x000fc800078e023f */
[----:B0-----:R-:W-:Y:S02]  /*d870*/  IMAD R65, R29, 0x2, R68 ;  /* 0x000000021d417824 */ /* 0x001fe400078e0244 */
[----:B------:R-:W0:Y:S01]  /*d880*/  LDC R29, c[0x0][0x3d8] ;  /* 0x0000f600ff1d7b82 */ /* 0x000e220000000800 */
[----:B------:R-:W-:-:S04]  /*d890*/  IADD3 R8, P2, PT, R67, R160, RZ ;  /* 0x000000a043087210 */ /* 0x000fc80007f5e0ff */
[----:B------:R-:W-:Y:S01]  /*d8a0*/  LEA.HI.X.SX32 R9, R67, R0, 0x1, P2 ;  /* 0x0000000043097211 */ /* 0x000fe200010f0eff */
[----:B------:R-:W-:Y:S04]  /*d8b0*/  STL.64 [R1+0x4a0], R10 ;  /* 0x0004a00a01007387 */ /* 0x000fe80000100a00 */
[----:B------:R2:W-:Y:S02]  /*d8c0*/  STL.64 [R1+0x498], R8 ;  /* 0x0004980801007387 */ /* 0x0005e40000100a00 */
[----:B--2---:R-:W-:-:S04]  /*d8d0*/  IADD3 R8, P2, PT, R70, R160, RZ ;  /* 0x000000a046087210 */ /* 0x004fc80007f5e0ff */
[----:B------:R-:W-:Y:S01]  /*d8e0*/  LEA.HI.X.SX32 R9, R70, R0, 0x1, P2 ;  /* 0x0000000046097211 */ /* 0x000fe200010f0eff */
[----:B0-----:R-:W-:Y:S02]  /*d8f0*/  IMAD R70, R29, 0x2, R65 ;  /* 0x000000021d467824 */ /* 0x001fe400078e0241 */
[----:B------:R-:W0:Y:S01]  /*d900*/  LDC R29, c[0x0][0x3d8] ;  /* 0x0000f600ff1d7b82 */ /* 0x000e220000000800 */
[C---:B------:R-:W-:Y:S01]  /*d910*/  IADD3 R10, P1, PT, R71.reuse, R160, RZ ;  /* 0x000000a0470a7210 */ /* 0x040fe20007f3e0ff */
[----:B------:R2:W-:Y:S03]  /*d920*/  STL.64 [R1+0x490], R6 ;  /* 0x0004900601007387 */ /* 0x0005e60000100a00 */
[----:B------:R-:W-:Y:S02]  /*d930*/  LEA.HI.X.SX32 R11, R71, R0, 0x1, P1 ;  /* 0x00000000470b7211 */ /* 0x000fe400008f0eff */
[----:B--2---:R-:W-:Y:S01]  /*d940*/  IADD3 R6, P3, PT, R69, R160, RZ ;  /* 0x000000a045067210 */ /* 0x004fe20007f7e0ff */
[----:B0-----:R-:W-:-:S02]  /*d950*/  IMAD R67, R29, 0x2, R70 ;  /* 0x000000021d437824 */ /* 0x001fc400078e0246 */
[----:B------:R-:W0:Y:S01]  /*d960*/  LDC R29, c[0x0][0x3d8] ;  /* 0x0000f600ff1d7b82 */ /* 0x000e220000000800 */
[----:B------:R-:W-:Y:S01]  /*d970*/  LEA.HI.X.SX32 R7, R69, R0, 0x1, P3 ;  /* 0x0000000045077211 */ /* 0x000fe200018f0eff */
[----:B------:R-:W-:Y:S04]  /*d980*/  STL.64 [R1+0x488], R10 ;  /* 0x0004880a01007387 */ /* 0x000fe80000100a00 */
[----:B------:R-:W-:Y:S04]  /*d990*/  STL.64 [R1+0x480], R8 ;  /* 0x0004800801007387 */ /* 0x000fe80000100a00 */
[----:B------:R2:W-:Y:S02]  /*d9a0*/  STL.64 [R1+0x478], R6 ;  /* 0x0004780601007387 */ /* 0x0005e40000100a00 */
[----:B--2---:R-:W-:-:S04]  /*d9b0*/  IADD3 R6, P3, PT, R72, R160, RZ ;  /* 0x000000a048067210 */ /* 0x004fc80007f7e0ff */
[----:B------:R-:W-:Y:S01]  /*d9c0*/  LEA.HI.X.SX32 R7, R72, R0, 0x1, P3 ;  /* 0x0000000048077211 */ /* 0x000fe200018f0eff */
[----:B0-----:R-:W-:Y:S02]  /*d9d0*/  IMAD R72, R29, 0x2, R67 ;  /* 0x000000021d487824 */ /* 0x001fe400078e0243 */
[----:B------:R-:W0:Y:S01]  /*d9e0*/  LDC R29, c[0x0][0x3d8] ;  /* 0x0000f600ff1d7b82 */ /* 0x000e220000000800 */
[----:B------:R-:W-:Y:S01]  /*d9f0*/  IADD3 R10, P1, PT, R74, R160, RZ ;  /* 0x000000a04a0a7210 */ /* 0x000fe20007f3e0ff */
[----:B0-----:R-:W-:-:S06]  /*da00*/  IMAD R69, R29, 0x2, R72 ;  /* 0x000000021d457824 */ /* 0x001fcc00078e0248 */
[----:B------:R-:W0:Y:S01]  /*da10*/  LDC R29, c[0x0][0x3d8] ;  /* 0x0000f600ff1d7b82 */ /* 0x000e220000000800 */
[----:B------:R-:W-:Y:S01]  /*da20*/  LEA.HI.X.SX32 R11, R74, R0, 0x1, P1 ;  /* 0x000000004a0b7211 */ /* 0x000fe200008f0eff */
[----:B0-----:R-:W-:-:S06]  /*da30*/  IMAD R74, R29, 0x2, R69 ;  /* 0x000000021d4a7824 */ /* 0x001fcc00078e0245 */
[----:B------:R-:W0:Y:S01]  /*da40*/  LDC R29, c[0x0][0x3d8] ;  /* 0x0000f600ff1d7b82 */ /* 0x000e220000000800 */
[----:B------:R-:W-:-:S04]  /*da50*/  IADD3 R8, P2, PT, R73, R160, RZ ;  /* 0x000000a049087210 */ /* 0x000fc80007f5e0ff */
[----:B------:R-:W-:Y:S01]  /*da60*/  LEA.HI.X.SX32 R9, R73, R0, 0x1, P2 ;  /* 0x0000000049097211 */ /* 0x000fe200010f0eff */
[----:B------:R-:W-:Y:S01]  /*da70*/  STL.64 [R1+0x470], R10 ;  /* 0x0004700a01007387 */ /* 0x000fe20000100a00 */
[----:B0-----:R-:W-:Y:S02]  /*da80*/  IMAD R71, R29, 0x2, R74 ;  /* 0x000000021d477824 */ /* 0x001fe400078e024a */
[----:B------:R-:W0:Y:S01]  /*da90*/  LDC R29, c[0x0][0x3d8] ;  /* 0x0000f600ff1d7b82 */ /* 0x000e220000000800 */
        /* <DEDUP_REMOVED lines=25> */
[----:B------:R2:W-:Y:S01]  /*dc30*/  STL.64 [R1+0x440], R10 ;  /* 0x0004400a01007387 */ /* 0x0005e20000100a00 */
[----:B0-----:R-:W-:-:S06]  /*dc40*/  IMAD R77, R29, 0x2, R80 ;  /* 0x000000021d4d7824 */ /* 0x001fcc00078e0250 */
[----:B------:R-:W0:Y:S01]  /*dc50*/  LDC R29, c[0x0][0x3d8] ;  /* 0x0000f600ff1d7b82 */ /* 0x000e220000000800 */
[----:B--2---:R-:W-:-:S04]  /*dc60*/  IADD3 R10, P1, PT, R83, R160, RZ ;  /* 0x000000a0530a7210 */ /* 0x004fc80007f3e0ff */
[----:B------:R-:W-:Y:S02]  /*dc70*/  LEA.HI.X.SX32 R11, R83, R0, 0x1, P1 ;  /* 0x00000000530b7211 */ /* 0x000fe400008f0eff */
[----:B------:R-:W-:Y:S01]  /*dc80*/  IADD3 R8, P2, PT, R79, R160, RZ ;  /* 0x000000a04f087210 */ /* 0x000fe20007f5e0ff */
[----:B0-----:R-:W-:Y:S02]  /*dc90*/  IMAD R83, R29, 0x2, R77 ;  /* 0x000000021d537824 */ /* 0x001fe400078e024d */
[----:B------:R-:W0:Y:S01]  /*dca0*/  LDC R29, c[0x0][0x3d8] ;  /* 0x0000f600ff1d7b82 */ /* 0x000e220000000800 */
[----:B------:R-:W-:-:S05]  /*dcb0*/  LEA.HI.X.SX32 R9, R79, R0, 0x1, P2 ;  /* 0x000000004f097211 */ /* 0x000fca00010f0eff */
[----:B------:R2:W-:Y:S04]  /*dcc0*/  STL.64 [R1+0x438], R8 ;  /* 0x0004380801007387 */ /* 0x0005e80000100a00 */
[----:B------:R3:W-:Y:S01]  /*dcd0*/  STL.64 [R1+0x430], R6 ;  /* 0x0004300601007387 */ /* 0x0007e20000100a00 */
[CC--:B--2---:R-:W-:Y:S02]  /*dce0*/  IADD3 R8, P2, PT, R82.reuse, R160.reuse, RZ ;  /* 0x000000a052087210 */ /* 0x0c4fe40007f5e0ff */
[----:B---3--:R-:W-:Y:S01]  /*dcf0*/  IADD3 R6, P3, PT, R81, R160, RZ ;  /* 0x000000a051067210 */ /* 0x008fe20007f7e0ff */
[----:B0-----:R-:W-:Y:S02]  /*dd00*/  IMAD R79, R29, 0x2, R83 ;  /* 0x000000021d4f7824 */ /* 0x001fe400078e0253 */
[----:B------:R-:W0:Y:S01]  /*dd10*/  LDC R29, c[0x0][0x3d8] ;  /* 0x0000f600ff1d7b82 */ /* 0x000e220000000800 */
[----:B------:R-:W-:-:S02]  /*dd20*/  LEA.HI.X.SX32 R9, R82, R0, 0x1, P2 ;  /* 0x0000000052097211 */ /* 0x000fc400010f0eff */
[----:B------:R-:W-:Y:S01]  /*dd30*/  LEA.HI.X.SX32 R7, R81, R0, 0x1, P3 ;  /* 0x0000000051077211 */ /* 0x000fe200018f0eff */
[----:B------:R2:W-:Y:S04]  /*dd40*/  STL.64 [R1+0x428], R10 ;  /* 0x0004280a01007387 */ /* 0x0005e80000100a00 */
[----:B------:R3:W-:Y:S04]  /*dd50*/  STL.64 [R1+0x420], R8 ;  /* 0x0004200801007387 */ /* 0x0007e80000100a00 */
[----:B------:R4:W-:Y:S01]  /*dd60*/  STL.64 [R1+0x418], R6 ;  /* 0x0004180601007387 */ /* 0x0009e20000100a00 */
[----:B--2---:R-:W-:-:S02]  /*dd70*/  IADD3 R10, P1, PT, R86, R160, RZ ;  /* 0x000000a0560a7210 */ /* 0x004fc40007f3e0ff */
[C---:B---3--:R-:W-:Y:S02]  /*dd80*/  IADD3 R8, P2, PT, R85.reuse, R160, RZ ;  /* 0x000000a055087210 */ /* 0x048fe40007f5e0ff */
[----:B------:R-:W-:Y:S02]  /*dd90*/  LEA.HI.X.SX32 R11, R86, R0, 0x1, P1 ;  /* 0x00000000560b7211 */ /* 0x000fe400008f0eff */
[C---:B----4-:R-:W-:Y:S02]  /*dda0*/  IADD3 R6, P3, PT, R84.reuse, R160, RZ ;  /* 0x000000a054067210 */ /* 0x050fe40007f7e0ff */
[-C--:B------:R-:W-:Y:S02]  /*ddb0*/  LEA.HI.X.SX32 R9, R85, R0.reuse, 0x1, P2 ;  /* 0x0000000055097211 */ /* 0x080fe400010f0eff */
        /* <DEDUP_REMOVED lines=8> */
[CC--:B------:R-:W-:Y:S02]  /*de40*/  IADD3 R10, P1, PT, R89.reuse, R160.reuse, RZ ;  /* 0x000000a0590a7210 */ /* 0x0c0fe40007f3e0ff */
[C---:B------:R-:W-:Y:S02]  /*de50*/  IADD3 R8, P2, PT, R88.reuse, R160, RZ ;  /* 0x000000a058087210 */ /* 0x040fe40007f5e0ff */
[-C--:B------:R-:W-:Y:S02]  /*de60*/  LEA.HI.X.SX32 R11, R89, R0.reuse, 0x1, P1 ;  /* 0x00000000590b7211 */ /* 0x080fe400008f0eff */
[----:B------:R-:W-:Y:S01]  /*de70*/  LEA.HI.X.SX32 R9, R88, R0, 0x1, P2 ;  /* 0x0000000058097211 */ /* 0x000fe200010f0eff */
[----:B0-----:R-:W-:-:S02]  /*de80*/  IMAD R82, R29, 0x2, R87 ;  /* 0x000000021d527824 */ /* 0x001fc400078e0257 */
[----:B------:R-:W0:Y:S01]  /*de90*/  LDC R29, c[0x0][0x3d8] ;  /* 0x0000f600ff1d7b82 */ /* 0x000e220000000800 */
[----:B------:R-:W-:Y:S04]  /*dea0*/  STL.64 [R1+0x3f8], R10 ;  /* 0x0003f80a01007387 */ /* 0x000fe80000100a00 */
[----:B------:R2:W-:Y:S02]  /*deb0*/  STL.64 [R1+0x3f0], R8 ;  /* 0x0003f00801007387 */ /* 0x0005e40000100a00 */
[----:B--2---:R-:W-:-:S04]  /*dec0*/  IADD3 R8, P2, PT, R91, R160, RZ ;  /* 0x000000a05b087210 */ /* 0x004fc80007f5e0ff */
[----:B------:R-:W-:Y:S01]  /*ded0*/  LEA.HI.X.SX32 R9, R91, R0, 0x1, P2 ;  /* 0x000000005b097211 */ /* 0x000fe200010f0eff */
[----:B0-----:R-:W-:Y:S02]  /*dee0*/  IMAD R91, R29, 0x2, R82 ;  /* 0x000000021d5b7824 */ /* 0x001fe400078e0252 */
[----:B------:R-:W0:Y:S01]  /*def0*/  LDC R29, c[0x0][0x3d8] ;  /* 0x0000f600ff1d7b82 */ /* 0x000e220000000800 */
[----:B------:R-:W-:Y:S01]  /*df00*/  IADD3 R10, P1, PT, R92, R160, RZ ;  /* 0x000000a05c0a7210 */ /* 0x000fe20007f3e0ff */
[----:B------:R2:W-:Y:S01]  /*df10*/  STL.64 [R1+0x3e8], R6 ;  /* 0x0003e80601007387 */ /* 0x0005e20000100a00 */
[----:B0-----:R-:W-:-:S05]  /*df20*/  IMAD R86, R29, 0x2, R91 ;  /* 0x000000021d567824 */ /* 0x001fca00078e025b */
[----:B------:R-:W0:Y:S01]  /*df30*/  LDC R29, c[0x0][0x3d8] ;  /* 0x0000f600ff1d7b82 */ /* 0x000e220000000800 */
[----:B--2---:R-:W-:Y:S02]  /*df40*/  IADD3 R6, P3, PT, R90, R160, RZ ;  /* 0x000000a05a067210 */ /* 0x004fe40007f7e0ff */
[-C--:B------:R-:W-:Y:S02]  /*df50*/  LEA.HI.X.SX32 R11, R92, R0.reuse, 0x1, P1 ;  /* 0x000000005c0b7211 */ /* 0x080fe400008f0eff */
[----:B------:R-:W-:-:S03]  /*df60*/  LEA.HI.X.SX32 R7, R90, R0, 0x1, P3 ;  /* 0x000000005a077211 */ /* 0x000fc600018f0eff */
[----:B------:R2:W-:Y:S04]  /*df70*/  STL.64 [R1+0x3e0], R10 ;  /* 0x0003e00a01007387 */ /* 0x0005e80000100a00 */
[----:B------:R3:W-:Y:S04]  /*df80*/  STL.64 [R1+0x3d8], R8 ;  /* 0x0003d80801007387 */ /* 0x0007e80000100a00 */
[----:B------:R4:W-:Y:S01]  /*df90*/  STL.64 [R1+0x3d0], R6 ;  /* 0x0003d00601007387 */ /* 0x0009e20000100a00 */
[----:B--2---:R-:W-:Y:S01]  /*dfa0*/  IADD3 R10, P1, PT, R95, R160, RZ ;  /* 0x000000a05f0a7210 */ /* 0x004fe20007f3e0ff */
[----:B0-----:R-:W-:-:S02]  /*dfb0*/  IMAD R85, R29, 0x2, R86 ;  /* 0x000000021d557824 */ /* 0x001fc400078e0256 */
[----:B------:R-:W0:Y:S01]  /*dfc0*/  LDC R29, c[0x0][0x3d8] ;  /* 0x0000f600ff1d7b82 */ /* 0x000e220000000800 */
[CC--:B---3--:R-:W-:Y:S02]  /*dfd0*/  IADD3 R8, P2, PT, R94.reuse, R160.reuse, RZ ;  /* 0x000000a05e087210 */ /* 0x0c8fe40007f5e0ff */
[----:B----4-:R-:W-:Y:S02]  /*dfe0*/  IADD3 R6, P3, PT, R93, R160, RZ ;  /* 0x000000a05d067210 */ /* 0x010fe40007f7e0ff */
[-C--:B------:R-:W-:Y:S02]  /*dff0*/  LEA.HI.X.SX32 R11, R95, R0.reuse, 0x1, P1 ;  /* 0x000000005f0b7211 */ /* 0x080fe400008f0eff */
[-C--:B------:R-:W-:Y:S02]  /*e000*/  LEA.HI.X.SX32 R9, R94, R0.reuse, 0x1, P2 ;  /* 0x000000005e097211 */ /* 0x080fe400010f0eff */
        /* <DEDUP_REMOVED lines=10> */
[----:B------:R2:W-:Y:S01]  /*e0b0*/  STL.64 [R1+0x3b0], R10 ;  /* 0x0003b00a01007387 */ /* 0x0005e20000100a00 */
[----:B0-----:R-:W-:-:S02]  /*e0c0*/  IMAD R81, R29, 0x2, R85 ;  /* 0x000000021d517824 */ /* 0x001fc400078e0255 */
[----:B------:R-:W0:Y:S01]  /*e0d0*/  LDC R29, c[0x0][0x3d8] ;  /* 0x0000f600ff1d7b82 */ /* 0x000e220000000800 */
[----:B------:R3:W-:Y:S04]  /*e0e0*/  STL.64 [R1+0x3a8], R8 ;  /* 0x0003a80801007387 */ /* 0x0007e80000100a00 */
[----:B------:R4:W-:Y:S01]  /*e0f0*/  STL.64 [R1+0x3a0], R6 ;  /* 0x0003a00601007387 */ /* 0x0009e20000100a00 */
[CC--:B--2---:R-:W-:Y:S02]  /*e100*/  IADD3 R10, P1, PT, R101.reuse, R160.reuse, RZ ;  /* 0x000000a0650a7210 */ /* 0x0c4fe40007f3e0ff */
[----:B---3--:R-:W-:Y:S02]  /*e110*/  IADD3 R8, P2, PT, R100, R160, RZ ;  /* 0x000000a064087210 */ /* 0x008fe40007f5e0ff */
[----:B------:R-:W-:-:S02]  /*e120*/  LEA.HI.X.SX32 R11, R101, R0, 0x1, P1 ;  /* 0x00000000650b7211 */ /* 0x000fc400008f0eff */
[C---:B----4-:R-:W-:Y:S02]  /*e130*/  IADD3 R6, P3, PT, R99.reuse, R160, RZ ;  /* 0x000000a063067210 */ /* 0x050fe40007f7e0ff */
        /* <DEDUP_REMOVED lines=18> */
[-C--:B------:R-:W-:Y:S01]  /*e260*/  LEA.HI.X.SX32 R9, R105, R0.reuse, 0x1, P2 ;  /* 0x0000000069097211 */ /* 0x080fe200010f0eff */
[----:B0-----:R-:W-:Y:S01]  /*e270*/  IMAD R90, R29, 0x2, R81 ;  /* 0x000000021d5a7824 */ /* 0x001fe200078e0251 */
[----:B------:R-:W-:Y:S01]  /*e280*/  LEA.HI.X.SX32 R7, R4, R0, 0x1, P3 ;  /* 0x0000000004077211 */ /* 0x000fe200018f0eff */
[----:B------:R-:W0:Y:S01]  /*e290*/  LDC R29, c[0x0][0x3d8] ;  /* 0x0000f600ff1d7b82 */ /* 0x000e220000000800 */
[----:B------:R-:W-:Y:S01]  /*e2a0*/  STL.64 [R1+0x368], R10 ;  /* 0x0003680a01007387 */ /* 0x000fe20000100a00 */
[----:B------:R-:W-:-:S03]  /*e2b0*/  IADD3 R4, P3, PT, R107, R160, RZ ;  /* 0x000000a06b047210 */ /* 0x000fc60007f7e0ff */
[----:B------:R2:W-:Y:S04]  /*e2c0*/  STL.64 [R1+0x360], R8 ;  /* 0x0003600801007387 */ /* 0x0005e80000100a00 */
[----:B------:R3:W-:Y:S01]  /*e2d0*/  STL.64 [R1+0x358], R6 ;  /* 0x0003580601007387 */ /* 0x0007e20000100a00 */
[----:B------:R-:W-:Y:S02]  /*e2e0*/  LEA.HI.X.SX32 R5, R107, R0, 0x1, P3 ;  /* 0x000000006b057211 */ /* 0x000fe400018f0eff */
[CC--:B--2---:R-:W-:Y:S02]  /*e2f0*/  IADD3 R8, P1, PT, R109.reuse, R160.reuse, RZ ;  /* 0x000000a06d087210 */ /* 0x0c4fe40007f3e0ff */
[----:B---3--:R-:W-:Y:S02]  /*e300*/  IADD3 R6, P2, PT, R108, R160, RZ ;  /* 0x000000a06c067210 */ /* 0x008fe40007f5e0ff */
[----:B------:R-:W-:-:S02]  /*e310*/  LEA.HI.X.SX32 R9, R109, R0, 0x1, P1 ;  /* 0x000000006d097211 */ /* 0x000fc400008f0eff */
[----:B------:R-:W-:-:S03]  /*e320*/  LEA.HI.X.SX32 R7, R108, R0, 0x1, P2 ;  /* 0x000000006c077211 */ /* 0x000fc600010f0eff */
[----:B------:R2:W-:Y:S04]  /*e330*/  STL.64 [R1+0x350], R8 ;  /* 0x0003500801007387 */ /* 0x0005e80000100a00 */
[----:B------:R3:W-:Y:S04]  /*e340*/  STL.64 [R1+0x348], R6 ;  /* 0x0003480601007387 */ /* 0x0007e80000100a00 */
[----:B------:R4:W-:Y:S01]  /*e350*/  STL.64 [R1+0x340], R4 ;  /* 0x0003400401007387 */ /* 0x0009e20000100a00 */
[-C--:B--2---:R-:W-:Y:S02]  /*e360*/  IADD3 R8, P1, PT, R112, R160.reuse, RZ ;  /* 0x000000a070087210 */ /* 0x084fe40007f3e0ff */
[----:B---3--:R-:W-:-:S02]  /*e370*/  IADD3 R6, P2, PT, R111, R160, RZ ;  /* 0x000000a06f067210 */ /* 0x008fc40007f5e0ff */
[----:B------:R-:W-:Y:S02]  /*e380*/  LEA.HI.X.SX32 R9, R112, R0, 0x1, P1 ;  /* 0x0000000070097211 */ /* 0x000fe400008f0eff */
[C---:B----4-:R-:W-:Y:S02]  /*e390*/  IADD3 R4, P3, PT, R110.reuse, R160, RZ ;  /* 0x000000a06e047210 */ /* 0x050fe40007f7e0ff */
[-C--:B------:R-:W-:Y:S02]  /*e3a0*/  LEA.HI.X.SX32 R7, R111, R0.reuse, 0x1, P2 ;  /* 0x000000006f077211 */ /* 0x080fe400010f0eff */
[----:B------:R-:W-:Y:S01]  /*e3b0*/  LEA.HI.X.SX32 R5, R110, R0, 0x1, P3 ;  /* 0x000000006e057211 */ /* 0x000fe200018f0eff */
[----:B------:R2:W-:Y:S01]  /*e3c0*/  STL.64 [R1+0x338], R8 ;  /* 0x0003380801007387 */ /* 0x0005e20000100a00 */
[----:B0-----:R-:W-:Y:S02]  /*e3d0*/  IMAD R89, R29, 0x2, R90 ;  /* 0x000000021d597824 */ /* 0x001fe400078e025a */
[----:B------:R-:W0:Y:S01]  /*e3e0*/  LDC R29, c[0x0][0x3d8] ;  /* 0x0000f600ff1d7b82 */ /* 0x000e220000000800 */
        /* <DEDUP_REMOVED lines=9> */
[----:B------:R2:W-:Y:S04]  /*e480*/  STL.64 [R1+0x318], R6 ;  /* 0x0003180601007387 */ /* 0x0005e80000100a00 */
[----:B------:R3:W-:Y:S01]  /*e490*/  STL.64 [R1+0x310], R4 ;  /* 0x0003100401007387 */ /* 0x0007e20000100a00 */
[----:B--2---:R-:W-:-:S02]  /*e4a0*/  IADD3 R6, P1, PT, R117, R160, RZ ;  /* 0x000000a075067210 */ /* 0x004fc40007f3e0ff */
[C---:B---3--:R-:W-:Y:S02]  /*e4b0*/  IADD3 R4, P2, PT, R116.reuse, R160, RZ ;  /* 0x000000a074047210 */ /* 0x048fe40007f5e0ff */
[-C--:B------:R-:W-:Y:S02]  /*e4c0*/  LEA.HI.X.SX32 R7, R117, R0.reuse, 0x1, P1 ;  /* 0x0000000075077211 */ /* 0x080fe400008f0eff */
[----:B------:R-:W-:Y:S02]  /*e4d0*/  LEA.HI.X.SX32 R5, R116, R0, 0x1, P2 ;  /* 0x0000000074057211 */ /* 0x000fe400010f0eff */
[C---:B------:R-:W-:Y:S01]  /*e4e0*/  IADD3 R8, P1, PT, R119.reuse, R160, RZ ;  /* 0x000000a077087210 */ /* 0x040fe20007f3e0ff */
[----:B------:R2:W-:Y:S04]  /*e4f0*/  STL.64 [R1+0x308], R6 ;  /* 0x0003080601007387 */ /* 0x0005e80000100a00 */
[----:B------:R3:W-:Y:S01]  /*e500*/  STL.64 [R1+0x300], R4 ;  /* 0x0003000401007387 */ /* 0x0007e20000100a00 */
[----:B------:R-:W-:Y:S01]  /*e510*/  LEA.HI.X.SX32 R9, R119, R0, 0x1, P1 ;  /* 0x0000000077097211 */ /* 0x000fe200008f0eff */
[----:B0-----:R-:W-:-:S02]  /*e520*/  IMAD R95, R29, 0x2, R89 ;  /* 0x000000021d5f7824 */ /* 0x001fc400078e0259 */
[----:B------:R-:W0:Y:S01]  /*e530*/  LDC R29, c[0x0][0x3d8] ;  /* 0x0000f600ff1d7b82 */ /* 0x000e220000000800 */
[-C--:B--2---:R-:W-:Y:S02]  /*e540*/  IADD3 R6, P2, PT, R118, R160.reuse, RZ ;  /* 0x000000a076067210 */ /* 0x084fe40007f5e0ff */
[----:B---3--:R-:W-:Y:S02]  /*e550*/  IADD3 R4, P3, PT, R2, R160, RZ ;  /* 0x000000a002047210 */ /* 0x008fe40007f7e0ff */
[-C--:B------:R-:W-:Y:S02]  /*e560*/  LEA.HI.X.SX32 R7, R118, R0.reuse, 0x1, P2 ;  /* 0x0000000076077211 */ /* 0x080fe400010f0eff */
[----:B------:R-:W-:Y:S01]  /*e570*/  LEA.HI.X.SX32 R5, R2, R0, 0x1, P3 ;  /* 0x0000000002057211 */ /* 0x000fe200018f0eff */
[----:B------:R2:W-:Y:S04]  /*e580*/  STL.64 [R1+0x2f8], R8 ;  /* 0x0002f80801007387 */ /* 0x0005e80000100a00 */
[----:B------:R2:W-:Y:S04]  /*e590*/  STL.64 [R1+0x2f0], R6 ;  /* 0x0002f00601007387 */ /* 0x0005e80000100a00 */
[----:B------:R2:W-:Y:S01]  /*e5a0*/  STL.64 [R1+0x2e8], R4 ;  /* 0x0002e80401007387 */ /* 0x0005e20000100a00 */
[----:B------:R-:W-:-:S04]  /*e5b0*/  @!UP0 UIADD3 UR10, UPT, UPT, -UR11, 0x100000, URZ ;  /* 0x001000000b0a8890 */ /* 0x000fc8000fffe1ff */
[----:B------:R-:W-:Y:S02]  /*e5c0*/  @!UP0 USHF.L.U32 UR11, UR10, 0xb, URZ ;  /* 0x0000000b0a0b8899 */ /* 0x000fe400080006ff */
[----:B------:R-:W-:Y:S01]  /*e5d0*/  @!UP0 USHF.L.U32 UR10, UR10, 0x1, URZ ;  /* 0x000000010a0a8899 */ /* 0x000fe200080006ff */
[----:B------:R-:W-:Y:S02]  /*e5e0*/  VIADD R176, R176, 0x10000 ;  /* 0x00010000b0b07836 */ /* 0x000fe40000000000 */
[----:B0-----:R-:W-:Y:S01]  /*e5f0*/  IMAD R92, R29, 0x2, R95 ;  /* 0x000000021d5c7824 */ /* 0x001fe200078e025f */
[----:B------:R-:W0:Y:S08]  /*e600*/  FENCE.VIEW.ASYNC.S ;  /* 0x00000000000073c6 */ /* 0x000e300000000000 */
[----:B0-----:R2:W0:Y:S02]  /*e610*/  @!UP1 SYNCS.EXCH.64 URZ, [UR4+0x10000], UR10 ;  /* 0x0100000a04ff95b2 */ /* 0x0014240008000100 */
[----:B0-----:R-:W-:Y:S06]  /*e620*/  BAR.SYNC.DEFER_BLOCKING 0x0 ;  /* 0x0000000000007b1d */ /* 0x001fec0000010000 */
[----:B-12---:R-:W-:Y:S05]  /*e630*/  @!P5 BRA `(.L_x_6) ;  /* 0x0000000400a8d947 */ /* 0x006fea0003800000 */
[----:B------:R-:W2:Y:S01]  /*e640*/  LDL R29, [R1+0x10d8] ;  /* 0x0010d800011d7983 */ /* 0x000ea20000100800 */
[----:B------:R-:W-:Y:S01]  /*e650*/  IMAD.U32 R5, RZ, RZ, UR4 ;  /* 0x00000004ff057e24 */ /* 0x000fe2000f8e00ff */
[----:B------:R-:W-:Y:S01]  /*e660*/  ELECT P1, URZ, PT ;  /* 0x0000000000ff782f */ /* 0x000fe20003820000 */
[----:B------:R-:W-:Y:S01]  /*e670*/  IMAD.MOV.U32 R177, RZ, RZ, RZ ;  /* 0x000000ffffb17224 */ /* 0x000fe200078e00ff */
[----:B------:R-:W-:Y:S01]  /*e680*/  UMOV UR60, 0x0 ;  /* 0x00000000003c7882 */ /* 0x000fe20000000000 */
[----:B------:R-:W-:Y:S01]  /*e690*/  UMOV UR61, 0x4208010 ;  /* 0x04208010003d7882 */ /* 0x000fe20000000000 */
[----:B------:R-:W-:Y:S01]  /*e6a0*/  SHF.R.U32.HI R5, RZ, 0x4, R5 ;  /* 0x00000004ff057819 */ /* 0x000fe20000011605 */
[----:B------:R-:W-:Y:S01]  /*e6b0*/  UMOV UR44, 0x0 ;  /* 0x00000000002c7882 */ /* 0x000fe20000000000 */
[----:B------:R-:W-:Y:S01]  /*e6c0*/  UMOV UR45, 0x4208010 ;  /* 0x04208010002d7882 */ /* 0x000fe20000000000 */
[----:B------:R-:W-:Y:S01]  /*e6d0*/  UMOV UR64, 0x0 ;  /* 0x0000000000407882 */ /* 0x000fe20000000000 */
[----:B------:R-:W-:Y:S01]  /*e6e0*/  SGXT.U32 R5, R5, 0xe ;  /* 0x0000000e0505781a */ /* 0x000fe20000000000 */
[----:B------:R-:W-:Y:S01]  /*e6f0*/  UMOV UR65, 0x4208010 ;  /* 0x0420801000417882 */ /* 0x000fe20000000000 */
[----:B------:R-:W-:Y:S01]  /*e700*/  UMOV UR56, 0x0 ;  /* 0x0000000000387882 */ /* 0x000fe20000000000 */
[----:B------:R-:W-:Y:S01]  /*e710*/  UMOV UR57, 0x4208010 ;  /* 0x0420801000397882 */ /* 0x000fe20000000000 */
[C---:B------:R-:W-:Y:S01]  /*e720*/  R2UR UR11, R5.reuse ;  /* 0x00000000050b72ca */ /* 0x040fe200000e0000 */
[----:B------:R-:W-:Y:S01]  /*e730*/  @P1 IMAD.MOV.U32 R3, RZ, RZ, -0x7fffbfe0 ;  /* 0x80004020ff031424 */ /* 0x000fe200078e00ff */
[----:B------:R-:W-:Y:S01]  /*e740*/  @P1 MOV R6, R176 ;  /* 0x000000b000061202 */ /* 0x000fe20000000f00 */
[----:B------:R-:W-:Y:S01]  /*e750*/  UMOV UR38, 0x0 ;  /* 0x0000000000267882 */ /* 0x000fe20000000000 */
[----:B------:R-:W-:Y:S01]  /*e760*/  IADD3 R5, P2, PT, R5, 0x2, RZ ;  /* 0x0000000205057810 */ /* 0x000fe20007f5e0ff */
[----:B------:R-:W-:Y:S01]  /*e770*/  UMOV UR39, 0x4208010 ;  /* 0x0420801000277882 */ /* 0x000fe20000000000 */
[----:B------:R-:W-:Y:S01]  /*e780*/  @P1 R2UR UR17, R3 ;  /* 0x00000000031112ca */ /* 0x000fe200000e0000 */
[----:B------:R-:W-:Y:S01]  /*e790*/  @P1 IMAD.MOV.U32 R3, RZ, RZ, 0x40004040 ;  /* 0x40004040ff031424 */ /* 0x000fe200078e00ff */
[----:B------:R-:W-:Y:S01]  /*e7a0*/  R2UR UR12, R5 ;  /* 0x00000000050c72ca */ /* 0x000fe200000e0000 */
[----:B------:R-:W-:Y:S01]  /*e7b0*/  UMOV UR52, 0x0 ;  /* 0x0000000000347882 */ /* 0x000fe20000000000 */
[----:B------:R-:W-:Y:S01]  /*e7c0*/  UMOV UR53, 0x4208010 ;  /* 0x0420801000357882 */ /* 0x000fe20000000000 */
[----:B------:R-:W-:Y:S01]  /*e7d0*/  UMOV UR46, 0x0 ;  /* 0x00000000002e7882 */ /* 0x000fe20000000000 */
[----:B------:R-:W-:Y:S01]  /*e7e0*/  @P1 R2UR UR23, R3 ;  /* 0x00000000031712ca */ /* 0x000fe200000e0000 */
[----:B------:R-:W-:Y:S01]  /*e7f0*/  UMOV UR47, 0x4208010 ;  /* 0x04208010002f7882 */ /* 0x000fe20000000000 */
        /* <DEDUP_REMOVED lines=12> */
[----:B--2---:R-:W-:-:S05]  /*e8c0*/  VIADD R4, R29, 0x30000 ;  /* 0x000300001d047836 */ /* 0x004fca0000000000 */
[----:B------:R-:W-:-:S04]  /*e8d0*/  SHF.R.U32.HI R4, RZ, 0x4, R4 ;  /* 0x00000004ff047819 */ /* 0x000fc80000011604 */
[----:B------:R-:W-:-:S04]  /*e8e0*/  SGXT.U32 R4, R4, 0xe ;  /* 0x0000000e0404781a */ /* 0x000fc80000000000 */
[----:B------:R-:W-:-:S13]  /*e8f0*/  R2UR UR10, R4 ;  /* 0x00000000040a72ca */ /* 0x000fda00000e0000 */
[----:B------:R-:W-:Y:S01]  /*e900*/  IMAD.U32 R2, RZ, RZ, UR10 ;  /* 0x0000000aff027e24 */ /* 0x000fe2000f8e00ff */
[----:B------:R-:W-:-:S04]  /*e910*/  @P1 R2UR UR10, R6 ;  /* 0x00000000060a12ca */ /* 0x000fc800000e0000 */
[----:B------:R-:W-:Y:S01]  /*e920*/  @P1 R2UR UR16, R2 ;  /* 0x00000000021012ca */ /* 0x000fe200000e0000 */
[----:B------:R-:W-:-:S05]  /*e930*/  IMAD.U32 R2, RZ, RZ, UR11 ;  /* 0x0000000bff027e24 */ /* 0x000fca000f8e00ff */
[----:B------:R-:W-:Y:S02]  /*e940*/  @P1 R2UR UR22, R2 ;  /* 0x00000000021612ca */ /* 0x000fe400000e0000 */
[----:B------:R-:W-:Y:S02]  /*e950*/  CS2R R2, SRZ ;  /* 0x0000000000027805 */ /* 0x000fe4000001ff00 */
[----:B------:R-:W-:-:S04]  /*e960*/  IADD3 R4, P1, PT, R4, 0x80, RZ ;  /* 0x0000008004047810 */ /* 0x000fc80007f3e0ff */
[----:B------:R-:W-:Y:S02]  /*e970*/  R2UR UR18, R4 ;  /* 0x00000000041272ca */ /* 0x000fe400000e0000 */
[----:B------:R-:W-:Y:S02]  /*e980*/  IADD3.X R3, PT, PT, R3, -0x7fffbfe0, RZ, P1, !PT ;  /* 0x8000402003037810 */ /* 0x000fe40000ffe4ff */
[----:B------:R-:W-:Y:S02]  /*e990*/  IADD3.X R2, PT, PT, R2, 0x40004040, RZ, P2, !PT ;  /* 0x4000404002027810 */ /* 0x000fe400017fe4ff */
[----:B------:R-:W-:Y:S01]  /*e9a0*/  R2UR UR19, R3 ;  /* 0x00000000031372ca */ /* 0x000fe200000e0000 */
[----:B------:R0:W-:Y:S01]  /*e9b0*/  UTCQMMA gdesc[UR16], gdesc[UR22], tmem[UR74], tmem[UR60], idesc[UR61], !UPT ;  /* 0x00ff3c16100075ea */ /* 0x0001e2000f80034a */
[----:B------:R-:W-:-:S11]  /*e9c0*/  R2UR UR13, R2 ;  /* 0x00000000020d72ca */ /* 0x000fd600000e0000 */
[----:B------:R-:W-:Y:S02]  /*e9d0*/  UIADD3.64 UR66, UPT, UPT, UR18, 0x80, URZ ;  /* 0x0000008012427897 */ /* 0x000fe4000fffe0ff */
[----:B------:R-:W-:Y:S02]  /*e9e0*/  UIADD3.64 UR68, UPT, UPT, UR12, 0x2, URZ ;  /* 0x000000020c447897 */ /* 0x000fe4000fffe0ff */
[----:B------:R1:W-:Y:S01]  /*e9f0*/  UTCQMMA gdesc[UR18], gdesc[UR12], tmem[UR74], tmem[UR44], idesc[UR45], UPT ;  /* 0x00ff2c0c120075ea */ /* 0x0003e2000b80034a */
[----:B------:R-:W-:Y:S02]  /*ea00*/  UIADD3.64 UR62, UPT, UPT, UR18, 0x100, URZ ;  /* 0x00000100123e7897 */ /* 0x000fe4000fffe0ff */
[----:B0-----:R-:W-:Y:S02]  /*ea10*/  UIADD3.64 UR60, UPT, UPT, UR12, 0x4, URZ ;  /* 0x000000040c3c7897 */ /* 0x001fe4000fffe0ff */
[----:B------:R-:W-:Y:S02]  /*ea20*/  UIADD3.64 UR50, UPT, UPT, UR18, 0x180, URZ ;  /* 0x0000018012327897 */ /* 0x000fe4000fffe0ff */
[----:B------:R-:W-:Y:S01]  /*ea30*/  UIADD3.64 UR32, UPT, UPT, UR18, 0x200, URZ ;  /* 0x0000020012207897 */ /* 0x000fe2000fffe0ff */
[----:B------:R-:W-:Y:S01]  /*ea40*/  UTCQMMA gdesc[UR66], gdesc[UR68], tmem[UR74], tmem[UR64], idesc[UR65], UPT ;  /* 0x00ff4044420075ea */ /* 0x000fe2000b80034a */
[----:B------:R-:W-:-:S02]  /*ea50*/  UIADD3.64 UR70, UPT, UPT, UR12, 0x400, URZ ;  /* 0x000004000c467897 */ /* 0x000fc4000fffe0ff */
[----:B-1----:R-:W-:Y:S01]  /*ea60*/  UIADD3.64 UR44, UPT, UPT, UR12, 0x3fe, URZ ;  /* 0x000003fe0c2c7897 */ /* 0x002fe2000fffe0ff */
[----:B------:R0:W-:Y:S01]  /*ea70*/  UTCQMMA gdesc[UR62], gdesc[UR60], tmem[UR74], tmem[UR56], idesc[UR57], UPT ;  /* 0x00ff383c3e0075ea */ /* 0x0001e2000b80034a */
[----:B------:R-:W-:Y:S02]  /*ea80*/  UIADD3.64 UR58, UPT, UPT, UR18, 0x280, URZ ;  /* 0x00000280123a7897 */ /* 0x000fe4000fffe0ff */
[----:B------:R-:W-:Y:S02]  /*ea90*/  UIADD3.64 UR76, UPT, UPT, UR12, 0x402, URZ ;  /* 0x000004020c4c7897 */ /* 0x000fe4000fffe0ff */
[----:B------:R-:W-:Y:S02]  /*eaa0*/  UIADD3.64 UR54, UPT, UPT, UR18, 0x300, URZ ;  /* 0x0000030012367897 */ /* 0x000fe4000fffe0ff */
[----:B------:R-:W-:Y:S01]  /*eab0*/  UIADD3.64 UR72, UPT, UPT, UR12, 0x404, URZ ;  /* 0x000004040c487897 */ /* 0x000fe2000fffe0ff */
[----:B------:R1:W-:Y:S01]  /*eac0*/  UTCQMMA gdesc[UR50], gdesc[UR44], tmem[UR74], tmem[UR38], idesc[UR39], UPT ;  /* 0x00ff262c320075ea */ /* 0x0003e2000b80034a */
[----:B------:R-:W-:-:S02]  /*ead0*/  UIADD3.64 UR48, UPT, UPT, UR18, 0x380, URZ ;  /* 0x0000038012307897 */ /* 0x000fc4000fffe0ff */
[----:B0-----:R-:W-:Y:S02]  /*eae0*/  UIADD3.64 UR62, UPT, UPT, UR12, 0x7fe, URZ ;  /* 0x000007fe0c3e7897 */ /* 0x001fe4000fffe0ff */
[----:B------:R-:W-:Y:S02]  /*eaf0*/  UIADD3.64 UR42, UPT, UPT, UR18, 0x400, URZ ;  /* 0x00000400122a7897 */ /* 0x000fe4000fffe0ff */
[----:B------:R-:W-:Y:S02]  /*eb00*/  UIADD3.64 UR60, UPT, UPT, UR12, 0x800, URZ ;  /* 0x000008000c3c7897 */ /* 0x000fe4000fffe0ff */
[----:B------:R-:W-:Y:S02]  /*eb10*/  UIADD3.64 UR36, UPT, UPT, UR18, 0x480, URZ ;  /* 0x0000048012247897 */ /* 0x000fe4000fffe0ff */
[----:B------:R-:W-:Y:S02]  /*eb20*/  UIADD3.64 UR56, UPT, UPT, UR12, 0x802, URZ ;  /* 0x000008020c387897 */ /* 0x000fe4000fffe0ff */
[----:B------:R-:W-:-:S02]  /*eb30*/  UIADD3.64 UR30, UPT, UPT, UR18, 0x500, URZ ;  /* 0x00000500121e7897 */ /* 0x000fc4000fffe0ff */
[----:B-1----:R-:W-:Y:S02]  /*eb40*/  UIADD3.64 UR38, UPT, UPT, UR12, 0x804, URZ ;  /* 0x000008040c267897 */ /* 0x002fe4000fffe0ff */
[----:B------:R-:W-:Y:S01]  /*eb50*/  UIADD3.64 UR26, UPT, UPT, UR18, 0x580, URZ ;  /* 0x00000580121a7897 */ /* 0x000fe2000fffe0ff */
[----:B------:R-:W-:Y:S01]  /*eb60*/  UMOV UR68, 0x0 ;  /* 0x0000000000447882 */ /* 0x000fe20000000000 */
[----:B------:R-:W-:Y:S01]  /*eb70*/  UMOV UR69, 0x4208010 ;  /* 0x0420801000457882 */ /* 0x000fe20000000000 */
[----:B------:R-:W-:Y:S01]  /*eb80*/  UIADD3.64 UR44, UPT, UPT, UR12, 0xbfe, URZ ;  /* 0x00000bfe0c2c7897 */ /* 0x000fe2000fffe0ff */
[----:B------:R0:W-:Y:S01]  /*eb90*/  UTCQMMA gdesc[UR32], gdesc[UR70], tmem[UR74], tmem[UR68], idesc[UR69], UPT ;  /* 0x00ff4446200075ea */ /* 0x0001e2000b80034a */
[----:B------:R-:W-:Y:S02]  /*eba0*/  UIADD3.64 UR22, UPT, UPT, UR18, 0x600, URZ ;  /* 0x0000060012167897 */ /* 0x000fe4000fffe0ff */
[----:B------:R-:W-:Y:S01]  /*ebb0*/  UIADD3.64 UR64, UPT, UPT, UR12, 0xc00, URZ ;  /* 0x00000c000c407897 */ /* 0x000fe2000fffe0ff */
[----:B------:R-:W-:Y:S01]  /*ebc0*/  UMOV UR50, 0x0 ;  /* 0x0000000000327882 */ /* 0x000fe20000000000 */
[----:B------:R-:W-:Y:S01]  /*ebd0*/  UMOV UR51, 0x4208010 ;  /* 0x0420801000337882 */ /* 0x000fe20000000000 */
[----:B------:R-:W-:Y:S01]  /*ebe0*/  UIADD3.64 UR16, UPT, UPT, UR18, 0x680, URZ ;  /* 0x0000068012107897 */ /* 0x000fe2000fffe0ff */
[----:B------:R0:W-:Y:S01]  /*ebf0*/  UTCQMMA gdesc[UR58], gdesc[UR76], tmem[UR74], tmem[UR50], idesc[UR51], UPT ;  /* 0x00ff324c3a0075ea */ /* 0x0001e2000b80034a */
[----:B------:R-:W-:Y:S01]  /*ec00*/  UIADD3.64 UR66, UPT, UPT, UR12, 0xc02, URZ ;  /* 0x00000c020c427897 */ /* 0x000fe2000fffe0ff */
[----:B------:R0:W-:Y:S01]  /*ec10*/  UTCQMMA gdesc[UR54], gdesc[UR72], tmem[UR74], tmem[UR68], idesc[UR69], UPT ;  /* 0x00ff4448360075ea */ /* 0x0001e2000b80034a */
[----:B------:R-:W-:Y:S01]  /*ec20*/  UIADD3.64 UR18, UPT, UPT, UR18, 0x700, URZ ;  /* 0x0000070012127897 */ /* 0x000fe2000fffe0ff */
[----:B------:R0:W-:Y:S01]  /*ec30*/  UTCQMMA gdesc[UR48], gdesc[UR62], tmem[UR74], tmem[UR52], idesc[UR53], UPT ;  /* 0x00ff343e300075ea */ /* 0x0001e2000b80034a */
[----:B------:R-:W-:Y:S01]  /*ec40*/  UIADD3.64 UR12, UPT, UPT, UR12, 0xc04, URZ ;  /* 0x00000c040c0c7897 */ /* 0x000fe2000fffe0ff */
[----:B------:R0:W-:Y:S01]  /*ec50*/  UTCQMMA gdesc[UR42], gdesc[UR60], tmem[UR74], tmem[UR46], idesc[UR47], UPT ;  /* 0x00ff2e3c2a0075ea */ /* 0x0001e2000b80034a */
[----:B------:R0:W-:Y:S01]  /*ec60*/  UTCQMMA gdesc[UR36], gdesc[UR56], tmem[UR74], tmem[UR40], idesc[UR41], UPT ;  /* 0x00ff2838240075ea */ /* 0x0001e2000b80034a */
[----:B------:R0:W-:Y:S01]  /*ec70*/  UTCQMMA gdesc[UR30], gdesc[UR38], tmem[UR74], tmem[UR34], idesc[UR35], UPT ;  /* 0x00ff22261e0075ea */ /* 0x0001e2000b80034a */
[----:B------:R0:W-:Y:S01]  /*ec80*/  UTCQMMA gdesc[UR26], gdesc[UR44], tmem[UR74], tmem[UR28], idesc[UR29], UPT ;  /* 0x00ff1c2c1a0075ea */ /* 0x0001e2000b80034a */
[----:B------:R0:W-:Y:S01]  /*ec90*/  UTCQMMA gdesc[UR22], gdesc[UR64], tmem[UR74], tmem[UR24], idesc[UR25], UPT ;  /* 0x00ff1840160075ea */ /* 0x0001e2000b80034a */
[----:B------:R0:W-:Y:S03]  /*eca0*/  UTCQMMA gdesc[UR16], gdesc[UR66], tmem[UR74], tmem[UR20], idesc[UR21], UPT ;  /* 0x00ff1442100075ea */ /* 0x0001e6000b80034a */
[----:B------:R0:W-:Y:S01]  /*ecb0*/  UTCQMMA gdesc[UR18], gdesc[UR12], tmem[UR74], tmem[UR14], idesc[UR15], UPT ;  /* 0x00ff0e0c120075ea */ /* 0x0001e2000b80034a */
[----:B------:R0:W-:Y:S01]  /*ecc0*/  UTCBAR [UR10], URZ ;  /* 0x000000ff0a0073e9 */ /* 0x0001e200080000ff */
[----:B------:R-:W-:Y:S01]  /*ecd0*/  NOP ;  /* 0x0000000000007918 */ /* 0x000fe20000000000 */
.L_x_6:
[----:B------:R-:W1:Y:S01]  /*ece0*/  LDC R2, c[0x0][0x3d8] ;  /* 0x0000f600ff027b82 */ /* 0x000e620000000800 */
[----:B------:R-:W2:Y:S01]  /*ecf0*/  S2R R8, SR_TID.X ;  /* 0x0000000000087919 */ /* 0x000ea20000002100 */
[CC--:B------:R-:W-:Y:S02]  /*ed00*/  IADD3 R4, P3, PT, R121.reuse, R160.reuse, RZ ;  /* 0x000000a079047210 */ /* 0x0c0fe40007f7e0ff */
[-C--:B------:R-:W-:Y:S02]  /*ed10*/  IADD3 R6, P2, PT, R122, R160.reuse, RZ ;  /* 0x000000a07a067210 */ /* 0x080fe40007f5e0ff */
[----:B------:R-:W-:Y:S02]  /*ed20*/  IADD3 R10, P1, PT, R120, R160, RZ ;  /* 0x000000a0780a7210 */ /* 0x000fe40007f3e0ff */
[----:B------:R-:W3:Y:S01]  /*ed30*/  LDC R3, c[0x0][0x3d8] ;  /* 0x0000f600ff037b82 */ /* 0x000ee20000000800 */
[-C--:B------:R-:W-:Y:S02]  /*ed40*/  LEA.HI.X.SX32 R5, R121, R0.reuse, 0x1, P3 ;  /* 0x0000000079057211 */ /* 0x080fe400018f0eff */
[----:B------:R-:W-:Y:S01]  /*ed50*/  LEA.HI.X.SX32 R7, R122, R0, 0x1, P2 ;  /* 0x000000007a077211 */ /* 0x000fe200010f0eff */
[----:B------:R4:W-:Y:S04]  /*ed60*/  STL [R1+0x2d0], R10 ;  /* 0x0002d00a01007387 */ /* 0x0009e80000100800 */
[----:B------:R4:W-:Y:S04]  /*ed70*/  STL.64 [R1+0x2d8], R4 ;  /* 0x0002d80401007387 */ /* 0x0009e80000100a00 */
[----:B------:R4:W-:Y:S01]  /*ed80*/  STL.64 [R1+0x2e0], R6 ;  /* 0x0002e00601007387 */ /* 0x0009e20000100a00 */
[----:B-1----:R-:W-:-:S04]  /*ed90*/  IMAD R2, R2, 0x2, R92 ;  /* 0x0000000202027824 */ /* 0x002fc800078e025c */
[----:B---3--:R-:W-:Y:S01]  /*eda0*/  IMAD R84, R3, 0x2, R2 ;  /* 0x0000000203547824 */ /* 0x008fe200078e0202 */
[----:B--2---:R-:W-:Y:S01]  /*edb0*/  LOP3.LUT R99, R8, 0x1f, RZ, 0xc0, !PT ;  /* 0x0000001f08637812 */ /* 0x004fe200078ec0ff */
[----:B------:R-:W1:Y:S02]  /*edc0*/  LDC R3, c[0x0][0x3d8] ;  /* 0x0000f600ff037b82 */ /* 0x000e640000000800 */
[----:B-1----:R-:W-:Y:S01]  /*edd0*/  IMAD R3, R3, 0x2, R84 ;  /* 0x0000000203037824 */ /* 0x002fe200078e0254 */
[----:B----4-:R-:W-:Y:S06]  /*ede0*/  @!P4 BRA `(.L_x_7) ;  /* 0x000000000008c947 */ /* 0x010fec0003800000 */
[----:B------:R-:W1:Y:S02]  /*edf0*/  SYNCS.PHASECHK.TRANS64.TRYWAIT P2, [UR4+0x10000], RZ ;  /* 0x010000ffff0075a7 */ /* 0x000e640008041104 */
[----:B-1----:R-:W-:Y:S05]  /*ee00*/  @!P2 BRA `(.L_x_8) ;  /* 0x000001c40044a947 */ /* 0x002fea0003800000 */
.L_x_7:
[----:B------:R-:W2:Y:S01]  /*ee10*/  LDL.64 R6, [R1+0x2d0] ;  /* 0x0002d00001067983 */ /* 0x000ea20000100a00 */
[----:B------:R-:W1:Y:S03]  /*ee20*/  LDC R4, c[0x0][0x3d8] ;  /* 0x0000f600ff047b82 */ /* 0x000e660000000800 */
[----:B------:R-:W-:Y:S04]  /*ee30*/  STL.64 [R1+0x1320], R118 ;  /* 0x0013207601007387 */ /* 0x000fe80000100a00 */
[----:B------:R-:W-:Y:S01]  /*ee40*/  STL [R1+0x1368], R118 ;  /* 0x0013687601007387 */ /* 0x000fe20000100800 */
[----:B------:R-:W3:Y:S03]  /*ee50*/  LDC R96, c[0x0][0x3d8] ;  /* 0x0000f600ff607b82 */ /* 0x000ee60000000800 */
[----:B------:R-:W-:Y:S04]  /*ee60*/  STL.64 [R1+0x1310], R116 ;  /* 0x0013107401007387 */ /* 0x000fe80000100a00 */
[----:B------:R-:W-:Y:S01]  /*ee70*/  STL.64 [R1+0x1300], R114 ;  /* 0x0013007201007387 */ /* 0x000fe20000100a00 */
[----:B------:R-:W4:Y:S03]  /*ee80*/  LDC R97, c[0x0][0x3d8] ;  /* 0x0000f600ff617b82 */ /* 0x000f260000000800 */
[----:B------:R-:W-:Y:S04]  /*ee90*/  STL.64 [R1+0x1348], R114 ;  /* 0x0013487201007387 */ /* 0x000fe80000100a00 */
[----:B------:R-:W-:Y:S01]  /*eea0*/  STL.64 [R1+0x12e8], R112 ;  /* 0x0012e87001007387 */ /* 0x000fe20000100a00 */
[----:B-1----:R-:W-:Y:S01]  /*eeb0*/  IMAD R88, R4, 0x2, R3 ;  /* 0x0000000204587824 */ /* 0x002fe200078e0203 */
[----:B------:R-:W1:Y:S02]  /*eec0*/  LDC R98, c[0x0][0x3d8] ;  /* 0x0000f600ff627b82 */ /* 0x000e640000000800 */
[----:B------:R-:W-:Y:S04]  /*eed0*/  STL [R1+0x1330], R112 ;  /* 0x0013307001007387 */ /* 0x000fe80000100800 */
[----:B------:R-:W-:Y:S02]  /*eee0*/  STL [R1+0x1350], R112 ;  /* 0x0013507001007387 */ /* 0x000fe40000100800 */
[----:B------:R-:W0:Y:S02]  /*eef0*/  LDC R4, c[0x0][0x3d8] ;  /* 0x0000f600ff047b82 */ /* 0x000e240000000800 */
[----:B------:R-:W-:Y:S04]  /*ef00*/  STL.64 [R1+0x12d0], R110 ;  /* 0x0012d06e01007387 */ /* 0x000fe80000100a00 */
[----:B------:R-:W-:Y:S04]  /*ef10*/  STL [R1+0x1308], R110 ;  /* 0x0013086e01007387 */ /* 0x000fe80000100800 */
[----:B------:R0:W-:Y:S04]  /*ef20*/  STL.64 [R1+0x1338], R110 ;  /* 0x0013386e01007387 */ /* 0x0001e80000100a00 */
[----:B------:R-:W-:Y:S04]  /*ef30*/  STL.64 [R1+0x12c0], R108 ;  /* 0x0012c06c01007387 */ /* 0x000fe80000100a00 */
[----:B------:R-:W-:Y:S04]  /*ef40*/  STL.64 [R1+0x1358], R108 ;  /* 0x0013586c01007387 */ /* 0x000fe80000100a00 */
[----:B------:R-:W-:Y:S01]  /*ef50*/  STL.64 [R1+0x12b0], R106 ;  /* 0x0012b06a01007387 */ /* 0x000fe20000100a00 */
[----:B0-----:R-:W-:-:S03]  /*ef60*/  IMAD R94, R4, 0x2, R88 ;  /* 0x00000002045e7824 */ /* 0x001fc600078e0258 */
[----:B------:R-:W-:Y:S01]  /*ef70*/  STL [R1+0x1318], R106 ;  /* 0x0013186a01007387 */ /* 0x000fe20000100800 */
[----:B------:R-:W0:Y:S03]  /*ef80*/  LDC R4, c[0x0][0x3d8] ;  /* 0x0000f600ff047b82 */ /* 0x000e260000000800 */
[----:B------:R-:W-:Y:S04]  /*ef90*/  STL.64 [R1+0x1340], R106 ;  /* 0x0013406a01007387 */ /* 0x000fe80000100a00 */
[----:B------:R-:W-:Y:S04]  /*efa0*/  STL.64 [R1+0x12a8], R104 ;  /* 0x0012a86801007387 */ /* 0x000fe80000100a00 */
[----:B------:R-:W-:Y:S04]  /*efb0*/  STL.64 [R1+0x12d8], R104 ;  /* 0x0012d86801007387 */ /* 0x000fe80000100a00 */
[----:B------:R-:W-:Y:S04]  /*efc0*/  STL.64 [R1+0x1328], R104 ;  /* 0x0013286801007387 */ /* 0x000fe80000100a00 */
[----:B------:R-:W-:Y:S04]  /*efd0*/  STL.64 [R1+0x1360], R104 ;  /* 0x0013606801007387 */ /* 0x000fe80000100a00 */
[----:B------:R-:W-:Y:S01]  /*efe0*/  STL.64 [R1+0x12a0], R102 ;  /* 0x0012a06601007387 */ /* 0x000fe20000100a00 */
[----:B0-----:R-:W-:-:S03]  /*eff0*/  IMAD R93, R4, 0x2, R94 ;  /* 0x00000002045d7824 */ /* 0x001fc600078e025e */
[----:B------:R-:W-:Y:S01]  /*f000*/  STL.64 [R1+0x12c8], R102 ;  /* 0x0012c86601007387 */ /* 0x000fe20000100a00 */
[----:B---3--:R-:W-:-:S03]  /*f010*/  IMAD R96, R96, 0x2, R93 ;  /* 0x0000000260607824 */ /* 0x008fc600078e025d */
[----:B------:R-:W-:Y:S01]  /*f020*/  STL.64 [R1+0x12f0], R102 ;  /* 0x0012f06601007387 */ /* 0x000fe20000100a00 */
[----:B----4-:R-:W-:-:S03]  /*f030*/  IMAD R97, R97, 0x2, R96 ;  /* 0x0000000261617824 */ /* 0x010fc600078e0260 */
[----:B------:R-:W-:Y:S01]  /*f040*/  STL [R1+0x1170], R132 ;  /* 0x0011708401007387 */ /* 0x000fe20000100800 */
[----:B-1----:R-:W-:-:S03]  /*f050*/  IMAD R98, R98, 0x2, R97 ;  /* 0x0000000262627824 */ /* 0x002fc600078e0261 */
[----:B------:R-:W-:Y:S04]  /*f060*/  STL [R1+0x10fc], R177 ;  /* 0x0010fcb101007387 */ /* 0x000fe80000100800 */
        /* <DEDUP_REMOVED lines=8> */
[----:B------:R-:W-:Y:S01]  /*f0f0*/  STL [R1+0x119c], R133 ;  /* 0x00119c8501007387 */ /* 0x000fe20000100800 */
[----:B------:R-:W-:Y:S06]  /*f100*/  BAR.SYNC.DEFER_BLOCKING 0x0 ;  /* 0x0000000000007b1d */ /* 0x000fec0000010000 */
[----:B------:R-:W0:Y:S01]  /*f110*/  @!P0 SYNCS.CCTL.IV [UR4+0x10000] ;  /* 0x01000000ff0089b1 */ /* 0x000e220008000004 */
[----:B--2---:R-:W-:-:S02]  /*f120*/  LEA.HI.X.SX32 R7, R120, R0, 0x1, P1 ;  /* 0x0000000078077211 */ /* 0x004fc400008f0eff */
[CC--:B------:R-:W-:Y:S02]  /*f130*/  IADD3 R8, P1, PT, R123.reuse, R160.reuse, RZ ;  /* 0x000000a07b087210 */ /* 0x0c0fe40007f3e0ff */
[----:B------:R-:W-:Y:S01]  /*f140*/  IADD3 R6, P2, PT, R124, R160, RZ ;  /* 0x000000a07c067210 */ /* 0x000fe20007f5e0ff */
[----:B------:R1:W-:Y:S01]  /*f150*/  STL [R1+0x2d4], R7 ;  /* 0x0002d40701007387 */ /* 0x0003e20000100800 */
[----:B------:R-:W-:Y:S02]  /*f160*/  LEA.HI.X.SX32 R9, R123, R0, 0x1, P1 ;  /* 0x000000007b097211 */ /* 0x000fe400008f0eff */
[----:B------:R-:W-:-:S03]  /*f170*/  IADD3 R110, P1, PT, R125, R160, RZ ;  /* 0x000000a07d6e7210 */ /* 0x000fc60007f3e0ff */
[----:B------:R-:W-:Y:S01]  /*f180*/  STL.64 [R1+0x2c8], R8 ;  /* 0x0002c80801007387 */ /* 0x000fe20000100a00 */
[----:B------:R-:W-:Y:S02]  /*f190*/  LEA.HI.X.SX32 R111, R125, R0, 0x1, P1 ;  /* 0x000000007d6f7211 */ /* 0x000fe400008f0eff */
[----:B------:R-:W-:Y:S02]  /*f1a0*/  IADD3 R116, P1, PT, R128, R160, RZ ;  /* 0x000000a080747210 */ /* 0x000fe40007f3e0ff */
[----:B-1----:R-:W-:Y:S02]  /*f1b0*/  LEA.HI.X.SX32 R7, R124, R0, 0x1, P2 ;  /* 0x000000007c077211 */ /* 0x002fe400010f0eff */
[C---:B------:R-:W-:Y:S02]  /*f1c0*/  IADD3 R112, P2, PT, R127.reuse, R160, RZ ;  /* 0x000000a07f707210 */ /* 0x040fe40007f5e0ff */
[-C--:B------:R-:W-:Y:S01]  /*f1d0*/  LEA.HI.X.SX32 R117, R128, R0.reuse, 0x1, P1 ;  /* 0x0000000080757211 */ /* 0x080fe200008f0eff */
[----:B------:R-:W-:Y:S01]  /*f1e0*/  STL.64 [R1+0x2c0], R6 ;  /* 0x0002c00601007387 */ /* 0x000fe20000100a00 */
[----:B------:R-:W-:-:S03]  /*f1f0*/  LEA.HI.X.SX32 R113, R127, R0, 0x1, P2 ;  /* 0x000000007f717211 */ /* 0x000fc600010f0eff */
[----:B------:R1:W-:Y:S04]  /*f200*/  STL.64 [R1+0x2b8], R110 ;  /* 0x0002b86e01007387 */ /* 0x0003e80000100a00 */
[----:B------:R2:W-:Y:S04]  /*f210*/  STL.64 [R1+0x2b0], R116 ;  /* 0x0002b07401007387 */ /* 0x0005e80000100a00 */
[----:B------:R-:W-:Y:S01]  /*f220*/  STL.64 [R1+0x11a0], R126 ;  /* 0x0011a07e01007387 */ /* 0x000fe20000100a00 */
[----:B-1----:R-:W-:-:S03]  /*f230*/  IADD3 R110, P3, PT, R126, R160, RZ ;  /* 0x000000a07e6e7210 */ /* 0x002fc60007f7e0ff */
[----:B------:R1:W-:Y:S01]  /*f240*/  STL.64 [R1+0x2a8], R112 ;  /* 0x0002a87001007387 */ /* 0x0003e20000100a00 */
[----:B------:R-:W-:Y:S01]  /*f250*/  LEA.HI.X.SX32 R111, R126, R0, 0x1, P3 ;  /* 0x000000007e6f7211 */ /* 0x000fe200018f0eff */
[----:B------:R-:W-:Y:S01]  /*f260*/  LDTM.16dp32bit_t0_t15.x32 R4, tmem[UR75] ;  /* 0x0000004b000479ee */ /* 0x000fe20008a80000 */
[----:B------:R-:W3:Y:S01]  /*f270*/  LDTM.16dp32bit_t16_t31.x32 R4, tmem[UR75+0x20] ;  /* 0x0000204b000479ee */ /* 0x000ee20008aa0000 */
[C---:B--2---:R-:W-:Y:S01]  /*f280*/  IADD3 R116, P1, PT, R129.reuse, R160, RZ ;  /* 0x000000a081747210 */ /* 0x044fe20007f3e0ff */
[----:B------:R-:W-:Y:S01]  /*f290*/  NOP ;  /* 0x0000000000007918 */ /* 0x000fe20000000000 */
[----:B------:R2:W-:Y:S02]  /*f2a0*/  STL.64 [R1+0x2a0], R110 ;  /* 0x0002a06e01007387 */ /* 0x0005e40000100a00 */
[----:B------:R-:W-:Y:S02]  /*f2b0*/  LEA.HI.X.SX32 R117, R129, R0, 0x1, P1 ;  /* 0x0000000081757211 */ /* 0x000fe400008f0eff */
[-C--:B------:R-:W-:Y:S01]  /*f2c0*/  IADD3 R158, P1, PT, R98, R160.reuse, RZ ;  /* 0x000000a0629e7210 */ /* 0x080fe20007f3e0ff */
[----:B------:R-:W-:Y:S01]  /*f2d0*/  STL.64 [R1+0x11a8], R128 ;  /* 0x0011a88001007387 */ /* 0x000fe20000100a00 */
[----:B-1----:R-:W-:-:S02]  /*f2e0*/  IADD3 R112, P2, PT, R131, R160, RZ ;  /* 0x000000a083707210 */ /* 0x002fc40007f5e0ff */
[-C--:B------:R-:W-:Y:S01]  /*f2f0*/  LEA.HI.X.SX32 R159, R98, R0.reuse, 0x1, P1 ;  /* 0x00000000629f7211 */ /* 0x080fe200008f0eff */
[----:B------:R-:W-:Y:S01]  /*f300*/  STL.64 [R1+0x298], R116 ;  /* 0x0002987401007387 */ /* 0x000fe20000100a00 */
[----:B------:R-:W-:Y:S02]  /*f310*/  LEA.HI.X.SX32 R113, R131, R0, 0x1, P2 ;  /* 0x0000000083717211 */ /* 0x000fe400010f0eff */
[----:B------:R-:W-:Y:S01]  /*f320*/  ISETP.GE.U32.AND P1, PT, R99, 0x10, PT ;  /* 0x000000106300780c */ /* 0x000fe20003f26070 */
[----:B------:R-:W-:Y:S01]  /*f330*/  STL.64 [R1+0x11b0], R130 ;  /* 0x0011b08201007387 */ /* 0x000fe20000100a00 */
[----:B--2---:R-:W-:-:S04]  /*f340*/  IADD3 R110, P3, PT, R130, R160, RZ ;  /* 0x000000a0826e7210 */ /* 0x004fc80007f7e0ff */
[----:B------:R-:W-:Y:S01]  /*f350*/  LEA.HI.X.SX32 R111, R130, R0, 0x1, P3 ;  /* 0x00000000826f7211 */ /* 0x000fe200018f0eff */
[----:B---3--:R-:W-:-:S04]  /*f360*/  FMUL R100, R4, R252 ;  /* 0x000000fc04647220 */ /* 0x008fc80000400000 */
[----:B------:R1:W-:Y:S04]  /*f370*/  STL.64 [R1+0x288], R110 ;  /* 0x0002886e01007387 */ /* 0x0003e80000100a00 */
[----:B------:R2:W-:Y:S04]  /*f380*/  STL.64 [R1+0x290], R112 ;  /* 0x0002907001007387 */ /* 0x0005e80000100a00 */
[----:B------:R-:W-:Y:S01]  /*f390*/  STL.64 [R1+0x11b8], R158 ;  /* 0x0011b89e01007387 */ /* 0x000fe20000100a00 */
[----:B-1----:R-:W-:-:S04]  /*f3a0*/  IADD3 R110, P3, PT, R138, R160, RZ ;  /* 0x000000a08a6e7210 */ /* 0x002fc80007f7e0ff */
[----:B------:R-:W-:Y:S02]  /*f3b0*/  LEA.HI.X.SX32 R111, R138, R0, 0x1, P3 ;  /* 0x000000008a6f7211 */ /* 0x000fe400018f0eff */
[----:B--2---:R-:W-:-:S03]  /*f3c0*/  IADD3 R112, P2, PT, R139, R160, RZ ;  /* 0x000000a08b707210 */ /* 0x004fc60007f5e0ff */
[----:B------:R1:W-:Y:S01]  /*f3d0*/  STL.64 [R1+0x280], R110 ;  /* 0x0002806e01007387 */ /* 0x0003e20000100a00 */
[----:B------:R-:W-:Y:S02]  /*f3e0*/  LEA.HI.X.SX32 R113, R139, R0, 0x1, P2 ;  /* 0x000000008b717211 */ /* 0x000fe400010f0eff */
[C---:B------:R-:W-:Y:S01]  /*f3f0*/  IADD3 R98, P2, PT, R162.reuse, R160, RZ ;  /* 0x000000a0a2627210 */ /* 0x040fe20007f5e0ff */
[----:B------:R-:W-:Y:S03]  /*f400*/  STL.64 [R1+0x11c0], R138 ;  /* 0x0011c08a01007387 */ /* 0x000fe60000100a00 */
[----:B------:R-:W-:Y:S01]  /*f410*/  LEA.HI.X.SX32 R99, R162, R0, 0x1, P2 ;  /* 0x00000000a2637211 */ /* 0x000fe200010f0eff */
[----:B------:R2:W-:Y:S01]  /*f420*/  STL.64 [R1+0x278], R112 ;  /* 0x0002787001007387 */ /* 0x0005e20000100a00 */
[----:B-1----:R-:W-:-:S04]  /*f430*/  IADD3 R110, P3, PT, R161, R160, RZ ;  /* 0x000000a0a16e7210 */ /* 0x002fc80007f7e0ff */
[----:B------:R-:W-:Y:S02]  /*f440*/  LEA.HI.X.SX32 R111, R161, R0, 0x1, P3 ;  /* 0x00000000a16f7211 */ /* 0x000fe400018f0eff */
[----:B--2---:R-:W-:-:S03]  /*f450*/  IADD3 R112, P3, PT, R163, R160, RZ ;  /* 0x000000a0a3707210 */ /* 0x004fc60007f7e0ff */
[----:B------:R1:W-:Y:S01]  /*f460*/  STL.64 [R1+0x270], R110 ;  /* 0x0002706e01007387 */ /* 0x0003e20000100a00 */
[----:B------:R-:W-:-:S03]  /*f470*/  LEA.HI.X.SX32 R113, R163, R0, 0x1, P3 ;  /* 0x00000000a3717211 */ /* 0x000fc600018f0eff */
[----:B------:R2:W-:Y:S04]  /*f480*/  STL.64 [R1+0x268], R98 ;  /* 0x0002686201007387 */ /* 0x0005e80000100a00 */
[----:B------:R3:W-:Y:S01]  /*f490*/  STL.64 [R1+0x260], R112 ;  /* 0x0002607001007387 */ /* 0x0007e20000100a00 */
[----:B-1----:R-:W-:-:S04]  /*f4a0*/  IADD3 R110, P2, PT, R164, R160, RZ ;  /* 0x000000a0a46e7210 */ /* 0x002fc80007f5e0ff */
[----:B------:R-:W-:Y:S01]  /*f4b0*/  LEA.HI.X.SX32 R111, R164, R0, 0x1, P2 ;  /* 0x00000000a46f7211 */ /* 0x000fe200010f0eff */
[-C--:B--2---:R-:W-:Y:S01]  /*f4c0*/  FMUL R99, R5, R252.reuse ;  /* 0x000000fc05637220 */ /* 0x084fe20000400000 */
[----:B------:R-:W-:Y:S01]  /*f4d0*/  FMUL R98, R6, R252 ;  /* 0x000000fc06627220 */ /* 0x000fe20000400000 */
[----:B---3--:R-:W-:Y:S02]  /*f4e0*/  IADD3 R112, P3, PT, R165, R160, RZ ;  /* 0x000000a0a5707210 */ /* 0x008fe40007f7e0ff */
[----:B------:R1:W-:Y:S02]  /*f4f0*/  STL.64 [R1+0x258], R110 ;  /* 0x0002586e01007387 */ /* 0x0003e40000100a00 */
[----:B------:R-:W-:Y:S01]  /*f500*/  FMNMX3 R98, R100, R99, R98, !PT ;  /* 0x0000006364627276 */ /* 0x000fe20007800062 */
[----:B------:R-:W-:Y:S01]  /*f510*/  FMUL R100, R7, R252 ;  /* 0x000000fc07647220 */ /* 0x000fe20000400000 */
[----:B------:R-:W-:Y:S01]  /*f520*/  LEA.HI.X.SX32 R113, R165, R0, 0x1, P3 ;  /* 0x00000000a5717211 */ /* 0x000fe200018f0eff */
[----:B------:R-:W-:-:S04]  /*f530*/  FMUL R99, R8, R252 ;  /* 0x000000fc08637220 */ /* 0x000fc80000400000 */
[----:B------:R2:W-:Y:S01]  /*f540*/  STL.64 [R1+0x250], R112 ;  /* 0x0002507001007387 */ /* 0x0005e20000100a00 */
[----:B------:R-:W-:Y:S01]  /*f550*/  FMNMX3 R98, R98, R100, R99, !PT ;  /* 0x0000006462627276 */ /* 0x000fe20007800063 */
[----:B------:R-:W-:Y:S01]  /*f560*/  FMUL R100, R9, R252 ;  /* 0x000000fc09647220 */ /* 0x000fe20000400000 */
[----:B-1----:R-:W-:Y:S01]  /*f570*/  IADD3 R110, P2, PT, R166, R160, RZ ;  /* 0x000000a0a66e7210 */ /* 0x002fe20007f5e0ff */
[----:B------:R-:W-:-:S03]  /*f580*/  FMUL R99, R10, R252 ;  /* 0x000000fc0a637220 */ /* 0x000fc60000400000 */
[----:B------:R-:W-:Y:S02]  /*f590*/  LEA.HI.X.SX32 R111, R166, R0, 0x1, P2 ;  /* 0x00000000a66f7211 */ /* 0x000fe400010f0eff */
[----:B------:R-:W-:Y:S01]  /*f5a0*/  FMNMX3 R98, R98, R100, R99, !PT ;  /* 0x0000006462627276 */ /* 0x000fe20007800063 */
[-C--:B------:R-:W-:Y:S01]  /*f5b0*/  FMUL R100, R11, R252.reuse ;  /* 0x000000fc0b647220 */ /* 0x080fe20000400000 */
[----:B------:R-:W-:Y:S01]  /*f5c0*/  FMUL R99, R12, R252 ;  /* 0x000000fc0c637220 */ /* 0x000fe20000400000 */
[C---:B--2---:R-:W-:Y:S01]  /*f5d0*/  IADD3 R112, P3, PT, R167.reuse, R160, RZ ;  /* 0x000000a0a7707210 */ /* 0x044fe20007f7e0ff */
[----:B------:R1:W-:Y:S03]  /*f5e0*/  STL.64 [R1+0x248], R110 ;  /* 0x0002486e01007387 */ /* 0x0003e60000100a00 */
[----:B------:R-:W-:Y:S02]  /*f5f0*/  LEA.HI.X.SX32 R113, R167, R0, 0x1, P3 ;  /* 0x00000000a7717211 */ /* 0x000fe400018f0eff */
[----:B------:R-:W-:Y:S01]  /*f600*/  FMNMX3 R98, R98, R100, R99, !PT ;  /* 0x0000006462627276 */ /* 0x000fe20007800063 */
[-C--:B------:R-:W-:Y:S01]  /*f610*/  FMUL R100, R13, R252.reuse ;  /* 0x000000fc0d647220 */ /* 0x080fe20000400000 */
[----:B------:R-:W-:Y:S01]  /*f620*/  FMUL R99, R14, R252 ;  /* 0x000000fc0e637220 */ /* 0x000fe20000400000 */
[----:B------:R2:W-:Y:S01]  /*f630*/  STL.64 [R1+0x240], R112 ;  /* 0x0002407001007387 */ /* 0x0005e20000100a00 */
[----:B-1----:R-:W-:-:S03]  /*f640*/  IADD3 R110, P2, PT, R168, R160, RZ ;  /* 0x000000a0a86e7210 */ /* 0x002fc60007f5e0ff */
[----:B------:R-:W-:Y:S01]  /*f650*/  FMNMX3 R98, R98, R100, R99, !PT ;  /* 0x0000006462627276 */ /* 0x000fe20007800063 */
[----:B------:R-:W-:Y:S01]  /*f660*/  FMUL R100, R15, R252 ;  /* 0x000000fc0f647220 */ /* 0x000fe20000400000 */
[----:B------:R-:W-:Y:S01]  /*f670*/  LEA.HI.X.SX32 R111, R168, R0, 0x1, P2 ;  /* 0x00000000a86f7211 */ /* 0x000fe200010f0eff */
[----:B------:R-:W-:Y:S01]  /*f680*/  FMUL R99, R16, R252 ;  /* 0x000000fc10637220 */ /* 0x000fe20000400000 */
[----:B--2---:R-:W-:-:S03]  /*f690*/  IADD3 R112, P3, PT, R169, R160, RZ ;  /* 0x000000a0a9707210 */ /* 0x004fc60007f7e0ff */
[----:B------:R1:W-:Y:S01]  /*f6a0*/  STL.64 [R1+0x238], R110 ;  /* 0x0002386e01007387 */ /* 0x0003e20000100a00 */
[----:B------:R-:W-:Y:S01]  /*f6b0*/  FMNMX3 R98, R98, R100, R99, !PT ;  /* 0x0000006462627276 */ /* 0x000fe20007800063 */
[----:B------:R-:W-:Y:S01]  /*f6c0*/  FMUL R100, R17, R252 ;  /* 0x000000fc11647220 */ /* 0x000fe20000400000 */
[----:B------:R-:W-:Y:S01]  /*f6d0*/  LEA.HI.X.SX32 R113, R169, R0, 0x1, P3 ;  /* 0x00000000a9717211 */ /* 0x000fe200018f0eff */
[----:B------:R-:W-:-:S04]  /*f6e0*/  FMUL R99, R18, R252 ;  /* 0x000000fc12637220 */ /* 0x000fc80000400000 */
[----:B------:R2:W-:Y:S01]  /*f6f0*/  STL.64 [R1+0x230], R112 ;  /* 0x0002307001007387 */ /* 0x0005e20000100a00 */
[----:B------:R-:W-:Y:S01]  /*f700*/  FMNMX3 R98, R98, R100, R99, !PT ;  /* 0x0000006462627276 */ /* 0x000fe20007800063 */
[-C--:B------:R-:W-:Y:S01]  /*f710*/  FMUL R100, R19, R252.reuse ;  /* 0x000000fc13647220 */ /* 0x080fe20000400000 */
[----:B------:R-:W-:Y:S01]  /*f720*/  FMUL R99, R20, R252 ;  /* 0x000000fc14637220 */ /* 0x000fe20000400000 */
[----:B-1----:R-:W-:-:S04]  /*f730*/  IADD3 R110, P2, PT, R170, R160, RZ ;  /* 0x000000a0aa6e7210 */ /* 0x002fc80007f5e0ff */
[----:B------:R-:W-:Y:S02]  /*f740*/  LEA.HI.X.SX32 R111, R170, R0, 0x1, P2 ;  /* 0x00000000aa6f7211 */ /* 0x000fe400010f0eff */
[----:B------:R-:W-:Y:S01]  /*f750*/  FMNMX3 R98, R98, R100, R99, !PT ;  /* 0x0000006462627276 */ /* 0x000fe20007800063 */
[----:B------:R-:W-:Y:S01]  /*f760*/  FMUL R100, R21, R252 ;  /* 0x000000fc15647220 */ /* 0x000fe20000400000 */
[C---:B--2---:R-:W-:Y:S01]  /*f770*/  IADD3 R112, P3, PT, R171.reuse, R160, RZ ;  /* 0x000000a0ab707210 */ /* 0x044fe20007f7e0ff */
[----:B------:R1:W-:Y:S01]  /*f780*/  STL.64 [R1+0x228], R110 ;  /* 0x0002286e01007387 */ /* 0x0003e20000100a00 */
[----:B------:R-:W-:Y:S02]  /*f790*/  FMUL R99, R22, R252 ;  /* 0x000000fc16637220 */ /* 0x000fe40000400000 */
[----:B------:R-:W-:-:S03]  /*f7a0*/  LEA.HI.X.SX32 R113, R171, R0, 0x1, P3 ;  /* 0x00000000ab717211 */ /* 0x000fc600018f0eff */
[----:B------:R-:W-:Y:S01]  /*f7b0*/  FMNMX3 R98, R98, R100, R99, !PT ;  /* 0x0000006462627276 */ /* 0x000fe20007800063 */
[----:B------:R-:W-:Y:S01]  /*f7c0*/  FMUL R99, R23, R252 ;  /* 0x000000fc17637220 */ /* 0x000fe20000400000 */
[----:B------:R2:W-:Y:S01]  /*f7d0*/  STL.64 [R1+0x220], R112 ;  /* 0x0002207001007387 */ /* 0x0005e20000100a00 */
[----:B-1----:R-:W-:-:S04]  /*f7e0*/  IADD3 R110, P2, PT, R172, R160, RZ ;  /* 0x000000a0ac6e7210 */ /* 0x002fc80007f5e0ff */
[----:B------:R-:W-:Y:S02]  /*f7f0*/  LEA.HI.X.SX32 R111, R172, R0, 0x1, P2 ;  /* 0x00000000ac6f7211 */ /* 0x000fe400010f0eff */
[----:B--2---:R-:W-:-:S03]  /*f800*/  IADD3 R112, P3, PT, R173, R160, RZ ;  /* 0x000000a0ad707210 */ /* 0x004fc60007f7e0ff */
[----:B------:R1:W-:Y:S01]  /*f810*/  STL.64 [R1+0x218], R110 ;  /* 0x0002186e01007387 */ /* 0x0003e20000100a00 */
[----:B------:R-:W-:-:S05]  /*f820*/  LEA.HI.X.SX32 R113, R173, R0, 0x1, P3 ;  /* 0x00000000ad717211 */ /* 0x000fca00018f0eff */
[----:B------:R2:W-:Y:S01]  /*f830*/  STL.64 [R1+0x210], R112 ;  /* 0x0002107001007387 */ /* 0x0005e20000100a00 */
[----:B-1----:R-:W-:-:S04]  /*f840*/  IADD3 R110, P2, PT, R178, R160, RZ ;  /* 0x000000a0b26e7210 */ /* 0x002fc80007f5e0ff */
[----:B------:R-:W-:Y:S02]  /*f850*/  LEA.HI.X.SX32 R111, R178, R0, 0x1, P2 ;  /* 0x00000000b26f7211 */ /* 0x000fe400010f0eff */
[----:B--2---:R-:W-:-:S03]  /*f860*/  IADD3 R112, P3, PT, R179, R160, RZ ;  /* 0x000000a0b3707210 */ /* 0x004fc60007f7e0ff */
[----:B------:R1:W-:Y:S01]  /*f870*/  STL.64 [R1+0x208], R110 ;  /* 0x0002086e01007387 */ /* 0x0003e20000100a00 */
[----:B------:R-:W-:-:S03]  /*f880*/  LEA.HI.X.SX32 R113, R179, R0, 0x1, P3 ;  /* 0x00000000b3717211 */ /* 0x000fc600018f0eff */
[----:B------:R-:W-:Y:S04]  /*f890*/  STL.64 [R1+0x11c8], R178 ;  /* 0x0011c8b201007387 */ /* 0x000fe80000100a00 */
        /* <DEDUP_REMOVED lines=98> */
[----:B-1----:R-:W-:-:S03]  /*fec0*/  IADD3 R110, P2, PT, R210, R160, RZ ;  /* 0x000000a0d26e7210 */ /* 0x002fc60007f5e0ff */
[----:B------:R-:W-:Y:S01]  /*fed0*/  STL.64 [R1+0x11d8], R210 ;  /* 0x0011d8d201007387 */ /* 0x000fe20000100a00 */
        /* <DEDUP_REMOVED lines=23> */
[----:B------:R-:W-:Y:S01]  /*10050*/  STL.64 [R1+0x12f8], R100 ;  /* 0x0012f86401007387 */ /* 0x000fe20000100a00 */
[----:B-1----:R-:W-:-:S03]  /*10060*/  IADD3 R110, P2, PT, R36, R160, RZ ;  /* 0x000000a0246e7210 */ /* 0x002fc60007f5e0ff */
[----:B------:R1:W-:Y:S01]  /*10070*/  STL.64 [R1+0xc0], R112 ;  /* 0x0000c07001007387 */ /* 0x0003e20000100a00 */
[----:B------:R-:W-:Y:S01]  /*10080*/  LEA.HI.X.SX32 R111, R36, R0, 0x1, P2 ;  /* 0x00000000246f7211 */ /* 0x000fe200010f0eff */
[----:B------:R-:W-:-:S04]  /*10090*/  FMUL R36, R24, R252 ;  /* 0x000000fc18247220 */ /* 0x000fc80000400000 */
[----:B------:R2:W-:Y:S01]  /*100a0*/  STL.64 [R1+0xb8], R110 ;  /* 0x0000b86e01007387 */ /* 0x0005e20000100a00 */
[----:B------:R-:W-:Y:S01]  /*100b0*/  FMNMX3 R98, R98, R99, R36, !PT ;  /* 0x0000006362627276 */ /* 0x000fe20007800024 */
[----:B------:R-:W-:Y:S01]  /*100c0*/  FMUL R36, R26, R252 ;  /* 0x000000fc1a247220 */ /* 0x000fe20000400000 */
[----:B-1----:R-:W-:-:S04]  /*100d0*/  IADD3 R112, P3, PT, R220, R160, RZ ;  /* 0x000000a0dc707210 */ /* 0x002fc80007f7e0ff */
[----:B------:R-:W-:Y:S02]  /*100e0*/  LEA.HI.X.SX32 R113, R220, R0, 0x1, P3 ;  /* 0x00000000dc717211 */ /* 0x000fe400018f0eff */
[----:B--2---:R-:W-:-:S03]  /*100f0*/  IADD3 R110, P2, PT, R37, R160, RZ ;  /* 0x000000a0256e7210 */ /* 0x004fc60007f5e0ff */
[----:B------:R1:W-:Y:S01]  /*10100*/  STL.64 [R1+0xb0], R112 ;  /* 0x0000b07001007387 */ /* 0x0003e20000100a00 */
        /* <DEDUP_REMOVED lines=10> */
[----:B--2---:R-:W-:Y:S01]  /*101b0*/  IADD3 R110, P2, PT, R38, R160, RZ ;  /* 0x000000a0266e7210 */ /* 0x004fe20007f5e0ff */
[----:B------:R1:W-:Y:S01]  /*101c0*/  STL.64 [R1+0xa0], R112 ;  /* 0x0000a07001007387 */ /* 0x0003e20000100a00 */
[----:B------:R-:W-:Y:S02]  /*101d0*/  FMUL R36, R30, R252 ;  /* 0x000000fc1e247220 */ /* 0x000fe40000400000 */
[----:B------:R-:W-:-:S03]  /*101e0*/  LEA.HI.X.SX32 R111, R38, R0, 0x1, P2 ;  /* 0x00000000266f7211 */ /* 0x000fc600010f0eff */
[----:B------:R-:W-:Y:S01]  /*101f0*/  FMNMX3 R98, R98, R37, R36, !PT ;  /* 0x0000002562627276 */ /* 0x000fe20007800024 */
[-C--:B------:R-:W-:Y:S01]  /*10200*/  FMUL R37, R31, R252.reuse ;  /* 0x000000fc1f257220 */ /* 0x080fe20000400000 */
[----:B------:R2:W-:Y:S01]  /*10210*/  STL.64 [R1+0x98], R110 ;  /* 0x0000986e01007387 */ /* 0x0005e20000100a00 */
[----:B------:R-:W-:Y:S01]  /*10220*/  FMUL R36, R32, R252 ;  /* 0x000000fc20247220 */ /* 0x000fe20000400000 */
[----:B-1----:R-:W-:-:S04]  /*10230*/  IADD3 R112, P3, PT, R42, R160, RZ ;  /* 0x000000a02a707210 */ /* 0x002fc80007f7e0ff */
        /* <DEDUP_REMOVED lines=8> */
[----:B------:R-:W-:-:S04]  /*102c0*/  LEA.HI.X.SX32 R111, R39, R0, 0x1, P2 ;  /* 0x00000000276f7211 */ /* 0x000fc800010f0eff */
[----:B------:R-:W-:Y:S01]  /*102d0*/  FMNMX R37, R36, R37, !PT ;  /* 0x0000002524257209 */ /* 0x000fe20007800000 */
[----:B------:R2:W-:Y:S01]  /*102e0*/  STL.64 [R1+0x88], R110 ;  /* 0x0000886e01007387 */ /* 0x0005e20000100a00 */
[----:B-1----:R-:W-:-:S03]  /*102f0*/  IADD3 R112, P3, PT, R44, R160, RZ ;  /* 0x000000a02c707210 */ /* 0x002fc60007f7e0ff */
[----:B------:R-:W1:Y:S01]  /*10300*/  SHFL.BFLY PT, R39, R37, 0x10, 0x1f ;  /* 0x0e001f0025277f89 */ /* 0x000e6200000e0000 */
[----:B------:R-:W-:Y:S02]  /*10310*/  LEA.HI.X.SX32 R113, R44, R0, 0x1, P3 ;  /* 0x000000002c717211 */ /* 0x000fe400018f0eff */
[----:B--2---:R-:W-:-:S03]  /*10320*/  IADD3 R110, P2, PT, R41, R160, RZ ;  /* 0x000000a0296e7210 */ /* 0x004fc60007f5e0ff */
[----:B------:R2:W-:Y:S01]  /*10330*/  STL.64 [R1+0x80], R112 ;  /* 0x0000807001007387 */ /* 0x0005e20000100a00 */
[----:B------:R-:W-:-:S05]  /*10340*/  LEA.HI.X.SX32 R111, R41, R0, 0x1, P2 ;  /* 0x00000000296f7211 */ /* 0x000fca00010f0eff */
[----:B------:R3:W-:Y:S01]  /*10350*/  STL.64 [R1+0x78], R110 ;  /* 0x0000786e01007387 */ /* 0x0007e20000100a00 */
[----:B--2---:R-:W-:-:S03]  /*10360*/  IADD3 R112, P3, PT, R46, R160, RZ ;  /* 0x000000a02e707210 */ /* 0x004fc60007f7e0ff */
[----:B------:R-:W-:Y:S01]  /*10370*/  STL.64 [R1+0x12e0], R42 ;  /* 0x0012e02a01007387 */ /* 0x000fe20000100a00 */
[----:B------:R-:W-:Y:S02]  /*10380*/  LEA.HI.X.SX32 R113, R46, R0, 0x1, P3 ;  /* 0x000000002e717211 */ /* 0x000fe400018f0eff */
[CC--:B------:R-:W-:Y:S02]  /*10390*/  IADD3 R210, P3, PT, R48.reuse, R160.reuse, RZ ;  /* 0x000000a030d27210 */ /* 0x0c0fe40007f7e0ff */
[C---:B---3--:R-:W-:Y:S01]  /*103a0*/  IADD3 R110, P2, PT, R43.reuse, R160, RZ ;  /* 0x000000a02b6e7210 */ /* 0x048fe20007f5e0ff */
[----:B------:R-:W-:Y:S01]  /*103b0*/  STL.64 [R1+0x70], R112 ;  /* 0x0000707001007387 */ /* 0x000fe20000100a00 */
[-C--:B------:R-:W-:Y:S02]  /*103c0*/  LEA.HI.X.SX32 R211, R48, R0.reuse, 0x1, P3 ;  /* 0x0000000030d37211 */ /* 0x080fe400018f0eff */
[----:B------:R-:W-:Y:S02]  /*103d0*/  LEA.HI.X.SX32 R111, R43, R0, 0x1, P2 ;  /* 0x000000002b6f7211 */ /* 0x000fe400010f0eff */
[----:B------:R-:W-:-:S02]  /*103e0*/  IADD3 R40, P2, PT, R45, R160, RZ ;  /* 0x000000a02d287210 */ /* 0x000fc40007f5e0ff */
[----:B-1----:R-:W-:Y:S01]  /*103f0*/  FMNMX R39, R37, R39, !PT ;  /* 0x0000002725277209 */ /* 0x002fe20007800000 */
[----:B------:R1:W-:Y:S01]  /*10400*/  STL.64 [R1+0x68], R110 ;  /* 0x0000686e01007387 */ /* 0x0003e20000100a00 */
[----:B------:R-:W-:-:S05]  /*10410*/  LEA.HI.X.SX32 R41, R45, R0, 0x1, P2 ;  /* 0x000000002d297211 */ /* 0x000fca00010f0eff */
[----:B------:R2:W-:Y:S04]  /*10420*/  STL.64 [R1+0x58], R40 ;  /* 0x0000582801007387 */ /* 0x0005e80000100a00 */
[----:B------:R-:W-:Y:S01]  /*10430*/  STL.64 [R1+0x60], R210 ;  /* 0x000060d201007387 */ /* 0x000fe20000100a00 */
[----:B-1----:R-:W-:-:S03]  /*10440*/  IADD3 R110, P3, PT, R50, R160, RZ ;  /* 0x000000a0326e7210 */ /* 0x002fc60007f7e0ff */
[----:B------:R-:W-:Y:S01]  /*10450*/  STL.64 [R1+0x11e0], R210 ;  /* 0x0011e0d201007387 */ /* 0x000fe20000100a00 */
[----:B------:R-:W-:Y:S02]  /*10460*/  LEA.HI.X.SX32 R111, R50, R0, 0x1, P3 ;  /* 0x00000000326f7211 */ /* 0x000fe400018f0eff */
[CC--:B--2---:R-:W-:Y:S02]  /*10470*/  IADD3 R40, P2, PT, R47.reuse, R160.reuse, RZ ;  /* 0x000000a02f287210 */ /* 0x0c4fe40007f5e0ff */
[C---:B------:R-:W-:Y:S01]  /*10480*/  IADD3 R182, P3, PT, R52.reuse, R160, RZ ;  /* 0x000000a034b67210 */ /* 0x040fe20007f7e0ff */
[----:B------:R1:W-:Y:S01]  /*10490*/  STL.64 [R1+0x50], R110 ;  /* 0x0000506e01007387 */ /* 0x0003e20000100a00 */
[-C--:B------:R-:W-:Y:S02]  /*104a0*/  LEA.HI.X.SX32 R41, R47, R0.reuse, 0x1, P2 ;  /* 0x000000002f297211 */ /* 0x080fe400010f0eff */
[----:B------:R-:W-:-:S03]  /*104b0*/  LEA.HI.X.SX32 R183, R52, R0, 0x1, P3 ;  /* 0x0000000034b77211 */ /* 0x000fc600018f0eff */
        /* <DEDUP_REMOVED lines=8> */
[----:B------:R-:W-:Y:S02]  /*10540*/  LEA.HI.X.SX32 R41, R54, R0, 0x1, P3 ;  /* 0x0000000036297211 */ /* 0x000fe400018f0eff */
[C---:B------:R-:W-:Y:S02]  /*10550*/  IADD3 R138, P3, PT, R56.reuse, R160, RZ ;  /* 0x000000a0388a7210 */ /* 0x040fe40007f7e0ff */
[-C--:B------:R-:W-:Y:S01]  /*10560*/  LEA.HI.X.SX32 R179, R51, R0.reuse, 0x1, P2 ;  /* 0x0000000033b37211 */ /* 0x080fe200010f0eff */
[----:B------:R2:W-:Y:S01]  /*10570*/  STL.64 [R1+0x30], R40 ;  /* 0x0000302801007387 */ /* 0x0005e20000100a00 */
[----:B------:R-:W-:-:S02]  /*10580*/  LEA.HI.X.SX32 R139, R56, R0, 0x1, P3 ;  /* 0x00000000388b7211 */ /* 0x000fc400018f0eff */
[CC--:B------:R-:W-:Y:S01]  /*10590*/  IADD3 R158, P2, PT, R53.reuse, R160.reuse, RZ ;  /* 0x000000a0359e7210 */ /* 0x0c0fe20007f5e0ff */
[----:B------:R-:W-:Y:S01]  /*105a0*/  STL.64 [R1+0x28], R178 ;  /* 0x000028b201007387 */ /* 0x000fe20000100a00 */
[C---:B------:R-:W-:Y:S02]  /*105b0*/  IADD3 R130, P3, PT, R58.reuse, R160, RZ ;  /* 0x000000a03a827210 */ /* 0x040fe40007f7e0ff */
[-C--:B------:R-:W-:Y:S01]  /*105c0*/  LEA.HI.X.SX32 R159, R53, R0.reuse, 0x1, P2 ;  /* 0x00000000359f7211 */ /* 0x080fe200010f0eff */
[----:B-1----:R-:W2:Y:S01]  /*105d0*/  S2R R110, SR_TID.X ;  /* 0x00000000006e7919 */ /* 0x002ea20000002100 */
[----:B------:R-:W-:Y:S02]  /*105e0*/  LEA.HI.X.SX32 R131, R58, R0, 0x1, P3 ;  /* 0x000000003a837211 */ /* 0x000fe400018f0eff */
[-C--:B------:R-:W-:Y:S01]  /*105f0*/  IADD3 R128, P2, PT, R55, R160.reuse, RZ ;  /* 0x000000a037807210 */ /* 0x080fe20007f5e0ff */
[----:B------:R-:W-:Y:S01]  /*10600*/  STL.64 [R1+0x11f0], R178 ;  /* 0x0011f0b201007387 */ /* 0x000fe20000100a00 */
[----:B------:R-:W-:-:S02]  /*10610*/  IADD3 R126, P3, PT, R60, R160, RZ ;  /* 0x000000a03c7e7210 */ /* 0x000fc40007f7e0ff */
[-C--:B------:R-:W-:Y:S01]  /*10620*/  LEA.HI.X.SX32 R129, R55, R0.reuse, 0x1, P2 ;  /* 0x0000000037817211 */ /* 0x080fe200010f0eff */
[----:B------:R-:W-:Y:S01]  /*10630*/  STL.64 [R1+0x20], R138 ;  /* 0x0000208a01007387 */ /* 0x000fe20000100a00 */
[----:B------:R-:W-:Y:S02]  /*10640*/  LEA.HI.X.SX32 R127, R60, R0, 0x1, P3 ;  /* 0x000000003c7f7211 */ /* 0x000fe400018f0eff */
[CC--:B------:R-:W-:Y:S01]  /*10650*/  IADD3 R250, P2, PT, R57.reuse, R160.reuse, RZ ;  /* 0x000000a039fa7210 */ /* 0x0c0fe20007f5e0ff */
[----:B------:R-:W-:Y:S01]  /*10660*/  STL.64 [R1+0x11f8], R138 ;  /* 0x0011f88a01007387 */ /* 0x000fe20000100a00 */
[C---:B------:R-:W-:Y:S02]  /*10670*/  IADD3 R248, P3, PT, R62.reuse, R160, RZ ;  /* 0x000000a03ef87210 */ /* 0x040fe40007f7e0ff */
[-C--:B------:R-:W-:Y:S01]  /*10680*/  LEA.HI.X.SX32 R251, R57, R0.reuse, 0x1, P2 ;  /* 0x0000000039fb7211 */ /* 0x080fe200010f0eff */
[----:B------:R-:W-:Y:S01]  /*10690*/  STL [R1+0x1238], R138 ;  /* 0x0012388a01007387 */ /* 0x000fe20000100800 */
[----:B------:R-:W-:-:S02]  /*106a0*/  LEA.HI.X.SX32 R249, R62, R0, 0x1, P3 ;  /* 0x000000003ef97211 */ /* 0x000fc400018f0eff */
[CC--:B------:R-:W-:Y:S01]  /*106b0*/  IADD3 R246, P2, PT, R59.reuse, R160.reuse, RZ ;  /* 0x000000a03bf67210 */ /* 0x0c0fe20007f5e0ff */
[----:B------:R-:W-:Y:S01]  /*106c0*/  STL [R1+0x1278], R138 ;  /* 0x0012788a01007387 */ /* 0x000fe20000100800 */
[C---:B------:R-:W-:Y:S02]  /*106d0*/  IADD3 R244, P3, PT, R64.reuse, R160, RZ ;  /* 0x000000a040f47210 */ /* 0x040fe40007f7e0ff */
[-C--:B------:R-:W-:Y:S01]  /*106e0*/  LEA.HI.X.SX32 R247, R59, R0.reuse, 0x1, P2 ;  /* 0x000000003bf77211 */ /* 0x080fe200010f0eff */
[----:B------:R-:W-:Y:S01]  /*106f0*/  STL.64 [R1+0x18], R158 ;  /* 0x0000189e01007387 */ /* 0x000fe20000100a00 */
        /* <DEDUP_REMOVED lines=11> */
[----:B------:R-:W-:Y:S01]  /*107b0*/  STL.64 [R1+0x1208], R130 ;  /* 0x0012088201007387 */ /* 0x000fe20000100a00 */
        /* <DEDUP_REMOVED lines=14> */
[----:B------:R-:W-:Y:S01]  /*108a0*/  STL [R1+0x1228], R128 ;  /* 0x0012288001007387 */ /* 0x000fe20000100800 */
[C---:B------:R-:W-:Y:S02]  /*108b0*/  IADD3 R224, P3, PT, R74.reuse, R160, RZ ;  /* 0x000000a04ae07210 */ /* 0x040fe40007f7e0ff */
[-C--:B------:R-:W-:Y:S01]  /*108c0*/  LEA.HI.X.SX32 R227, R69, R0.reuse, 0x1, P2 ;  /* 0x0000000045e37211 */ /* 0x080fe200010f0eff */
[----:B------:R-:W-:Y:S01]  /*108d0*/  STL.64 [R1+0x1258], R128 ;  /* 0x0012588001007387 */ /* 0x000fe20000100a00 */
[----:B------:R-:W-:-:S02]  /*108e0*/  LEA.HI.X.SX32 R225, R74, R0, 0x1, P3 ;  /* 0x000000004ae17211 */ /* 0x000fc400018f0eff */
[CC--:B------:R-:W-:Y:S01]  /*108f0*/  IADD3 R222, P2, PT, R71.reuse, R160.reuse, RZ ;  /* 0x000000a047de7210 */ /* 0x0c0fe20007f5e0ff */
[----:B------:R-:W-:Y:S01]  /*10900*/  STL.64 [R1+0x1218], R250 ;  /* 0x001218fa01007387 */ /* 0x000fe20000100a00 */
[C---:B------:R-:W-:Y:S02]  /*10910*/  IADD3 R220, P3, PT, R76.reuse, R160, RZ ;  /* 0x000000a04cdc7210 */ /* 0x040fe40007f7e0ff */
[-C--:B------:R-:W-:Y:S01]  /*10920*/  LEA.HI.X.SX32 R223, R71, R0.reuse, 0x1, P2 ;  /* 0x0000000047df7211 */ /* 0x080fe200010f0eff */
[----:B------:R-:W-:Y:S01]  /*10930*/  STL.64 [R1], R126 ;  /* 0x0000007e01007387 */ /* 0x000fe20000100a00 */
[----:B------:R-:W-:Y:S02]  /*10940*/  LEA.HI.X.SX32 R221, R76, R0, 0x1, P3 ;  /* 0x000000004cdd7211 */ /* 0x000fe400018f0eff */
[C---:B--2---:R-:W-:Y:S01]  /*10950*/  LOP3.LUT R40, R110.reuse, 0xf, RZ, 0xc0, !PT ;  /* 0x0000000f6e287812 */ /* 0x044fe200078ec0ff */
[----:B------:R-:W-:Y:S01]  /*10960*/  STL.64 [R1+0x1220], R126 ;  /* 0x0012207e01007387 */ /* 0x000fe20000100a00 */
[----:B------:R-:W-:-:S02]  /*10970*/  LOP3.LUT R36, R110, 0x60, RZ, 0xc0, !PT ;  /* 0x000000606e247812 */ /* 0x000fc400078ec0ff */
[CC--:B------:R-:W-:Y:S01]  /*10980*/  IADD3 R218, P2, PT, R73.reuse, R160.reuse, RZ ;  /* 0x000000a049da7210 */ /* 0x0c0fe20007f5e0ff */
[----:B------:R-:W-:Y:S01]  /*10990*/  STL.64 [R1+0x1230], R126 ;  /* 0x0012307e01007387 */ /* 0x000fe20000100a00 */
[----:B------:R-:W-:Y:S01]  /*109a0*/  IADD3 R216, P3, PT, R78, R160, RZ ;  /* 0x000000a04ed87210 */ /* 0x000fe20007f7e0ff */
[----:B------:R-:W-:Y:S01]  /*109b0*/  IMAD R36, R40, 0x2, R36 ;  /* 0x0000000228247824 */ /* 0x000fe200078e0224 */
[-C--:B------:R-:W-:Y:S01]  /*109c0*/  LEA.HI.X.SX32 R219, R73, R0.reuse, 0x1, P2 ;  /* 0x0000000049db7211 */ /* 0x080fe200010f0eff */
[----:B------:R-:W-:Y:S01]  /*109d0*/  STL.64 [R1+0x1260], R126 ;  /* 0x0012607e01007387 */ /* 0x000fe20000100a00 */
[----:B------:R-:W-:Y:S02]  /*109e0*/  LEA.HI.X.SX32 R217, R78, R0, 0x1, P3 ;  /* 0x000000004ed97211 */ /* 0x000fe400018f0eff */
[-C--:B------:R-:W-:Y:S01]  /*109f0*/  IADD3 R214, P2, PT, R75, R160.reuse, RZ ;  /* 0x000000a04bd67210 */ /* 0x080fe20007f5e0ff */
[----:B------:R-:W-:Y:S01]  /*10a00*/  STL.64 [R1+0x1288], R126 ;  /* 0x0012887e01007387 */ /* 0x000fe20000100a00 */
[----:B------:R-:W-:-:S02]  /*10a10*/  IADD3 R212, P3, PT, R80, R160, RZ ;  /* 0x000000a050d47210 */ /* 0x000fc40007f7e0ff */
[----:B------:R-:W-:Y:S01]  /*10a20*/  LOP3.LUT R41, R110, 0xff, RZ, 0xc0, !PT ;  /* 0x000000ff6e297812 */ /* 0x000fe200078ec0ff */
[----:B------:R-:W-:Y:S01]  /*10a30*/  STL.64 [R1+0x1240], R248 ;  /* 0x001240f801007387 */ /* 0x000fe20000100a00 */
[-C--:B------:R-:W-:Y:S02]  /*10a40*/  LEA.HI.X.SX32 R215, R75, R0.reuse, 0x1, P2 ;  /* 0x000000004bd77211 */ /* 0x080fe400010f0eff */
[----:B------:R-:W-:Y:S01]  /*10a50*/  LEA.HI.X.SX32 R213, R80, R0, 0x1, P3 ;  /* 0x0000000050d57211 */ /* 0x000fe200018f0eff */
[----:B------:R-:W-:Y:S01]  /*10a60*/  STL [R1+0x1290], R248 ;  /* 0x001290f801007387 */ /* 0x000fe20000100800 */
[----:B------:R-:W-:Y:S02]  /*10a70*/  LEA.HI R40, R41, R36, RZ, 0x19 ;  /* 0x0000002429287211 */ /* 0x000fe400078fc8ff */
[-C--:B------:R-:W-:Y:S01]  /*10a80*/  IADD3 R208, P2, PT, R77, R160.reuse, RZ ;  /* 0x000000a04dd07210 */ /* 0x080fe20007f5e0ff */
[----:B------:R-:W-:Y:S01]  /*10a90*/  STL.64 [R1+0x1250], R246 ;  /* 0x001250f601007387 */ /* 0x000fe20000100a00 */
[----:B------:R-:W-:-:S02]  /*10aa0*/  IADD3 R206, P3, PT, R83, R160, RZ ;  /* 0x000000a053ce7210 */ /* 0x000fc40007f7e0ff */
[----:B------:R-:W-:Y:S01]  /*10ab0*/  LEA R37, R40, UR4, 0x2 ;  /* 0x0000000428257c11 */ /* 0x000fe2000f8e10ff */
[----:B------:R-:W-:Y:S01]  /*10ac0*/  STL.64 [R1+0x1270], R244 ;  /* 0x001270f401007387 */ /* 0x000fe20000100a00 */
[-C--:B------:R-:W-:Y:S02]  /*10ad0*/  LEA.HI.X.SX32 R209, R77, R0.reuse, 0x1, P2 ;  /* 0x000000004dd17211 */ /* 0x080fe400010f0eff */
[----:B------:R-:W-:Y:S01]  /*10ae0*/  LEA.HI.X.SX32 R207, R83, R0, 0x1, P3 ;  /* 0x0000000053cf7211 */ /* 0x000fe200018f0eff */
[----:B0-----:R-:W-:Y:S01]  /*10af0*/  @!P1 STS [R37], R39 ;  /* 0x0000002725009388 */ /* 0x001fe20000000800 */
[-C--:B------:R-:W-:Y:S02]  /*10b00*/  IADD3 R204, P2, PT, R79, R160.reuse, RZ ;  /* 0x000000a04fcc7210 */ /* 0x080fe40007f5e0ff */
[----:B------:R-:W-:Y:S01]  /*10b10*/  IADD3 R202, P3, PT, R87, R160, RZ ;  /* 0x000000a057ca7210 */ /* 0x000fe20007f7e0ff */
[----:B------:R-:W-:Y:S01]  /*10b20*/  STL.64 [R1+0x1298], R242 ;  /* 0x001298f201007387 */ /* 0x000fe20000100a00 */
[----:B------:R-:W-:-:S02]  /*10b30*/  LEA.HI.X.SX32 R205, R79, R0, 0x1, P2 ;  /* 0x000000004fcd7211 */ /* 0x000fc400010f0eff */
[----:B------:R-:W-:Y:S02]  /*10b40*/  LEA.HI.X.SX32 R203, R87, R0, 0x1, P3 ;  /* 0x0000000057cb7211 */ /* 0x000fe400018f0eff */
[CC--:B------:R-:W-:Y:S02]  /*10b50*/  IADD3 R200, P2, PT, R82.reuse, R160.reuse, RZ ;  /* 0x000000a052c87210 */ /* 0x0c0fe40007f5e0ff */
[C---:B------:R-:W-:Y:S02]  /*10b60*/  IADD3 R198, P3, PT, R91.reuse, R160, RZ ;  /* 0x000000a05bc67210 */ /* 0x040fe40007f7e0ff */
[-C--:B------:R-:W-:Y:S02]  /*10b70*/  LEA.HI.X.SX32 R201, R82, R0.reuse, 0x1, P2 ;  /* 0x0000000052c97211 */ /* 0x080fe400010f0eff */
[----:B------:R-:W-:Y:S02]  /*10b80*/  LEA.HI.X.SX32 R199, R91, R0, 0x1, P3 ;  /* 0x000000005bc77211 */ /* 0x000fe400018f0eff */
[----:B------:R-:W-:-:S02]  /*10b90*/  IADD3 R196, P2, PT, R86, R160, RZ ;  /* 0x000000a056c47210 */ /* 0x000fc40007f5e0ff */
[C---:B------:R-:W-:Y:S02]  /*10ba0*/  IADD3 R194, P3, PT, R85.reuse, R160, RZ ;  /* 0x000000a055c27210 */ /* 0x040fe40007f7e0ff */
[-C--:B------:R-:W-:Y:S02]  /*10bb0*/  LEA.HI.X.SX32 R197, R86, R0.reuse, 0x1, P2 ;  /* 0x0000000056c57211 */ /* 0x080fe400010f0eff */
[----:B------:R-:W-:Y:S02]  /*10bc0*/  LEA.HI.X.SX32 R195, R85, R0, 0x1, P3 ;  /* 0x0000000055c37211 */ /* 0x000fe400018f0eff */
[----:B------:R-:W-:Y:S02]  /*10bd0*/  ISETP.GE.U32.AND P2, PT, R41, 0x80, PT ;  /* 0x000000802900780c */ /* 0x000fe40003f46070 */
[----:B------:R-:W-:Y:S02]  /*10be0*/  IADD3 R192, P3, PT, R81, R160, RZ ;  /* 0x000000a051c07210 */ /* 0x000fe40007f7e0ff */
[----:B------:R-:W-:Y:S01]  /*10bf0*/  LEA R40, R41, UR4, 0x2 ;  /* 0x0000000429287c11 */ /* 0x000fe2000f8e10ff */
[----:B------:R-:W-:Y:S01]  /*10c00*/  BAR.SYNC.DEFER_BLOCKING 0x0 ;  /* 0x0000000000007b1d */ /* 0x000fe20000010000 */
[----:B------:R-:W-:-:S02]  /*10c10*/  LEA.HI.X.SX32 R193, R81, R0, 0x1, P3 ;  /* 0x0000000051c17211 */ /* 0x000fc400018f0eff */
[----:B------:R-:W-:Y:S02]  /*10c20*/  IADD3 R190, P3, PT, R90, R160, RZ ;  /* 0x000000a05abe7210 */ /* 0x000fe40007f7e0ff */
[----:B------:R-:W-:Y:S02]  /*10c30*/  LEA R132, R36, UR4, 0x2 ;  /* 0x0000000424847c11 */ /* 0x000fe4000f8e10ff */
[----:B------:R-:W-:Y:S02]  /*10c40*/  LEA.HI.X.SX32 R191, R90, R0, 0x1, P3 ;  /* 0x000000005abf7211 */ /* 0x000fe400018f0eff */
[C---:B------:R-:W-:Y:S01]  /*10c50*/  IADD3 R188, P3, PT, R89.reuse, R160, RZ ;  /* 0x000000a059bc7210 */ /* 0x040fe20007f7e0ff */
[----:B------:R-:W-:Y:S01]  /*10c60*/  STL [R1+0x1174], R132 ;  /* 0x0011748401007387 */ /* 0x000fe20000100800 */
[----:B------:R-:W-:Y:S02]  /*10c70*/  PRMT R63, RZ, 0x7610, R63 ;  /* 0x00007610ff3f7816 */ /* 0x000fe4000000003f */
[----:B------:R-:W-:-:S02]  /*10c80*/  LEA.HI.X.SX32 R189, R89, R0, 0x1, P3 ;  /* 0x0000000059bd7211 */ /* 0x000fc400018f0eff */
[C---:B------:R-:W-:Y:S02]  /*10c90*/  IADD3 R186, P3, PT, R95.reuse, R160, RZ ;  /* 0x000000a05fba7210 */ /* 0x040fe40007f7e0ff */
[----:B------:R-:W-:Y:S02]  /*10ca0*/  PRMT R69, RZ, 0x7610, R69 ;  /* 0x00007610ff457816 */ /* 0x000fe40000000045 */
[----:B------:R-:W-:Y:S02]  /*10cb0*/  LEA.HI.X.SX32 R187, R95, R0, 0x1, P3 ;  /* 0x000000005fbb7211 */ /* 0x000fe400018f0eff */
[C---:B------:R-:W-:Y:S01]  /*10cc0*/  IADD3 R184, P3, PT, R92.reuse, R160, RZ ;  /* 0x000000a05cb87210 */ /* 0x040fe20007f7e0ff */
[----:B------:R-:W0:Y:S03]  /*10cd0*/  @!P2 LDS R38, [R40] ;  /* 0x000000002826a984 */ /* 0x000e260000000800 */
[----:B------:R-:W-:-:S02]  /*10ce0*/  LEA.HI.X.SX32 R185, R92, R0, 0x1, P3 ;  /* 0x000000005cb97211 */ /* 0x000fc400018f0eff */
[----:B------:R-:W-:-:S04]  /*10cf0*/  IADD3 R180, P3, PT, R2, R160, RZ ;  /* 0x000000a002b47210 */ /* 0x000fc80007f7e0ff */
[----:B------:R-:W-:Y:S02]  /*10d00*/  LEA.HI.X.SX32 R181, R2, R0, 0x1, P3 ;  /* 0x0000000002b57211 */ /* 0x000fe400018f0eff */
        /* <DEDUP_REMOVED lines=10> */
[C---:B------:R-:W-:Y:S01]  /*10db0*/  IADD3 R162, P3, PT, R96.reuse, R160, RZ ;  /* 0x000000a060a27210 */ /* 0x040fe20007f7e0ff */
[----:B0-----:R-:W0:Y:S03]  /*10dc0*/  SHFL.BFLY PT, R2, R38, 0x1, 0x1f ;  /* 0x0c201f0026027f89 */ /* 0x001e2600000e0000 */
[----:B------:R-:W-:Y:S02]  /*10dd0*/  LEA.HI.X.SX32 R163, R96, R0, 0x1, P3 ;  /* 0x0000000060a37211 */ /* 0x000fe400018f0eff */
[----:B------:R-:W-:-:S04]  /*10de0*/  IADD3 R160, P3, PT, R97, R160, RZ ;  /* 0x000000a061a07210 */ /* 0x000fc80007f7e0ff */
[----:B------:R-:W-:Y:S02]  /*10df0*/  LEA.HI.X.SX32 R161, R97, R0, 0x1, P3 ;  /* 0x0000000061a17211 */ /* 0x000fe400018f0eff */
[----:B------:R-:W-:-:S04]  /*10e00*/  LOP3.LUT P3, RZ, R110, 0x1, RZ, 0xc0, !PT ;  /* 0x000000016eff7812 */ /* 0x000fc8000786c0ff */
[----:B------:R-:W-:Y:S02]  /*10e10*/  ISETP.LT.U32.AND P3, PT, R41, 0x80, !P3 ;  /* 0x000000802900780c */ /* 0x000fe40005f61070 */
[----:B0-----:R-:W-:-:S11]  /*10e20*/  FMNMX R38, R38, R2, !PT ;  /* 0x0000000226267209 */ /* 0x001fd60007800000 */
[----:B------:R-:W-:Y:S01]  /*10e30*/  @P3 STS [R40], R38 ;  /* 0x0000002628003388 */ /* 0x000fe20000000800 */
[----:B------:R-:W-:Y:S06]  /*10e40*/  BAR.SYNC.DEFER_BLOCKING 0x0 ;  /* 0x0000000000007b1d */ /* 0x000fec0000010000 */
[----:B------:R-:W0:Y:S02]  /*10e50*/  LDS R2, [R132] ;  /* 0x0000000084027984 */ /* 0x000e240000000800 */
[----:B0-----:R-:W-:-:S05]  /*10e60*/  FMNMX R2, R2, -INF , !PT ;  /* 0xff80000002027809 */ /* 0x001fca0007800000 */
[-CC-:B------:R-:W-:Y:S01]  /*10e70*/  FFMA R4, R4, R252.reuse, -R2.reuse ;  /* 0x000000fc04047223 */ /* 0x180fe20000000802 */
[-CC-:B------:R-:W-:Y:S01]  /*10e80*/  FFMA R5, R5, R252.reuse, -R2.reuse ;  /* 0x000000fc05057223 */ /* 0x180fe20000000802 */
[-CC-:B------:R-:W-:Y:S01]  /*10e90*/  FFMA R6, R6, R252.reuse, -R2.reuse ;  /* 0x000000fc06067223 */ /* 0x180fe20000000802 */
[-CC-:B------:R-:W-:Y:S01]  /*10ea0*/  FFMA R7, R7, R252.reuse, -R2.reuse ;  /* 0x000000fc07077223 */ /* 0x180fe20000000802 */
[----:B------:R-:W-:Y:S01]  /*10eb0*/  FMUL R4, R4, 1.4426950216293334961 ;  /* 0x3fb8aa3b04047820 */ /* 0x000fe20000400000 */
[----:B------:R-:W-:Y:S01]  /*10ec0*/  FMUL R5, R5, 1.4426950216293334961 ;  /* 0x3fb8aa3b05057820 */ /* 0x000fe20000400000 */
[----:B------:R-:W-:Y:S01]  /*10ed0*/  FMUL R6, R6, 1.4426950216293334961 ;  /* 0x3fb8aa3b06067820 */ /* 0x000fe20000400000 */
[----:B------:R-:W-:Y:S01]  /*10ee0*/  FMUL R7, R7, 1.4426950216293334961 ;  /* 0x3fb8aa3b07077820 */ /* 0x000fe20000400000 */
[----:B------:R-:W0:Y:S01]  /*10ef0*/  MUFU.EX2 R0, R4 ;  /* 0x0000000400007308 */ /* 0x000e220000000800 */
[-CC-:B------:R-:W-:Y:S01]  /*10f00*/  FFMA R8, R8, R252.reuse, -R2.reuse ;  /* 0x000000fc08087223 */ /* 0x180fe20000000802 */
[-CC-:B------:R-:W-:Y:S01]  /*10f10*/  FFMA R9, R9, R252.reuse, -R2.reuse ;  /* 0x000000fc09097223 */ /* 0x180fe20000000802 */
[-CC-:B------:R-:W-:Y:S01]  /*10f20*/  FFMA R10, R10, R252.reuse, -R2.reuse ;  /* 0x000000fc0a0a7223 */ /* 0x180fe20000000802 */
[-CC-:B------:R-:W-:Y:S01]  /*10f30*/  FFMA R11, R11, R252.reuse, -R2.reuse ;  /* 0x000000fc0b0b7223 */ /* 0x180fe20000000802 */
[----:B------:R-:W-:Y:S01]  /*10f40*/  FMUL R8, R8, 1.4426950216293334961 ;  /* 0x3fb8aa3b08087820 */ /* 0x000fe20000400000 */
[----:B------:R-:W-:Y:S01]  /*10f50*/  FMUL R9, R9, 1.4426950216293334961 ;  /* 0x3fb8aa3b09097820 */ /* 0x000fe20000400000 */
[----:B------:R-:W-:Y:S01]  /*10f60*/  FMUL R10, R10, 1.4426950216293334961 ;  /* 0x3fb8aa3b0a0a7820 */ /* 0x000fe20000400000 */
[----:B------:R-:W1:Y:S01]  /*10f70*/  MUFU.EX2 R247, R5 ;  /* 0x0000000500f77308 */ /* 0x000e620000000800 */
[----:B------:R-:W-:Y:S01]  /*10f80*/  FMUL R11, R11, 1.4426950216293334961 ;  /* 0x3fb8aa3b0b0b7820 */ /* 0x000fe20000400000 */
[-CC-:B------:R-:W-:Y:S01]  /*10f90*/  FFMA R12, R12, R252.reuse, -R2.reuse ;  /* 0x000000fc0c0c7223 */ /* 0x180fe20000000802 */
[-CC-:B------:R-:W-:Y:S01]  /*10fa0*/  FFMA R13, R13, R252.reuse, -R2.reuse ;  /* 0x000000fc0d0d7223 */ /* 0x180fe20000000802 */
[-CC-:B------:R-:W-:Y:S01]  /*10fb0*/  FFMA R14, R14, R252.reuse, -R2.reuse ;  /* 0x000000fc0e0e7223 */ /* 0x180fe20000000802 */
[-CC-:B------:R-:W-:Y:S01]  /*10fc0*/  FFMA R15, R15, R252.reuse, -R2.reuse ;  /* 0x000000fc0f0f7223 */ /* 0x180fe20000000802 */
[----:B------:R-:W-:Y:S01]  /*10fd0*/  FMUL R12, R12, 1.4426950216293334961 ;  /* 0x3fb8aa3b0c0c7820 */ /* 0x000fe20000400000 */
[----:B------:R-:W-:Y:S01]  /*10fe0*/  FMUL R13, R13, 1.4426950216293334961 ;  /* 0x3fb8aa3b0d0d7820 */ /* 0x000fe20000400000 */
[----:B------:R-:W2:Y:S01]  /*10ff0*/  MUFU.EX2 R115, R6 ;  /* 0x0000000600737308 */ /* 0x000ea20000000800 */
[----:B0-----:R1:W-:Y:S01]  /*11000*/  STL [R1+0x10d0], R0 ;  /* 0x0010d00001007387 */ /* 0x0013e20000100800 */
[----:B------:R-:W-:Y:S01]  /*11010*/  FMUL R14, R14, 1.4426950216293334961 ;  /* 0x3fb8aa3b0e0e7820 */ /* 0x000fe20000400000 */
[----:B------:R-:W-:Y:S01]  /*11020*/  FMUL R15, R15, 1.4426950216293334961 ;  /* 0x3fb8aa3b0f0f7820 */ /* 0x000fe20000400000 */
[-CC-:B------:R-:W-:Y:S01]  /*11030*/  FFMA R16, R16, R252.reuse, -R2.reuse ;  /* 0x000000fc10107223 */ /* 0x180fe20000000802 */
[-CC-:B------:R-:W-:Y:S01]  /*11040*/  FFMA R17, R17, R252.reuse, -R2.reuse ;  /* 0x000000fc11117223 */ /* 0x180fe20000000802 */
[-CC-:B------:R-:W-:Y:S01]  /*11050*/  FFMA R18, R18, R252.reuse, -R2.reuse ;  /* 0x000000fc12127223 */ /* 0x180fe20000000802 */
[-CC-:B------:R-:W-:Y:S01]  /*11060*/  FFMA R19, R19, R252.reuse, -R2.reuse ;  /* 0x000000fc13137223 */ /* 0x180fe20000000802 */
[----:B------:R-:W0:Y:S01]  /*11070*/  MUFU.EX2 R243, R7 ;  /* 0x0000000700f37308 */ /* 0x000e220000000800 */
[----:B------:R-:W-:Y:S01]  /*11080*/  FMUL R16, R16, 1.4426950216293334961 ;  /* 0x3fb8aa3b10107820 */ /* 0x000fe20000400000 */
[----:B------:R-:W-:Y:S01]  /*11090*/  FMUL R17, R17, 1.4426950216293334961 ;  /* 0x3fb8aa3b11117820 */ /* 0x000fe20000400000 */
[----:B-1----:R-:W-:Y:S01]  /*110a0*/  FADD R0, R0, R247 ;  /* 0x000000f700007221 */ /* 0x002fe20000000000 */
[----:B------:R-:W-:Y:S01]  /*110b0*/  FMUL R18, R18, 1.4426950216293334961 ;  /* 0x3fb8aa3b12127820 */ /* 0x000fe20000400000 */
[----:B------:R-:W-:Y:S01]  /*110c0*/  FMUL R19, R19, 1.4426950216293334961 ;  /* 0x3fb8aa3b13137820 */ /* 0x000fe20000400000 */
[-CC-:B------:R-:W-:Y:S01]  /*110d0*/  FFMA R20, R20, R252.reuse, -R2.reuse ;  /* 0x000000fc14147223 */ /* 0x180fe20000000802 */
[-C--:B------:R-:W-:Y:S01]  /*110e0*/  FFMA R21, R21, R252.reuse, -R2 ;  /* 0x000000fc15157223 */ /* 0x080fe20000000802 */
[----:B------:R-:W1:Y:S01]  /*110f0*/  MUFU.EX2 R113, R8 ;  /* 0x0000000800717308 */ /* 0x000e620000000800 */
[----:B--2---:R-:W-:Y:S01]  /*11100*/  FADD R0, R115, R0 ;  /* 0x0000000073007221 */ /* 0x004fe20000000000 */
[----:B------:R-:W-:Y:S01]  /*11110*/  FMUL R20, R20, 1.4426950216293334961 ;  /* 0x3fb8aa3b14147820 */ /* 0x000fe20000400000 */
[----:B------:R-:W-:Y:S01]  /*11120*/  FMUL R21, R21, 1.4426950216293334961 ;  /* 0x3fb8aa3b15157820 */ /* 0x000fe20000400000 */
[-CC-:B------:R-:W-:Y:S01]  /*11130*/  FFMA R22, R22, R252.reuse, -R2.reuse ;  /* 0x000000fc16167223 */ /* 0x180fe20000000802 */
[-CC-:B------:R-:W-:Y:S01]  /*11140*/  FFMA R23, R23, R252.reuse, -R2.reuse ;  /* 0x000000fc17177223 */ /* 0x180fe20000000802 */
[-C--:B------:R-:W-:Y:S01]  /*11150*/  FFMA R24, R24, R252.reuse, -R2 ;  /* 0x000000fc18187223 */ /* 0x080fe20000000802 */
[----:B------:R-:W-:Y:S01]  /*11160*/  STL [R1+0x10c8], R247 ;  /* 0x0010c8f701007387 */ /* 0x000fe20000100800 */
[----:B------:R-:W2:Y:S01]  /*11170*/  MUFU.EX2 R176, R9 ;  /* 0x0000000900b07308 */ /* 0x000ea20000000800 */
[----:B0-----:R-:W-:Y:S01]  /*11180*/  FADD R0, R243, R0 ;  /* 0x00000000f3007221 */ /* 0x001fe20000000000 */
[----:B------:R-:W-:Y:S01]  /*11190*/  FMUL R22, R22, 1.4426950216293334961 ;  /* 0x3fb8aa3b16167820 */ /* 0x000fe20000400000 */
[----:B------:R-:W-:Y:S01]  /*111a0*/  FMUL R23, R23, 1.4426950216293334961 ;  /* 0x3fb8aa3b17177820 */ /* 0x000fe20000400000 */
[----:B------:R0:W-:Y:S01]  /*111b0*/  STL [R1+0x10bc], R115 ;  /* 0x0010bc7301007387 */ /* 0x0001e20000100800 */
[----:B------:R-:W-:Y:S01]  /*111c0*/  FMUL R24, R24, 1.4426950216293334961 ;  /* 0x3fb8aa3b18187820 */ /* 0x000fe20000400000 */
[-CC-:B------:R-:W-:Y:S01]  /*111d0*/  FFMA R25, R25, R252.reuse, -R2.reuse ;  /* 0x000000fc19197223 */ /* 0x180fe20000000802 */
[-C--:B------:R-:W-:Y:S01]  /*111e0*/  FFMA R26, R26, R252.reuse, -R2 ;  /* 0x000000fc1a1a7223 */ /* 0x080fe20000000802 */
[----:B------:R-:W3:Y:S01]  /*111f0*/  MUFU.EX2 R112, R10 ;  /* 0x0000000a00707308 */ /* 0x000ee20000000800 */
[----:B-1----:R-:W-:Y:S01]  /*11200*/  FADD R0, R113, R0 ;  /* 0x0000000071007221 */ /* 0x002fe20000000000 */
[----:B------:R-:W-:Y:S01]  /*11210*/  STL [R1+0x1050], R243 ;  /* 0x001050f301007387 */ /* 0x000fe20000100800 */
[----:B------:R-:W-:Y:S01]  /*11220*/  FMUL R25, R25, 1.4426950216293334961 ;  /* 0x3fb8aa3b19197820 */ /* 0x000fe20000400000 */
[----:B------:R-:W-:Y:S01]  /*11230*/  FMUL R26, R26, 1.4426950216293334961 ;  /* 0x3fb8aa3b1a1a7820 */ /* 0x000fe20000400000 */
[-CC-:B------:R-:W-:Y:S01]  /*11240*/  FFMA R27, R27, R252.reuse, -R2.reuse ;  /* 0x000000fc1b1b7223 */ /* 0x180fe20000000802 */
[----:B------:R1:W-:Y:S01]  /*11250*/  STL [R1+0x10c4], R113 ;  /* 0x0010c47101007387 */ /* 0x0003e20000100800 */
[-C--:B------:R-:W-:Y:S01]  /*11260*/  FFMA R28, R28, R252.reuse, -R2 ;  /* 0x000000fc1c1c7223 */ /* 0x080fe20000000802 */
[----:B------:R-:W4:Y:S01]  /*11270*/  MUFU.EX2 R175, R11 ;  /* 0x0000000b00af7308 */ /* 0x000f220000000800 */
[----:B--2---:R-:W-:Y:S01]  /*11280*/  FADD R0, R176, R0 ;  /* 0x00000000b0007221 */ /* 0x004fe20000000000 */
[----:B------:R-:W-:Y:S01]  /*11290*/  STL [R1+0x10c0], R176 ;  /* 0x0010c0b001007387 */ /* 0x000fe20000100800 */
[----:B------:R-:W-:Y:S01]  /*112a0*/  FMUL R27, R27, 1.4426950216293334961 ;  /* 0x3fb8aa3b1b1b7820 */ /* 0x000fe20000400000 */
[----:B------:R-:W-:Y:S01]  /*112b0*/  FMUL R28, R28, 1.4426950216293334961 ;  /* 0x3fb8aa3b1c1c7820 */ /* 0x000fe20000400000 */
[-CC-:B------:R-:W-:Y:S01]  /*112c0*/  FFMA R29, R29, R252.reuse, -R2.reuse ;  /* 0x000000fc1d1d7223 */ /* 0x180fe20000000802 */
[-CC-:B------:R-:W-:Y:S01]  /*112d0*/  FFMA R30, R30, R252.reuse, -R2.reuse ;  /* 0x000000fc1e1e7223 */ /* 0x180fe20000000802 */
[-C--:B------:R-:W-:Y:S01]  /*112e0*/  FFMA R31, R31, R252.reuse, -R2 ;  /* 0x000000fc1f1f7223 */ /* 0x080fe20000000802 */
[----:B------:R-:W2:Y:S01]  /*112f0*/  MUFU.EX2 R111, R12 ;  /* 0x0000000c006f7308 */ /* 0x000ea20000000800 */
[----:B---3--:R-:W-:Y:S01]  /*11300*/  FADD R0, R112, R0 ;  /* 0x0000000070007221 */ /* 0x008fe20000000000 */
[----:B------:R3:W-:Y:S01]  /*11310*/  STL [R1+0x10b0], R112 ;  /* 0x0010b07001007387 */ /* 0x0007e20000100800 */
[----:B------:R-:W-:Y:S01]  /*11320*/  FMUL R29, R29, 1.4426950216293334961 ;  /* 0x3fb8aa3b1d1d7820 */ /* 0x000fe20000400000 */
[----:B------:R-:W-:Y:S01]  /*11330*/  FMUL R30, R30, 1.4426950216293334961 ;  /* 0x3fb8aa3b1e1e7820 */ /* 0x000fe20000400000 */
[----:B------:R-:W-:Y:S01]  /*11340*/  FMUL R31, R31, 1.4426950216293334961 ;  /* 0x3fb8aa3b1f1f7820 */ /* 0x000fe20000400000 */
[-CC-:B------:R-:W-:Y:S01]  /*11350*/  FFMA R32, R32, R252.reuse, -R2.reuse ;  /* 0x000000fc20207223 */ /* 0x180fe20000000802 */
[-C--:B------:R-:W-:Y:S01]  /*11360*/  FFMA R33, R33, R252.reuse, -R2 ;  /* 0x000000fc21217223 */ /* 0x080fe20000000802 */
[----:B------:R-:W0:Y:S01]  /*11370*/  MUFU.EX2 R174, R13 ;  /* 0x0000000d00ae7308 */ /* 0x000e220000000800 */
[----:B----4-:R-:W-:Y:S01]  /*11380*/  FADD R0, R175, R0 ;  /* 0x00000000af007221 */ /* 0x010fe20000000000 */
[----:B------:R-:W-:Y:S01]  /*11390*/  STL [R1+0x10a8], R175 ;  /* 0x0010a8af01007387 */ /* 0x000fe20000100800 */
[----:B------:R-:W-:Y:S01]  /*113a0*/  FMUL R32, R32, 1.4426950216293334961 ;  /* 0x3fb8aa3b20207820 */ /* 0x000fe20000400000 */
[----:B------:R-:W-:Y:S01]  /*113b0*/  FMUL R33, R33, 1.4426950216293334961 ;  /* 0x3fb8aa3b21217820 */ /* 0x000fe20000400000 */
[-CC-:B------:R-:W-:Y:S01]  /*113c0*/  FFMA R34, R34, R252.reuse, -R2.reuse ;  /* 0x000000fc22227223 */ /* 0x180fe20000000802 */
[----:B------:R-:W-:-:S02]  /*113d0*/  FFMA R35, R35, R252, -R2 ;  /* 0x000000fc23237223 */ /* 0x000fc40000000802 */
[----:B------:R-:W4:Y:S01]  /*113e0*/  MUFU.EX2 R110, R14 ;  /* 0x0000000e006e7308 */ /* 0x000f220000000800 */
[----:B--2---:R-:W-:Y:S01]  /*113f0*/  FADD R0, R111, R0 ;  /* 0x000000006f007221 */ /* 0x004fe20000000000 */
[----:B------:R2:W-:Y:S01]  /*11400*/  STL [R1+0x10b8], R111 ;  /* 0x0010b86f01007387 */ /* 0x0005e20000100800 */
[----:B------:R-:W-:Y:S01]  /*11410*/  FMUL R34, R34, 1.4426950216293334961 ;  /* 0x3fb8aa3b22227820 */ /* 0x000fe20000400000 */
[----:B------:R-:W-:-:S04]  /*11420*/  FMUL R35, R35, 1.4426950216293334961 ;  /* 0x3fb8aa3b23237820 */ /* 0x000fc80000400000 */
[----:B------:R-:W1:Y:S01]  /*11430*/  MUFU.EX2 R137, R15 ;  /* 0x0000000f00897308 */ /* 0x000e620000000800 */
[----:B0-----:R-:W-:Y:S01]  /*11440*/  FADD R0, R174, R0 ;  /* 0x00000000ae007221 */ /* 0x001fe20000000000 */
[----:B------:R-:W-:Y:S06]  /*11450*/  STL [R1+0x10b4], R174 ;  /* 0x0010b4ae01007387 */ /* 0x000fec0000100800 */
[----:B------:R-:W0:Y:S01]  /*11460*/  MUFU.EX2 R136, R16 ;  /* 0x0000001000887308 */ /* 0x000e220000000800 */
[----:B----4-:R-:W-:Y:S01]  /*11470*/  FADD R0, R110, R0 ;  /* 0x000000006e007221 */ /* 0x010fe20000000000 */
[----:B------:R4:W-:Y:S06]  /*11480*/  STL [R1+0x10a0], R110 ;  /* 0x0010a06e01007387 */ /* 0x0009ec0000100800 */
[----:B------:R-:W2:Y:S01]  /*11490*/  MUFU.EX2 R135, R17 ;  /* 0x0000001100877308 */ /* 0x000ea20000000800 */
[----:B-1----:R-:W-:Y:S01]  /*114a0*/  FADD R0, R137, R0 ;  /* 0x0000000089007221 */ /* 0x002fe20000000000 */
[----:B------:R-:W-:Y:S06]  /*114b0*/  STL [R1+0x1054], R137 ;  /* 0x0010548901007387 */ /* 0x000fec0000100800 */
[----:B------:R-:W1:Y:S01]  /*114c0*/  MUFU.EX2 R119, R18 ;  /* 0x0000001200777308 */ /* 0x000e620000000800 */
[----:B0-----:R-:W-:Y:S01]  /*114d0*/  FADD R0, R136, R0 ;  /* 0x0000000088007221 */ /* 0x001fe20000000000 */
[----:B------:R0:W-:Y:S06]  /*114e0*/  STL [R1+0x10ac], R136 ;  /* 0x0010ac8801007387 */ /* 0x0001ec0000100800 */
[----:B------:R-:W0:Y:S01]  /*114f0*/  MUFU.EX2 R118, R19 ;  /* 0x0000001300767308 */ /* 0x000e220000000800 */
[----:B--2---:R-:W-:Y:S01]  /*11500*/  FADD R0, R135, R0 ;  /* 0x0000000087007221 */ /* 0x004fe20000000000 */
[----:B------:R2:W-:Y:S06]  /*11510*/  STL [R1+0x10a4], R135 ;  /* 0x0010a48701007387 */ /* 0x0005ec0000100800 */
[----:B------:R-:W2:Y:S01]  /*11520*/  MUFU.EX2 R117, R20 ;  /* 0x0000001400757308 */ /* 0x000ea20000000800 */
[----:B-1----:R-:W-:Y:S01]  /*11530*/  FADD R0, R119, R0 ;  /* 0x0000000077007221 */ /* 0x002fe20000000000 */
[----:B------:R-:W-:Y:S06]  /*11540*/  STL [R1+0x1094], R119 ;  /* 0x0010947701007387 */ /* 0x000fec0000100800 */
[----:B------:R-:W1:Y:S01]  /*11550*/  MUFU.EX2 R177, R21 ;  /* 0x0000001500b17308 */ /* 0x000e620000000800 */
[----:B0-----:R-:W-:Y:S01]  /*11560*/  FADD R0, R118, R0 ;  /* 0x0000000076007221 */ /* 0x001fe20000000000 */
[----:B------:R-:W-:Y:S06]  /*11570*/  STL [R1+0x1058], R118 ;  /* 0x0010587601007387 */ /* 0x000fec0000100800 */
[----:B------:R-:W0:Y:S01]  /*11580*/  MUFU.EX2 R116, R22 ;  /* 0x0000001600747308 */ /* 0x000e220000000800 */
[----:B--2---:R-:W-:Y:S01]  /*11590*/  FADD R0, R117, R0 ;  /* 0x0000000075007221 */ /* 0x004fe20000000000 */
[----:B------:R-:W-:Y:S06]  /*115a0*/  STL [R1+0x109c], R117 ;  /* 0x00109c7501007387 */ /* 0x000fec0000100800 */
[----:B------:R-:W2:Y:S01]  /*115b0*/  MUFU.EX2 R115, R23 ;  /* 0x0000001700737308 */ /* 0x000ea20000000800 */
[----:B-1----:R-:W-:-:S07]  /*115c0*/  FADD R0, R177, R0 ;  /* 0x00000000b1007221 */ /* 0x002fce0000000000 */
[----:B------:R-:W1:Y:S01]  /*115d0*/  MUFU.EX2 R113, R24 ;  /* 0x0000001800717308 */ /* 0x000e620000000800 */
[----:B0-----:R-:W-:Y:S01]  /*115e0*/  FADD R0, R116, R0 ;  /* 0x0000000074007221 */ /* 0x001fe20000000000 */
[----:B------:R-:W-:Y:S06]  /*115f0*/  STL [R1+0x1088], R116 ;  /* 0x0010887401007387 */ /* 0x000fec0000100800 */
[----:B---3--:R-:W0:Y:S01]  /*11600*/  MUFU.EX2 R112, R25 ;  /* 0x0000001900707308 */ /* 0x008e220000000800 */
[----:B--2---:R-:W-:Y:S01]  /*11610*/  FADD R0, R115, R0 ;  /* 0x0000000073007221 */ /* 0x004fe20000000000 */
[----:B------:R-:W-:Y:S06]  /*11620*/  STL [R1+0x1060], R115 ;  /* 0x0010607301007387 */ /* 0x000fec0000100800 */
[----:B------:R-:W2:Y:S01]  /*11630*/  MUFU.EX2 R111, R26 ;  /* 0x0000001a006f7308 */ /* 0x000ea20000000800 */
[----:B-1----:R-:W-:Y:S01]  /*11640*/  FADD R0, R113, R0 ;  /* 0x0000000071007221 */ /* 0x002fe20000000000 */
[----:B------:R-:W-:Y:S06]  /*11650*/  STL [R1+0x1090], R113 ;  /* 0x0010907101007387 */ /* 0x000fec0000100800 */
[----:B----4-:R-:W1:Y:S01]  /*11660*/  MUFU.EX2 R110, R27 ;  /* 0x0000001b006e7308 */ /* 0x010e620000000800 */
[----:B0-----:R-:W-:Y:S01]  /*11670*/  FADD R0, R112, R0 ;  /* 0x0000000070007221 */ /* 0x001fe20000000000 */
[----:B------:R-:W-:Y:S06]  /*11680*/  STL [R1+0x108c], R112 ;  /* 0x00108c7001007387 */ /* 0x000fec0000100800 */
[----:B------:R-:W0:Y:S01]  /*11690*/  MUFU.EX2 R175, R28 ;  /* 0x0000001c00af7308 */ /* 0x000e220000000800 */
[----:B--2---:R-:W-:Y:S01]  /*116a0*/  FADD R0, R111, R0 ;  /* 0x000000006f007221 */ /* 0x004fe20000000000 */
[----:B------:R-:W-:Y:S06]  /*116b0*/  STL [R1+0x107c], R111 ;  /* 0x00107c6f01007387 */ /* 0x000fec0000100800 */
[----:B------:R-:W2:Y:S01]  /*116c0*/  MUFU.EX2 R174, R29 ;  /* 0x0000001d00ae7308 */ /* 0x000ea20000000800 */
[----:B-1----:R-:W-:Y:S01]  /*116d0*/  FADD R0, R110, R0 ;  /* 0x000000006e007221 */ /* 0x002fe20000000000 */
[----:B------:R-:W-:Y:S04]  /*116e0*/  STL [R1+0x105c], R110 ;  /* 0x00105c6e01007387 */ /* 0x000fe80000100800 */
[----:B------:R-:W-:Y:S02]  /*116f0*/  STL [R1+0x1118], R177 ;  /* 0x001118b101007387 */ /* 0x000fe40000100800 */
[----:B------:R-:W1:Y:S01]  /*11700*/  MUFU.EX2 R4, R30 ;  /* 0x0000001e00047308 */ /* 0x000e620000000800 */
[----:B0-----:R-:W-:-:S07]  /*11710*/  FADD R0, R175, R0 ;  /* 0x00000000af007221 */ /* 0x001fce0000000000 */
[----:B------:R-:W0:Y:S01]  /*11720*/  MUFU.EX2 R176, R31 ;  /* 0x0000001f00b07308 */ /* 0x000e220000000800 */
[----:B--2---:R-:W-:-:S07]  /*11730*/  FADD R0, R174, R0 ;  /* 0x00000000ae007221 */ /* 0x004fce0000000000 */
[----:B------:R-:W2:Y:S01]  /*11740*/  MUFU.EX2 R136, R32 ;  /* 0x0000002000887308 */ /* 0x000ea20000000800 */
[----:B-1----:R-:W-:Y:S01]  /*11750*/  FADD R0, R4, R0 ;  /* 0x0000000004007221 */ /* 0x002fe20000000000 */
[----:B------:R-:W-:Y:S01]  /*11760*/  STL [R1+0x1070], R4 ;  /* 0x0010700401007387 */ /* 0x000fe20000100800 */
[----:B------:R-:W-:Y:S01]  /*11770*/  PRMT R108, RZ, 0x7610, R108 ;  /* 0x00007610ff6c7816 */ /* 0x000fe2000000006c */
[----:B------:R-:W-:Y:S01]  /*11780*/  BAR.SYNC.DEFER_BLOCKING 0x0 ;  /* 0x0000000000007b1d */ /* 0x000fe20000010000 */
[----:B0-----:R-:W-:-:S05]  /*11790*/  FADD R0, R176, R0 ;  /* 0x00000000b0007221 */ /* 0x001fca0000000000 */
[----:B------:R-:W0:Y:S01]  /*117a0*/  MUFU.EX2 R135, R33 ;  /* 0x0000002100877308 */ /* 0x000e220000000800 */
[----:B------:R-:W-:Y:S01]  /*117b0*/  PRMT R109, RZ, 0x7610, R109 ;  /* 0x00007610ff6d7816 */ /* 0x000fe2000000006d */
[----:B------:R-:W-:Y:S01]  /*117c0*/  STL [R1+0x1110], R175 ;  /* 0x001110af01007387 */ /* 0x000fe20000100800 */
[----:B--2---:R-:W-:-:S03]  /*117d0*/  FADD R0, R136, R0 ;  /* 0x0000000088007221 */ /* 0x004fc60000000000 */
[----:B------:R-:W-:Y:S02]  /*117e0*/  STL [R1+0x1114], R2 ;  /* 0x0011140201007387 */ /* 0x000fe40000100800 */
[----:B------:R-:W1:Y:S02]  /*117f0*/  MUFU.EX2 R132, R34 ;  /* 0x0000002200847308 */ /* 0x000e640000000800 */
[----:B------:R-:W-:Y:S01]  /*11800*/  STL [R1+0x111c], R174 ;  /* 0x00111cae01007387 */ /* 0x000fe20000100800 */
[----:B------:R-:W-:-:S03]  /*11810*/  PRMT R62, RZ, 0x7610, R62 ;  /* 0x00007610ff3e7816 */ /* 0x000fc6000000003e */
[----:B------:R-:W-:Y:S02]  /*11820*/  STL [R1+0x117c], R176 ;  /* 0x00117cb001007387 */ /* 0x000fe40000100800 */
[----:B------:R-:W2:Y:S01]  /*11830*/  MUFU.EX2 R137, R35 ;  /* 0x0000002300897308 */ /* 0x000ea20000000800 */
[----:B0-----:R-:W-:Y:S01]  /*11840*/  FADD R0, R135, R0 ;  /* 0x0000000087007221 */ /* 0x001fe20000000000 */
[----:B------:R-:W-:Y:S01]  /*11850*/  STL [R1+0x1108], R136 ;  /* 0x0011088801007387 */ /* 0x000fe20000100800 */
[----:B------:R-:W-:-:S03]  /*11860*/  PRMT R68, RZ, 0x7610, R68 ;  /* 0x00007610ff447816 */ /* 0x000fc60000000044 */
[----:B------:R-:W-:Y:S01]  /*11870*/  STL [R1+0x110c], R135 ;  /* 0x00110c8701007387 */ /* 0x000fe20000100800 */
[----:B-1----:R-:W-:-:S03]  /*11880*/  FADD R0, R132, R0 ;  /* 0x0000000084007221 */ /* 0x002fc60000000000 */
[----:B------:R-:W-:Y:S01]  /*11890*/  STL [R1+0x1178], R132 ;  /* 0x0011788401007387 */ /* 0x000fe20000100800 */
[----:B--2---:R-:W-:-:S03]  /*118a0*/  FADD R0, R137, R0 ;  /* 0x0000000089007221 */ /* 0x004fc60000000000 */
[----:B------:R-:W-:Y:S04]  /*118b0*/  STL [R1+0x1180], R137 ;  /* 0x0011808901007387 */ /* 0x000fe80000100800 */
[----:B------:R-:W0:Y:S02]  /*118c0*/  SHFL.BFLY PT, R4, R0, 0x10, 0x1f ;  /* 0x0e001f0000047f89 */ /* 0x000e2400000e0000 */
[----:B0-----:R-:W-:-:S05]  /*118d0*/  FADD R0, R0, R4 ;  /* 0x0000000400007221 */ /* 0x001fca0000000000 */
[----:B------:R-:W-:Y:S01]  /*118e0*/  @!P1 STS [R37], R0 ;  /* 0x0000000025009388 */ /* 0x000fe20000000800 */
[----:B------:R-:W-:Y:S06]  /*118f0*/  BAR.SYNC.DEFER_BLOCKING 0x0 ;  /* 0x0000000000007b1d */ /* 0x000fec0000010000 */
[----:B------:R-:W0:Y:S04]  /*11900*/  @!P2 LDS R3, [R40] ;  /* 0x000000002803a984 */ /* 0x000e280000000800 */
[----:B0-----:R-:W0:Y:S02]  /*11910*/  SHFL.BFLY PT, R0, R3, 0x1, 0x1f ;  /* 0x0c201f0003007f89 */ /* 0x001e2400000e0000 */
[----:B0-----:R-:W-:-:S05]  /*11920*/  FADD R3, R3, R0 ;  /* 0x0000000003037221 */ /* 0x001fca0000000000 */
[----:B------:R-:W-:Y:S01]  /*11930*/  @P3 STS [R40], R3 ;  /* 0x0000000328003388 */ /* 0x000fe20000000800 */
[----:B------:R-:W-:Y:S06]  /*11940*/  BAR.SYNC.DEFER_BLOCKING 0x0 ;  /* 0x0000000000007b1d */ /* 0x000fec0000010000 */
[----:B------:R-:W2:Y:S04]  /*11950*/  @P4 LDG.E.U8 R63, desc[UR8][R156.64] ;  /* 0x000000089c3f4981 */ /* 0x000ea8000c1e1100 */
[----:B------:R-:W3:Y:S04]  /*11960*/  @P4 LDG.E.U8 R69, desc[UR8][R154.64] ;  /* 0x000000089a454981 */ /* 0x000ee8000c1e1100 */
[----:B------:R-:W4:Y:S04]  /*11970*/  @P4 LDG.E.U8 R108, desc[UR8][R150.64] ;  /* 0x00000008966c4981 */ /* 0x000f28000c1e1100 */
[----:B------:R-:W3:Y:S04]  /*11980*/  @P4 LDG.E.U8 R109, desc[UR8][R152.64] ;  /* 0x00000008986d4981 */ /* 0x000ee8000c1e1100 */
[----:B------:R-:W4:Y:S01]  /*11990*/  @P4 LDG.E.U8 R62, desc[UR8][R148.64] ;  /* 0x00000008943e4981 */ /* 0x000f22000c1e1100 */
[----:B------:R-:W-:-:S03]  /*119a0*/  PRMT R104, RZ, 0x7610, R104 ;  /* 0x00007610ff687816 */ /* 0x000fc60000000068 */
[----:B------:R-:W4:Y:S01]  /*119b0*/  @P4 LDG.E.U8 R68, desc[UR8][R146.64] ;  /* 0x0000000892444981 */ /* 0x000f22000c1e1100 */
[----:B------:R-:W-:-:S03]  /*119c0*/  PRMT R105, RZ, 0x7610, R105 ;  /* 0x00007610ff697816 */ /* 0x000fc60000000069 */
[----:B------:R-:W4:Y:S04]  /*119d0*/  @P4 LDG.E.U8 R104, desc[UR8][R142.64] ;  /* 0x000000088e684981 */ /* 0x000f28000c1e1100 */
[----:B------:R-:W4:Y:S04]  /*119e0*/  @P4 LDG.E.U8 R105, desc[UR8][R144.64] ;  /* 0x0000000890694981 */ /* 0x000f28000c1e1100 */
[----:B--2---:R-:W-:Y:S04]  /*119f0*/  STL [R1+0x1184], R63 ;  /* 0x0011843f01007387 */ /* 0x004fe80000100800 */
[----:B------:R-:W-:Y:S04]  /*11a00*/  STL [R1+0x1104], R156 ;  /* 0x0011049c01007387 */ /* 0x000fe80000100800 */
[----:B------:R-:W-:Y:S04]  /*11a10*/  STL [R1+0x1100], R157 ;  /* 0x0011009d01007387 */ /* 0x000fe80000100800 */
[----:B---3--:R-:W-:Y:S04]  /*11a20*/  STL [R1+0x1188], R69 ;  /* 0x0011884501007387 */ /* 0x008fe80000100800 */
[----:B------:R-:W-:Y:S04]  /*11a30*/  STL [R1+0x1124], R154 ;  /* 0x0011249a01007387 */ /* 0x000fe80000100800 */
[----:B------:R-:W-:Y:S04]  /*11a40*/  STL [R1+0x1120], R155 ;  /* 0x0011209b01007387 */ /* 0x000fe80000100800 */
[----:B------:R-:W-:Y:S04]  /*11a50*/  STL [R1+0x112c], R152 ;  /* 0x00112c9801007387 */ /* 0x000fe80000100800 */
[----:B------:R-:W-:Y:S04]  /*11a60*/  STL [R1+0x1128], R153 ;  /* 0x0011289901007387 */ /* 0x000fe80000100800 */
[----:B----4-:R-:W-:Y:S04]  /*11a70*/  STL [R1+0x1038], R108 ;  /* 0x0010386c01007387 */ /* 0x010fe80000100800 */
[----:B------:R0:W-:Y:S04]  /*11a80*/  STL [R1+0xf30], R109 ;  /* 0x000f306d01007387 */ /* 0x0001e80000100800 */
[----:B0-----:R-:W2:Y:S01]  /*11a90*/  LDL.64 R108, [R1+0x660] ;  /* 0x00066000016c7983 */ /* 0x001ea20000100a00 */
[----:B------:R-:W-:-:S03]  /*11aa0*/  PRMT R61, RZ, 0x7610, R61 ;  /* 0x00007610ff3d7816 */ /* 0x000fc6000000003d */
[----:B------:R-:W-:Y:S01]  /*11ab0*/  STL [R1+0x1134], R150 ;  /* 0x0011349601007387 */ /* 0x000fe20000100800 */
[----:B------:R-:W-:-:S03]  /*11ac0*/  PRMT R67, RZ, 0x7610, R67 ;  /* 0x00007610ff437816 */ /* 0x000fc60000000043 */
[----:B------:R-:W-:Y:S04]  /*11ad0*/  STL [R1+0x1130], R151 ;  /* 0x0011309701007387 */ /* 0x000fe80000100800 */
[----:B------:R-:W-:Y:S04]  /*11ae0*/  STL [R1+0x118c], R62 ;  /* 0x00118c3e01007387 */ /* 0x000fe80000100800 */
[----:B------:R-:W-:Y:S04]  /*11af0*/  STL [R1+0x113c], R148 ;  /* 0x00113c9401007387 */ /* 0x000fe80000100800 */
[----:B------:R-:W-:Y:S04]  /*11b00*/  STL [R1+0x1138], R149 ;  /* 0x0011389501007387 */ /* 0x000fe80000100800 */
[----:B------:R-:W-:Y:S04]  /*11b10*/  STL [R1+0x1190], R68 ;  /* 0x0011904401007387 */ /* 0x000fe80000100800 */
[----:B------:R-:W-:Y:S04]  /*11b20*/  STL [R1+0x1144], R146 ;  /* 0x0011449201007387 */ /* 0x000fe80000100800 */
[----:B------:R-:W3:Y:S04]  /*11b30*/  @P4 LDG.E.U8 R61, desc[UR8][R140.64] ;  /* 0x000000088c3d4981 */ /* 0x000ee8000c1e1100 */
[----:B------:R-:W-:Y:S04]  /*11b40*/  STL [R1+0x1140], R147 ;  /* 0x0011409301007387 */ /* 0x000fe80000100800 */
[----:B------:R-:W-:Y:S04]  /*11b50*/  STL [R1+0x114c], R144 ;  /* 0x00114c9001007387 */ /* 0x000fe80000100800 */
[----:B------:R-:W-:Y:S04]  /*11b60*/  STL [R1+0x1148], R145 ;  /* 0x0011489101007387 */ /* 0x000fe80000100800 */
[----:B------:R-:W4:Y:S04]  /*11b70*/  LDL.64 R118, [R1+0x658] ;  /* 0x0006580001767983 */ /* 0x000f280000100a00 */
[----:B------:R-:W4:Y:S04]  /*11b80*/  LDL.64 R116, [R1+0x650] ;  /* 0x0006500001747983 */ /* 0x000f280000100a00 */
[----:B------:R-:W4:Y:S04]  /*11b90*/  LDL.64 R110, [R1+0x648] ;  /* 0x00064800016e7983 */ /* 0x000f280000100a00 */
[----:B------:R-:W4:Y:S04]  /*11ba0*/  LDL.64 R112, [R1+0x640] ;  /* 0x0006400001707983 */ /* 0x000f280000100a00 */
[----:B------:R-:W-:Y:S04]  /*11bb0*/  STL [R1+0x1034], R104 ;  /* 0x0010346801007387 */ /* 0x000fe80000100800 */
[----:B------:R0:W-:Y:S04]  /*11bc0*/  STL [R1+0xf2c], R105 ;  /* 0x000f2c6901007387 */ /* 0x0001e80000100800 */
[----:B0-----:R-:W4:Y:S04]  /*11bd0*/  LDL.64 R104, [R1+0x638] ;  /* 0x0006380001687983 */ /* 0x001f280000100a00 */
[----:B--2---:R-:W2:Y:S01]  /*11be0*/  @P4 LDG.E.U8 R67, desc[UR8][R108.64] ;  /* 0x000000086c434981 */ /* 0x004ea2000c1e1100 */
[----:B------:R-:W-:-:S03]  /*11bf0*/  PRMT R114, RZ, 0x7610, R114 ;  /* 0x00007610ff727816 */ /* 0x000fc60000000072 */
[----:B------:R-:W-:Y:S04]  /*11c00*/  STL [R1+0x1154], R142 ;  /* 0x0011548e01007387 */ /* 0x000fe80000100800 */
[----:B------:R-:W-:Y:S01]  /*11c10*/  STL [R1+0x1150], R143 ;  /* 0x0011508f01007387 */ /* 0x000fe20000100800 */
[----:B------:R-:W-:Y:S02]  /*11c20*/  PRMT R106, RZ, 0x7610, R106 ;  /* 0x00007610ff6a7816 */ /* 0x000fe4000000006a */
[----:B------:R-:W-:Y:S01]  /*11c30*/  PRMT R107, RZ, 0x7610, R107 ;  /* 0x00007610ff6b7816 */ /* 0x000fe2000000006b */
[----:B---3--:R-:W-:Y:S04]  /*11c40*/  STL [R1+0x1194], R61 ;  /* 0x0011943d01007387 */ /* 0x008fe80000100800 */
[----:B------:R-:W-:Y:S04]  /*11c50*/  STL [R1+0x115c], R140 ;  /* 0x00115c8c01007387 */ /* 0x000fe80000100800 */
[----:B------:R-:W-:Y:S04]  /*11c60*/  STL [R1+0x1158], R141 ;  /* 0x0011588d01007387 */ /* 0x000fe80000100800 */
[----:B------:R-:W3:Y:S04]  /*11c70*/  LDL.64 R108, [R1+0x630] ;  /* 0x00063000016c7983 */ /* 0x000ee80000100a00 */
[----:B----4-:R-:W4:Y:S04]  /*11c80*/  @P4 LDG.E.U8 R114, desc[UR8][R118.64] ;  /* 0x0000000876724981 */ /* 0x010f28000c1e1100 */
[----:B------:R-:W3:Y:S04]  /*11c90*/  @P4 LDG.E.U8 R107, desc[UR8][R116.64] ;  /* 0x00000008746b4981 */ /* 0x000ee8000c1e1100 */
[----:B------:R-:W3:Y:S04]  /*11ca0*/  @P4 LDG.E.U8 R106, desc[UR8][R104.64] ;  /* 0x00000008686a4981 */ /* 0x000ee8000c1e1100 */
[----:B--2---:R-:W-:Y:S04]  /*11cb0*/  STL [R1+0x1198], R67 ;  /* 0x0011984301007387 */ /* 0x004fe80000100800 */
[----:B------:R-:W2:Y:S01]  /*11cc0*/  LDL.LU R118, [R1+0x1368] ;  /* 0x0013680001767983 */ /* 0x000ea20000300800 */
[----:B------:R-:W-:-:S02]  /*11cd0*/  PRMT R60, RZ, 0x7610, R60 ;  /* 0x00007610ff3c7816 */ /* 0x000fc4000000003c */
[----:B------:R-:W-:-:S04]  /*11ce0*/  PRMT R66, RZ, 0x7610, R66 ;  /* 0x00007610ff427816 */ /* 0x000fc80000000042 */
[----:B------:R-:W2:Y:S04]  /*11cf0*/  @P4 LDG.E.U8 R60, desc[UR8][R110.64] ;  /* 0x000000086e3c4981 */ /* 0x000ea8000c1e1100 */
[----:B------:R0:W2:Y:S04]  /*11d00*/  @P4 LDG.E.U8 R66, desc[UR8][R112.64] ;  /* 0x0000000870424981 */ /* 0x0000a8000c1e1100 */
[----:B----4-:R1:W-:Y:S04]  /*11d10*/  STL [R1+0xf28], R114 ;  /* 0x000f287201007387 */ /* 0x0103e80000100800 */
[----:B------:R-:W4:Y:S04]  /*11d20*/  LDL.64 R116, [R1+0x620] ;  /* 0x0006200001747983 */ /* 0x000f280000100a00 */
[----:B------:R-:W4:Y:S04]  /*11d30*/  LDL.64 R110, [R1+0x618] ;  /* 0x00061800016e7983 */ /* 0x000f280000100a00 */
[----:B-1----:R-:W4:Y:S04]  /*11d40*/  LDL.64 R114, [R1+0x628] ;  /* 0x0006280001727983 */ /* 0x002f280000100a00 */
[----:B------:R-:W4:Y:S04]  /*11d50*/  LDL.64 R112, [R1+0x610] ;  /* 0x0006100001707983 */ /* 0x000f280000100a00 */
[----:B------:R-:W4:Y:S04]  /*11d60*/  LDL.LU.64 R104, [R1+0x1360] ;  /* 0x0013600001687983 */ /* 0x000f280000300a00 */
[----:B---3--:R-:W-:Y:S04]  /*11d70*/  STL [R1+0xf24], R106 ;  /* 0x000f246a01007387 */ /* 0x008fe80000100800 */
[----:B------:R1:W-:Y:S04]  /*11d80*/  STL [R1+0x1030], R107 ;  /* 0x0010306b01007387 */ /* 0x0003e80000100800 */
[----:B-1----:R-:W3:Y:S01]  /*11d90*/  LDL.64 R106, [R1+0x608] ;  /* 0x00060800016a7983 */ /* 0x002ee20000100a00 */
[----:B--2---:R-:W-:-:S06]  /*11da0*/  PRMT R118, RZ, 0x7610, R118 ;  /* 0x00007610ff767816 */ /* 0x004fcc0000000076 */
[----:B------:R-:W2:Y:S04]  /*11db0*/  @P4 LDG.E.U8 R118, desc[UR8][R108.64] ;  /* 0x000000086c764981 */ /* 0x000ea8000c1e1100 */
[----:B------:R-:W3:Y:S01]  /*11dc0*/  LDL.LU.64 R108, [R1+0x1358] ;  /* 0x00135800016c7983 */ /* 0x000ee20000300a00 */
[----:B------:R-:W-:Y:S02]  /*11dd0*/  PRMT R59, RZ, 0x7610, R59 ;  /* 0x00007610ff3b7816 */ /* 0x000fe4000000003b */
[----:B------:R-:W-:-:S06]  /*11de0*/  PRMT R125, RZ, 0x7610, R125 ;  /* 0x00007610ff7d7816 */ /* 0x000fcc000000007d */
[----:B----4-:R-:W4:Y:S04]  /*11df0*/  @P4 LDG.E.U8 R125, desc[UR8][R116.64] ;  /* 0x00000008747d4981 */ /* 0x010f28000c1e1100 */
[----:B------:R1:W4:Y:S04]  /*11e00*/  @P4 LDG.E.U8 R59, desc[UR8][R114.64] ;  /* 0x00000008723b4981 */ /* 0x000328000c1e1100 */
[----:B--2---:R2:W-:Y:S04]  /*11e10*/  STL [R1+0x102c], R118 ;  /* 0x00102c7601007387 */ /* 0x0045e80000100800 */
[----:B------:R-:W4:Y:S04]  /*11e20*/  LDL.64 R114, [R1+0x5f8] ;  /* 0x0005f80001727983 */ /* 0x000f280000100a00 */
[----:B------:R-:W4:Y:S01]  /*11e30*/  LDL.64 R116, [R1+0x5f0] ;  /* 0x0005f00001747983 */ /* 0x000f220000100a00 */
[----:B---3--:R-:W-:-:S02]  /*11e40*/  PRMT R109, RZ, 0x7610, R109 ;  /* 0x00007610ff6d7816 */ /* 0x008fc4000000006d */
[----:B------:R-:W-:Y:S01]  /*11e50*/  PRMT R108, RZ, 0x7610, R108 ;  /* 0x00007610ff6c7816 */ /* 0x000fe2000000006c */
[----:B--2---:R-:W2:Y:S04]  /*11e60*/  LDL.64 R118, [R1+0x600] ;  /* 0x0006000001767983 */ /* 0x004ea80000100a00 */
[----:B------:R-:W3:Y:S04]  /*11e70*/  @P4 LDG.E.U8 R109, desc[UR8][R110.64] ;  /* 0x000000086e6d4981 */ /* 0x000ee8000c1e1100 */
[----:B------:R-:W2:Y:S04]  /*11e80*/  @P4 LDG.E.U8 R108, desc[UR8][R112.64] ;  /* 0x00000008706c4981 */ /* 0x000ea8000c1e1100 */
[----:B------:R-:W4:Y:S04]  /*11e90*/  LDL.64 R110, [R1+0x5e8] ;  /* 0x0005e800016e7983 */ /* 0x000f280000100a00 */
[----:B------:R-:W0:Y:S01]  /*11ea0*/  LDL.LU R112, [R1+0x1350] ;  /* 0x0013500001707983 */ /* 0x000e220000300800 */
[----:B------:R-:W-:-:S06]  /*11eb0*/  PRMT R58, RZ, 0x7610, R58 ;  /* 0x00007610ff3a7816 */ /* 0x000fcc000000003a */
[----:B------:R0:W4:Y:S04]  /*11ec0*/  @P4 LDG.E.U8 R58, desc[UR8][R106.64] ;  /* 0x000000086a3a4981 */ /* 0x000128000c1e1100 */
[----:B--2---:R-:W-:Y:S04]  /*11ed0*/  STL [R1+0x1028], R108 ;  /* 0x0010286c01007387 */ /* 0x004fe80000100800 */
[----:B---3--:R2:W-:Y:S04]  /*11ee0*/  STL [R1+0xf20], R109 ;  /* 0x000f206d01007387 */ /* 0x0085e80000100800 */
[----:B------:R-:W3:Y:S01]  /*11ef0*/  LDL.64 R106, [R1+0x5d8] ;  /* 0x0005d800016a7983 */ /* 0x000ee20000100a00 */
[----:B0-----:R-:W-:-:S02]  /*11f00*/  PRMT R112, RZ, 0x7610, R112 ;  /* 0x00007610ff707816 */ /* 0x001fc40000000070 */
[----:B------:R-:W-:Y:S01]  /*11f10*/  PRMT R124, RZ, 0x7610, R124 ;  /* 0x00007610ff7c7816 */ /* 0x000fe2000000007c */
[----:B--2---:R-:W2:Y:S04]  /*11f20*/  LDL.64 R108, [R1+0x5e0] ;  /* 0x0005e000016c7983 */ /* 0x004ea80000100a00 */
[----:B----4-:R-:W4:Y:S01]  /*11f30*/  @P4 LDG.E.U8 R112, desc[UR8][R114.64] ;  /* 0x0000000872704981 */ /* 0x010f22000c1e1100 */
[----:B------:R-:W-:Y:S02]  /*11f40*/  PRMT R57, RZ, 0x7610, R57 ;  /* 0x00007610ff397816 */ /* 0x000fe40000000039 */
[----:B------:R-:W-:Y:S01]  /*11f50*/  PRMT R104, RZ, 0x7610, R104 ;  /* 0x00007610ff687816 */ /* 0x000fe20000000068 */
[----:B------:R-:W2:Y:S01]  /*11f60*/  @P4 LDG.E.U8 R124, desc[UR8][R118.64] ;  /* 0x00000008767c4981 */ /* 0x000ea2000c1e1100 */
[----:B------:R-:W-:-:S03]  /*11f70*/  PRMT R105, RZ, 0x7610, R105 ;  /* 0x00007610ff697816 */ /* 0x000fc60000000069 */
[----:B------:R0:W2:Y:S04]  /*11f80*/  @P4 LDG.E.U8 R57, desc[UR8][R110.64] ;  /* 0x000000086e394981 */ /* 0x0000a8000c1e1100 */
[----:B------:R-:W2:Y:S04]  /*11f90*/  @P4 LDG.E.U8 R105, desc[UR8][R116.64] ;  /* 0x0000000874694981 */ /* 0x000ea8000c1e1100 */
[----:B------:R-:W2:Y:S04]  /*11fa0*/  LDL.64 R118, [R1+0x5d0] ;  /* 0x0005d00001767983 */ /* 0x000ea80000100a00 */
[----:B------:R-:W1:Y:S04]  /*11fb0*/  LDL.LU.64 R114, [R1+0x1348] ;  /* 0x0013480001727983 */ /* 0x000e680000300a00 */
[----:B---3--:R-:W3:Y:S04]  /*11fc0*/  @P4 LDG.E.U8 R104, desc[UR8][R106.64] ;  /* 0x000000086a684981 */ /* 0x008ee8000c1e1100 */
[----:B----4-:R4:W-:Y:S04]  /*11fd0*/  STL [R1+0xf1c], R112 ;  /* 0x000f1c7001007387 */ /* 0x0109e80000100800 */
[----:B------:R-:W3:Y:S01]  /*11fe0*/  LDL.64 R110, [R1+0x5b8] ;  /* 0x0005b800016e7983 */ /* 0x000ee20000100a00 */
[----:B------:R-:W-:-:S03]  /*11ff0*/  PRMT R123, RZ, 0x7610, R123 ;  /* 0x00007610ff7b7816 */ /* 0x000fc6000000007b */
[----:B------:R-:W3:Y:S04]  /*12000*/  LDL.64 R116, [R1+0x5c0] ;  /* 0x0005c00001747983 */ /* 0x000ee80000100a00 */
[----:B----4-:R-:W4:Y:S01]  /*12010*/  LDL.64 R112, [R1+0x5c8] ;  /* 0x0005c80001707983 */ /* 0x010f220000100a00 */
[----:B------:R-:W-:-:S03]  /*12020*/  PRMT R56, RZ, 0x7610, R56 ;  /* 0x00007610ff387816 */ /* 0x000fc60000000038 */
[----:B--2---:R-:W2:Y:S01]  /*12030*/  @P4 LDG.E.U8 R123, desc[UR8][R108.64] ;  /* 0x000000086c7b4981 */ /* 0x004ea2000c1e1100 */
[----:B-1----:R-:W-:Y:S02]  /*12040*/  PRMT R114, RZ, 0x7610, R114 ;  /* 0x00007610ff727816 */ /* 0x002fe40000000072 */
[----:B------:R-:W-:Y:S01]  /*12050*/  PRMT R115, RZ, 0x7610, R115 ;  /* 0x00007610ff737816 */ /* 0x000fe20000000073 */
[----:B------:R-:W2:Y:S04]  /*12060*/  LDL.64 R108, [R1+0x5b0] ;  /* 0x0005b000016c7983 */ /* 0x000ea80000100a00 */
[----:B------:R-:W2:Y:S04]  /*12070*/  LDL.LU.64 R106, [R1+0x1340] ;  /* 0x00134000016a7983 */ /* 0x000ea80000300a00 */
[----:B------:R-:W2:Y:S04]  /*12080*/  @P4 LDG.E.U8 R115, desc[UR8][R118.64] ;  /* 0x0000000876734981 */ /* 0x000ea8000c1e1100 */
[----:B---3--:R-:W-:Y:S04]  /*12090*/  STL [R1+0xf18], R104 ;  /* 0x000f186801007387 */ /* 0x008fe80000100800 */
[----:B------:R1:W-:Y:S04]  /*120a0*/  STL [R1+0x1024], R105 ;  /* 0x0010246901007387 */ /* 0x0003e80000100800 */
[----:B------:R-:W3:Y:S04]  /*120b0*/  LDL.64 R118, [R1+0x5a0] ;  /* 0x0005a00001767983 */ /* 0x000ee80000100a00 */
[----:B------:R-:W3:Y:S04]  /*120c0*/  @P4 LDG.E.U8 R114, desc[UR8][R110.64] ;  /* 0x000000086e724981 */ /* 0x000ee8000c1e1100 */
[----:B-1----:R-:W3:Y:S04]  /*120d0*/  LDL.64 R104, [R1+0x5a8] ;  /* 0x0005a80001687983 */ /* 0x002ee80000100a00 */
[----:B----4-:R1:W4:Y:S04]  /*120e0*/  @P4 LDG.E.U8 R56, desc[UR8][R112.64] ;  /* 0x0000000870384981 */ /* 0x010328000c1e1100 */
[----:B------:R-:W4:Y:S01]  /*120f0*/  LDL.64 R112, [R1+0x598] ;  /* 0x0005980001707983 */ /* 0x000f220000100a00 */
[----:B------:R-:W-:-:S02]  /*12100*/  PRMT R122, RZ, 0x7610, R122 ;  /* 0x00007610ff7a7816 */ /* 0x000fc4000000007a */
[----:B------:R-:W-:-:S04]  /*12110*/  PRMT R55, RZ, 0x7610, R55 ;  /* 0x00007610ff377816 */ /* 0x000fc80000000037 */
[----:B------:R-:W4:Y:S01]  /*12120*/  @P4 LDG.E.U8 R122, desc[UR8][R116.64] ;  /* 0x00000008747a4981 */ /* 0x000f22000c1e1100 */
[----:B--2---:R-:W-:Y:S02]  /*12130*/  PRMT R107, RZ, 0x7610, R107 ;  /* 0x00007610ff6b7816 */ /* 0x004fe4000000006b */
[----:B------:R-:W-:Y:S02]  /*12140*/  PRMT R121, RZ, 0x7610, R121 ;  /* 0x00007610ff797816 */ /* 0x000fe40000000079 */
[----:B------:R-:W-:Y:S02]  /*12150*/  PRMT R106, RZ, 0x7610, R106 ;  /* 0x00007610ff6a7816 */ /* 0x000fe4000000006a */
[----:B------:R-:W2:Y:S04]  /*12160*/  @P4 LDG.E.U8 R107, desc[UR8][R108.64] ;  /* 0x000000086c6b4981 */ /* 0x000ea8000c1e1100 */
[----:B------:R-:W2:Y:S04]  /*12170*/  LDL.64 R116, [R1+0x590] ;  /* 0x0005900001747983 */ /* 0x000ea80000100a00 */
[----:B------:R-:W0:Y:S04]  /*12180*/  LDL.LU.64 R110, [R1+0x1338] ;  /* 0x00133800016e7983 */ /* 0x000e280000300a00 */
[----:B---3--:R3:W3:Y:S04]  /*12190*/  @P4 LDG.E.U8 R121, desc[UR8][R118.64] ;  /* 0x0000000876794981 */ /* 0x0086e8000c1e1100 */
[----:B------:R-:W-:Y:S04]  /*121a0*/  STL [R1+0xf14], R114 ;  /* 0x000f147201007387 */ /* 0x000fe80000100800 */
[----:B------:R1:W-:Y:S04]  /*121b0*/  STL [R1+0x1020], R115 ;  /* 0x0010207301007387 */ /* 0x0003e80000100800 */
[----:B------:R-:W3:Y:S04]  /*121c0*/  @P4 LDG.E.U8 R55, desc[UR8][R104.64] ;  /* 0x0000000868374981 */ /* 0x000ee8000c1e1100 */
[----:B------:R-:W3:Y:S04]  /*121d0*/  LDL.64 R108, [R1+0x580] ;  /* 0x00058000016c7983 */ /* 0x000ee80000100a00 */
[----:B-1----:R-:W3:Y:S04]  /*121e0*/  LDL.64 R114, [R1+0x588] ;  /* 0x0005880001727983 */ /* 0x002ee80000100a00 */
[----:B------:R-:W3:Y:S04]  /*121f0*/  LDL.64 R104, [R1+0x578] ;  /* 0x0005780001687983 */ /* 0x000ee80000100a00 */
[----:B------:R-:W3:Y:S04]  /*12200*/  LDL.64 R118, [R1+0x570] ;  /* 0x0005700001767983 */ /* 0x000ee80000100a00 */
[----:B----4-:R-:W4:Y:S04]  /*12210*/  @P4 LDG.E.U8 R106, desc[UR8][R112.64] ;  /* 0x00000008706a4981 */ /* 0x010f28000c1e1100 */
[----:B------:R-:W4:Y:S01]  /*12220*/  LDL.LU R112, [R1+0x1330] ;  /* 0x0013300001707983 */ /* 0x000f220000300800 */
[----:B0-----:R-:W-:-:S02]  /*12230*/  PRMT R110, RZ, 0x7610, R110 ;  /* 0x00007610ff6e7816 */ /* 0x001fc4000000006e */
[----:B------:R-:W-:-:S06]  /*12240*/  PRMT R111, RZ, 0x7610, R111 ;  /* 0x00007610ff6f7816 */ /* 0x000fcc000000006f */
[----:B--2---:R-:W2:Y:S04]  /*12250*/  @P4 LDG.E.U8 R111, desc[UR8][R116.64] ;  /* 0x00000008746f4981 */ /* 0x004ea8000c1e1100 */
[----:B---3--:R-:W3:Y:S04]  /*12260*/  @P4 LDG.E.U8 R110, desc[UR8][R104.64] ;  /* 0x00000008686e4981 */ /* 0x008ee8000c1e1100 */
[----:B----4-:R-:W-:Y:S04]  /*12270*/  STL [R1+0xf10], R106 ;  /* 0x000f106a01007387 */ /* 0x010fe80000100800 */
[----:B------:R0:W-:Y:S01]  /*12280*/  STL [R1+0x101c], R107 ;  /* 0x00101c6b01007387 */ /* 0x0001e20000100800 */
[----:B------:R-:W-:-:S02]  /*12290*/  PRMT R54, RZ, 0x7610, R54 ;  /* 0x00007610ff367816 */ /* 0x000fc40000000036 */
[----:B------:R-:W-:Y:S01]  /*122a0*/  PRMT R120, RZ, 0x7610, R120 ;  /* 0x00007610ff787816 */ /* 0x000fe20000000078 */
[----:B------:R-:W4:Y:S01]  /*122b0*/  LDL.64 R116, [R1+0x560] ;  /* 0x0005600001747983 */ /* 0x000f220000100a00 */
[----:B------:R-:W-:-:S03]  /*122c0*/  PRMT R112, RZ, 0x7610, R112 ;  /* 0x00007610ff707816 */ /* 0x000fc60000000070 */
[----:B------:R-:W4:Y:S04]  /*122d0*/  @P4 LDG.E.U8 R54, desc[UR8][R114.64] ;  /* 0x0000000872364981 */ /* 0x000f28000c1e1100 */
[----:B0-----:R-:W4:Y:S04]  /*122e0*/  LDL.64 R106, [R1+0x568] ;  /* 0x00056800016a7983 */ /* 0x001f280000100a00 */
[----:B------:R-:W4:Y:S04]  /*122f0*/  @P4 LDG.E.U8 R112, desc[UR8][R118.64] ;  /* 0x0000000876704981 */ /* 0x000f28000c1e1100 */
[----:B------:R-:W4:Y:S04]  /*12300*/  @P4 LDG.E.U8 R120, desc[UR8][R108.64] ;  /* 0x000000086c784981 */ /* 0x000f28000c1e1100 */
[----:B------:R-:W4:Y:S01]  /*12310*/  LDL.64 R114, [R1+0x558] ;  /* 0x0005580001727983 */ /* 0x000f220000100a00 */
[----:B------:R-:W-:-:S03]  /*12320*/  PRMT R53, RZ, 0x7610, R53 ;  /* 0x00007610ff357816 */ /* 0x000fc60000000035 */
[----:B------:R-:W4:Y:S04]  /*12330*/  LDL.64 R108, [R1+0x550] ;  /* 0x00055000016c7983 */ /* 0x000f280000100a00 */
[----:B------:R-:W4:Y:S04]  /*12340*/  LDL.LU.64 R104, [R1+0x1328] ;  /* 0x0013280001687983 */ /* 0x000f280000300a00 */
[----:B---3--:R-:W-:Y:S04]  /*12350*/  STL [R1+0xf0c], R110 ;  /* 0x000f0c6e01007387 */ /* 0x008fe80000100800 */
[----:B--2---:R0:W-:Y:S04]  /*12360*/  STL [R1+0x1018], R111 ;  /* 0x0010186f01007387 */ /* 0x0041e80000100800 */
[----:B0-----:R-:W2:Y:S04]  /*12370*/  LDL.64 R110, [R1+0x548] ;  /* 0x00054800016e7983 */ /* 0x001ea80000100a00 */
[----:B------:R-:W3:Y:S04]  /*12380*/  LDL.LU.64 R118, [R1+0x1320] ;  /* 0x0013200001767983 */ /* 0x000ee80000300a00 */
[----:B----4-:R0:W4:Y:S04]  /*12390*/  @P4 LDG.E.U8 R53, desc[UR8][R106.64] ;  /* 0x000000086a354981 */ /* 0x010128000c1e1100 */
[----:B------:R1:W-:Y:S04]  /*123a0*/  STL [R1+0x1014], R112 ;  /* 0x0010147001007387 */ /* 0x0003e80000100800 */
[----:B------:R-:W4:Y:S04]  /*123b0*/  LDL.64 R106, [R1+0x538] ;  /* 0x00053800016a7983 */ /* 0x000f280000100a00 */
[----:B-1----:R-:W4:Y:S01]  /*123c0*/  LDL.64 R112, [R1+0x540] ;  /* 0x0005400001707983 */ /* 0x002f220000100a00 */
[----:B------:R-:W-:-:S02]  /*123d0*/  PRMT R100, RZ, 0x7610, R100 ;  /* 0x00007610ff647816 */ /* 0x000fc40000000064 */
[----:B------:R-:W-:Y:S02]  /*123e0*/  PRMT R101, RZ, 0x7610, R101 ;  /* 0x00007610ff657816 */ /* 0x000fe40000000065 */
[----:B------:R-:W-:Y:S02]  /*123f0*/  PRMT R103, RZ, 0x7610, R103 ;  /* 0x00007610ff677816 */ /* 0x000fe40000000067 */
[----:B------:R-:W-:Y:S02]  /*12400*/  PRMT R52, RZ, 0x7610, R52 ;  /* 0x00007610ff347816 */ /* 0x000fe40000000034 */
[----:B------:R-:W4:Y:S04]  /*12410*/  @P4 LDG.E.U8 R101, desc[UR8][R108.64] ;  /* 0x000000086c654981 */ /* 0x000f28000c1e1100 */
[----:B------:R-:W4:Y:S04]  /*12420*/  @P4 LDG.E.U8 R103, desc[UR8][R114.64] ;  /* 0x0000000872674981 */ /* 0x000f28000c1e1100 */
[----:B------:R-:W4:Y:S04]  /*12430*/  LDL.64 R108, [R1+0x520] ;  /* 0x00052000016c7983 */ /* 0x000f280000100a00 */
[----:B------:R-:W4:Y:S04]  /*12440*/  LDL.64 R114, [R1+0x528] ;  /* 0x0005280001727983 */ /* 0x000f280000100a00 */
[----:B--2---:R-:W2:Y:S01]  /*12450*/  @P4 LDG.E.U8 R52, desc[UR8][R110.64] ;  /* 0x000000086e344981 */ /* 0x004ea2000c1e1100 */
[----:B---3--:R-:W-:-:S02]  /*12460*/  PRMT R119, RZ, 0x7610, R119 ;  /* 0x00007610ff777816 */ /* 0x008fc40000000077 */
[----:B------:R-:W-:-:S04]  /*12470*/  PRMT R118, RZ, 0x7610, R118 ;  /* 0x00007610ff767816 */ /* 0x000fc80000000076 */
[----:B------:R1:W3:Y:S04]  /*12480*/  @P4 LDG.E.U8 R119, desc[UR8][R116.64] ;  /* 0x0000000874774981 */ /* 0x0002e8000c1e1100 */
[----:B------:R-:W2:Y:S04]  /*12490*/  LDL.64 R110, [R1+0x518] ;  /* 0x00051800016e7983 */ /* 0x000ea80000100a00 */
[----:B------:R-:W2:Y:S04]  /*124a0*/  LDL.64 R116, [R1+0x530] ;  /* 0x0005300001747983 */ /* 0x000ea80000100a00 */
[----:B----4-:R-:W4:Y:S04]  /*124b0*/  @P4 LDG.E.U8 R100, desc[UR8][R106.64] ;  /* 0x000000086a644981 */ /* 0x010f28000c1e1100 */
[----:B------:R-:W3:Y:S04]  /*124c0*/  @P4 LDG.E.U8 R118, desc[UR8][R112.64] ;  /* 0x0000000870764981 */ /* 0x000ee8000c1e1100 */
[----:B------:R-:W3:Y:S04]  /*124d0*/  LDL.64 R112, [R1+0x510] ;  /* 0x0005100001707983 */ /* 0x000ee80000100a00 */
[----:B------:R-:W0:Y:S01]  /*124e0*/  LDL.LU R106, [R1+0x1318] ;  /* 0x00131800016a7983 */ /* 0x000e220000300800 */
[----:B------:R-:W-:-:S06]  /*124f0*/  PRMT R102, RZ, 0x7610, R102 ;  /* 0x00007610ff667816 */ /* 0x000fcc0000000066 */
[----:B--2---:R-:W2:Y:S04]  /*12500*/  @P4 LDG.E.U8 R102, desc[UR8][R116.64] ;  /* 0x0000000874664981 */ /* 0x004ea8000c1e1100 */
[----:B----4-:R-:W-:Y:S04]  /*12510*/  STL [R1+0xf04], R100 ;  /* 0x000f046401007387 */ /* 0x010fe80000100800 */
[----:B------:R4:W-:Y:S04]  /*12520*/  STL [R1+0x1010], R101 ;  /* 0x0010106501007387 */ /* 0x0009e80000100800 */
[----:B----4-:R-:W4:Y:S04]  /*12530*/  LDL.64 R100, [R1+0x508] ;  /* 0x0005080001647983 */ /* 0x010f280000100a00 */
[----:B------:R-:W1:Y:S01]  /*12540*/  LDL.LU.64 R116, [R1+0x1310] ;  /* 0x0013100001747983 */ /* 0x000e620000300a00 */
[----:B0-----:R-:W-:-:S06]  /*12550*/  PRMT R106, RZ, 0x7610, R106 ;  /* 0x00007610ff6a7816 */ /* 0x001fcc000000006a */
[----:B------:R-:W3:Y:S01]  /*12560*/  @P4 LDG.E.U8 R106, desc[UR8][R110.64] ;  /* 0x000000086e6a4981 */ /* 0x000ee2000c1e1100 */
[----:B------:R-:W-:Y:S02]  /*12570*/  PRMT R51, RZ, 0x7610, R51 ;  /* 0x00007610ff337816 */ /* 0x000fe40000000033 */
[----:B------:R-:W-:-:S04]  /*12580*/  PRMT R50, RZ, 0x7610, R50 ;  /* 0x00007610ff327816 */ /* 0x000fc80000000032 */
[----:B------:R0:W3:Y:S04]  /*12590*/  @P4 LDG.E.U8 R51, desc[UR8][R114.64] ;  /* 0x0000000872334981 */ /* 0x0000e8000c1e1100 */
[----:B--2---:R-:W-:Y:S04]  /*125a0*/  STL [R1+0x100c], R102 ;  /* 0x00100c6601007387 */ /* 0x004fe80000100800 */
[----:B------:R2:W-:Y:S04]  /*125b0*/  STL [R1+0xf08], R103 ;  /* 0x000f086701007387 */ /* 0x0005e80000100800 */
[----:B------:R-:W3:Y:S04]  /*125c0*/  LDL.64 R114, [R1+0x4f8] ;  /* 0x0004f80001727983 */ /* 0x000ee80000100a00 */
[----:B--2---:R-:W2:Y:S04]  /*125d0*/  LDL.64 R102, [R1+0x500] ;  /* 0x0005000001667983 */ /* 0x004ea80000100a00 */
[----:B----4-:R-:W4:Y:S01]  /*125e0*/  @P4 LDG.E.U8 R50, desc[UR8][R100.64] ;  /* 0x0000000864324981 */ /* 0x010f22000c1e1100 */
[----:B-1----:R-:W-:-:S06]  /*125f0*/  PRMT R117, RZ, 0x7610, R117 ;  /* 0x00007610ff757816 */ /* 0x002fcc0000000075 */
[----:B------:R-:W4:Y:S04]  /*12600*/  @P4 LDG.E.U8 R117, desc[UR8][R108.64] ;  /* 0x000000086c754981 */ /* 0x000f28000c1e1100 */
[----:B------:R-:W4:Y:S04]  /*12610*/  LDL.64 R108, [R1+0x4f0] ;  /* 0x0004f000016c7983 */ /* 0x000f280000100a00 */
[----:B------:R-:W4:Y:S04]  /*12620*/  LDL.LU R110, [R1+0x1308] ;  /* 0x00130800016e7983 */ /* 0x000f280000300800 */
[----:B---3--:R1:W-:Y:S04]  /*12630*/  STL [R1+0xf00], R106 ;  /* 0x000f006a01007387 */ /* 0x0083e80000100800 */
[----:B------:R-:W3:Y:S01]  /*12640*/  LDL.64 R100, [R1+0x4d8] ;  /* 0x0004d80001647983 */ /* 0x000ee20000100a00 */
[----:B------:R-:W-:-:S02]  /*12650*/  PRMT R43, RZ, 0x7610, R43 ;  /* 0x00007610ff2b7816 */ /* 0x000fc4000000002b */
[----:B------:R-:W-:Y:S02]  /*12660*/  PRMT R116, RZ, 0x7610, R116 ;  /* 0x00007610ff747816 */ /* 0x000fe40000000074 */
[----:B------:R-:W-:Y:S01]  /*12670*/  PRMT R42, RZ, 0x7610, R42 ;  /* 0x00007610ff2a7816 */ /* 0x000fe2000000002a */
[----:B-1----:R-:W3:Y:S04]  /*12680*/  LDL.64 R106, [R1+0x4e8] ;  /* 0x0004e800016a7983 */ /* 0x002ee80000100a00 */
[----:B------:R-:W3:Y:S01]  /*12690*/  @P4 LDG.E.U8 R43, desc[UR8][R112.64] ;  /* 0x00000008702b4981 */ /* 0x000ee2000c1e1100 */
[----:B------:R-:W-:Y:S02]  /*126a0*/  PRMT R104, RZ, 0x7610, R104 ;  /* 0x00007610ff687816 */ /* 0x000fe40000000068 */
[----:B------:R-:W-:Y:S01]  /*126b0*/  PRMT R105, RZ, 0x7610, R105 ;  /* 0x00007610ff697816 */ /* 0x000fe20000000069 */
[----:B------:R-:W3:Y:S04]  /*126c0*/  LDL.64 R112, [R1+0x4e0] ;  /* 0x0004e00001707983 */ /* 0x000ee80000100a00 */
[----:B------:R-:W3:Y:S04]  /*126d0*/  @P4 LDG.E.U8 R42, desc[UR8][R114.64] ;  /* 0x00000008722a4981 */ /* 0x000ee8000c1e1100 */
[----:B--2---:R-:W2:Y:S04]  /*126e0*/  @P4 LDG.E.U8 R116, desc[UR8][R102.64] ;  /* 0x0000000866744981 */ /* 0x004ea8000c1e1100 */
[----:B------:R-:W2:Y:S04]  /*126f0*/  LDL.64 R102, [R1+0x4d0] ;  /* 0x0004d00001667983 */ /* 0x000ea80000100a00 */
[----:B------:R-:W0:Y:S04]  /*12700*/  LDL.LU.64 R114, [R1+0x1300] ;  /* 0x0013000001727983 */ /* 0x000e280000300a00 */
[----:B----4-:R-:W4:Y:S04]  /*12710*/  @P4 LDG.E.U8 R105, desc[UR8][R108.64] ;  /* 0x000000086c694981 */ /* 0x010f28000c1e1100 */
[----:B---3--:R-:W3:Y:S01]  /*12720*/  @P4 LDG.E.U8 R104, desc[UR8][R100.64] ;  /* 0x0000000864684981 */ /* 0x008ee2000c1e1100 */
[----:B------:R-:W-:-:S02]  /*12730*/  PRMT R49, RZ, 0x7610, R49 ;  /* 0x00007610ff317816 */ /* 0x000fc40000000031 */
[----:B------:R-:W-:-:S04]  /*12740*/  PRMT R110, RZ, 0x7610, R110 ;  /* 0x00007610ff6e7816 */ /* 0x000fc8000000006e */
[----:B------:R-:W4:Y:S04]  /*12750*/  @P4 LDG.E.U8 R49, desc[UR8][R106.64] ;  /* 0x000000086a314981 */ /* 0x000f28000c1e1100 */
[----:B------:R-:W-:Y:S04]  /*12760*/  STL [R1+0xefc], R42 ;  /* 0x000efc2a01007387 */ /* 0x000fe80000100800 */
[----:B------:R1:W-:Y:S04]  /*12770*/  STL [R1+0x1008], R43 ;  /* 0x0010082b01007387 */ /* 0x0003e80000100800 */
[----:B------:R-:W4:Y:S04]  /*12780*/  LDL.64 R108, [R1+0x4c0] ;  /* 0x0004c000016c7983 */ /* 0x000f280000100a00 */
[----:B------:R-:W4:Y:S04]  /*12790*/  LDL.64 R106, [R1+0x4b8] ;  /* 0x0004b800016a7983 */ /* 0x000f280000100a00 */
[----:B-1----:R-:W4:Y:S01]  /*127a0*/  LDL.64 R42, [R1+0x4c8] ;  /* 0x0004c800012a7983 */ /* 0x002f220000100a00 */
[----:B0-----:R-:W-:-:S03]  /*127b0*/  PRMT R115, RZ, 0x7610, R115 ;  /* 0x00007610ff737816 */ /* 0x001fc60000000073 */
[----:B--2---:R0:W2:Y:S04]  /*127c0*/  @P4 LDG.E.U8 R110, desc[UR8][R102.64] ;  /* 0x00000008666e4981 */ /* 0x0040a8000c1e1100 */
[----:B------:R1:W2:Y:S04]  /*127d0*/  @P4 LDG.E.U8 R115, desc[UR8][R112.64] ;  /* 0x0000000870734981 */ /* 0x0002a8000c1e1100 */
[----:B------:R-:W2:Y:S04]  /*127e0*/  LDL.64 R112, [R1+0x4b0] ;  /* 0x0004b00001707983 */ /* 0x000ea80000100a00 */
[----:B------:R-:W2:Y:S04]  /*127f0*/  LDL.LU.64 R100, [R1+0x12f8] ;  /* 0x0012f80001647983 */ /* 0x000ea80000300a00 */
[----:B---3--:R-:W-:Y:S04]  /*12800*/  STL [R1+0xef8], R104 ;  /* 0x000ef86801007387 */ /* 0x008fe80000100800 */
[----:B----4-:R3:W-:Y:S04]  /*12810*/  STL [R1+0x1004], R105 ;  /* 0x0010046901007387 */ /* 0x0107e80000100800 */
[----:B---3--:R-:W3:Y:S04]  /*12820*/  LDL.64 R104, [R1+0x4a8] ;  /* 0x0004a80001687983 */ /* 0x008ee80000100a00 */
[----:B------:R-:W0:Y:S01]  /*12830*/  LDL.LU.64 R102, [R1+0x12f0] ;  /* 0x0012f00001667983 */ /* 0x000e220000300a00 */
[----:B------:R-:W-:-:S02]  /*12840*/  PRMT R48, RZ, 0x7610, R48 ;  /* 0x00007610ff307816 */ /* 0x000fc40000000030 */
[----:B------:R-:W-:Y:S02]  /*12850*/  PRMT R114, RZ, 0x7610, R114 ;  /* 0x00007610ff727816 */ /* 0x000fe40000000072 */
[----:B------:R-:W-:-:S04]  /*12860*/  PRMT R47, RZ, 0x7610, R47 ;  /* 0x00007610ff2f7816 */ /* 0x000fc8000000002f */
[----:B------:R-:W4:Y:S04]  /*12870*/  @P4 LDG.E.U8 R114, desc[UR8][R108.64] ;  /* 0x000000086c724981 */ /* 0x000f28000c1e1100 */
[----:B------:R-:W4:Y:S01]  /*12880*/  @P4 LDG.E.U8 R48, desc[UR8][R42.64] ;  /* 0x000000082a304981 */ /* 0x000f22000c1e1100 */
[----:B0-----:R-:W-:Y:S02]  /*12890*/  PRMT R102, RZ, 0x7610, R102 ;  /* 0x00007610ff667816 */ /* 0x001fe40000000066 */
[----:B------:R-:W-:Y:S01]  /*128a0*/  PRMT R103, RZ, 0x7610, R103 ;  /* 0x00007610ff677816 */ /* 0x000fe20000000067 */
[----:B--2---:R0:W-:Y:S04]  /*128b0*/  STL [R1+0x1000], R110 ;  /* 0x0010006e01007387 */ /* 0x0041e80000100800 */
[----:B------:R-:W2:Y:S04]  /*128c0*/  @P4 LDG.E.U8 R102, desc[UR8][R112.64] ;  /* 0x0000000870664981 */ /* 0x000ea8000c1e1100 */
[----:B------:R-:W4:Y:S04]  /*128d0*/  @P4 LDG.E.U8 R103, desc[UR8][R106.64] ;  /* 0x000000086a674981 */ /* 0x000f28000c1e1100 */
[----:B0-----:R-:W4:Y:S04]  /*128e0*/  LDL.64 R110, [R1+0x4a0] ;  /* 0x0004a000016e7983 */ /* 0x001f280000100a00 */
[----:B------:R-:W4:Y:S04]  /*128f0*/  LDL.64 R42, [R1+0x498] ;  /* 0x00049800012a7983 */ /* 0x000f280000100a00 */
[----:B------:R-:W4:Y:S04]  /*12900*/  LDL.64 R108, [R1+0x490] ;  /* 0x00049000016c7983 */ /* 0x000f280000100a00 */
[----:B------:R-:W4:Y:S04]  /*12910*/  LDL.64 R106, [R1+0x488] ;  /* 0x00048800016a7983 */ /* 0x000f280000100a00 */
[----:B------:R-:W1:Y:S04]  /*12920*/  LDL.LU.64 R112, [R1+0x12e8] ;  /* 0x0012e80001707983 */ /* 0x000e680000300a00 */
[----:B---3--:R0:W3:Y:S04]  /*12930*/  @P4 LDG.E.U8 R47, desc[UR8][R104.64] ;  /* 0x00000008682f4981 */ /* 0x0080e8000c1e1100 */
[----:B--2---:R-:W-:Y:S04]  /*12940*/  STL [R1+0xffc], R102 ;  /* 0x000ffc6601007387 */ /* 0x004fe80000100800 */
[----:B----4-:R2:W-:Y:S04]  /*12950*/  STL [R1+0xef4], R103 ;  /* 0x000ef46701007387 */ /* 0x0105e80000100800 */
[----:B------:R-:W4:Y:S01]  /*12960*/  LDL.64 R104, [R1+0x478] ;  /* 0x0004780001687983 */ /* 0x000f220000100a00 */
[----:B------:R-:W-:-:S02]  /*12970*/  PRMT R242, RZ, 0x7610, R242 ;  /* 0x00007610fff27816 */ /* 0x000fc400000000f2 */
[----:B------:R-:W-:Y:S02]  /*12980*/  PRMT R100, RZ, 0x7610, R100 ;  /* 0x00007610ff647816 */ /* 0x000fe40000000064 */
[----:B------:R-:W-:Y:S01]  /*12990*/  PRMT R101, RZ, 0x7610, R101 ;  /* 0x00007610ff657816 */ /* 0x000fe20000000065 */
[----:B--2---:R-:W2:Y:S04]  /*129a0*/  LDL.64 R102, [R1+0x480] ;  /* 0x0004800001667983 */ /* 0x004ea80000100a00 */
[----:B------:R-:W3:Y:S04]  /*129b0*/  @P4 LDG.E.U8 R242, desc[UR8][R42.64] ;  /* 0x000000082af24981 */ /* 0x000ee8000c1e1100 */
[----:B------:R-:W3:Y:S01]  /*129c0*/  @P4 LDG.E.U8 R101, desc[UR8][R108.64] ;  /* 0x000000086c654981 */ /* 0x000ee2000c1e1100 */
[----:B-1----:R-:W-:-:S06]  /*129d0*/  PRMT R113, RZ, 0x7610, R113 ;  /* 0x00007610ff717816 */ /* 0x002fcc0000000071 */
[----:B------:R1:W3:Y:S04]  /*129e0*/  @P4 LDG.E.U8 R113, desc[UR8][R110.64] ;  /* 0x000000086e714981 */ /* 0x0002e8000c1e1100 */
[----:B------:R-:W3:Y:S01]  /*129f0*/  LDL.64 R110, [R1+0x470] ;  /* 0x00047000016e7983 */ /* 0x000ee20000100a00 */
[----:B------:R-:W-:Y:S02]  /*12a00*/  PRMT R46, RZ, 0x7610, R46 ;  /* 0x00007610ff2e7816 */ /* 0x000fe4000000002e */
[----:B------:R-:W-:Y:S01]  /*12a10*/  PRMT R112, RZ, 0x7610, R112 ;  /* 0x00007610ff707816 */ /* 0x000fe20000000070 */
[----:B------:R-:W3:Y:S01]  /*12a20*/  LDL.LU.64 R42, [R1+0x12e0] ;  /* 0x0012e000012a7983 */ /* 0x000ee20000300a00 */
[----:B------:R-:W-:-:S03]  /*12a30*/  PRMT R246, RZ, 0x7610, R246 ;  /* 0x00007610fff67816 */ /* 0x000fc600000000f6 */
[----:B------:R-:W3:Y:S04]  /*12a40*/  @P4 LDG.E.U8 R46, desc[UR8][R106.64] ;  /* 0x000000086a2e4981 */ /* 0x000ee8000c1e1100 */
[----:B----4-:R-:W4:Y:S04]  /*12a50*/  @P4 LDG.E.U8 R100, desc[UR8][R104.64] ;  /* 0x0000000868644981 */ /* 0x010f28000c1e1100 */
[----:B--2---:R2:W2:Y:S04]  /*12a60*/  @P4 LDG.E.U8 R112, desc[UR8][R102.64] ;  /* 0x0000000866704981 */ /* 0x0044a8000c1e1100 */
[----:B---3--:R3:W-:Y:S04]  /*12a70*/  STL [R1+0xef0], R242 ;  /* 0x000ef0f201007387 */ /* 0x0087e80000100800 */
[----:B------:R-:W2:Y:S04]  /*12a80*/  LDL.64 R108, [R1+0x460] ;  /* 0x00046000016c7983 */ /* 0x000ea80000100a00 */
[----:B------:R-:W2:Y:S04]  /*12a90*/  LDL.64 R106, [R1+0x458] ;  /* 0x00045800016a7983 */ /* 0x000ea80000100a00 */
[----:B---3--:R-:W3:Y:S04]  /*12aa0*/  LDL.64 R242, [R1+0x468] ;  /* 0x0004680001f27983 */ /* 0x008ee80000100a00 */
[----:B------:R-:W2:Y:S04]  /*12ab0*/  LDL.64 R102, [R1+0x450] ;  /* 0x0004500001667983 */ /* 0x000ea80000100a00 */
[----:B------:R-:W0:Y:S04]  /*12ac0*/  LDL.LU.64 R104, [R1+0x12d8] ;  /* 0x0012d80001687983 */ /* 0x000e280000300a00 */
[----:B------:R-:W2:Y:S04]  /*12ad0*/  @P4 LDG.E.U8 R246, desc[UR8][R110.64] ;  /* 0x000000086ef64981 */ /* 0x000ea8000c1e1100 */
[----:B----4-:R-:W-:Y:S04]  /*12ae0*/  STL [R1+0xeec], R100 ;  /* 0x000eec6401007387 */ /* 0x010fe80000100800 */
[----:B------:R4:W-:Y:S04]  /*12af0*/  STL [R1+0xff8], R101 ;  /* 0x000ff86501007387 */ /* 0x0009e80000100800 */
[----:B----4-:R-:W4:Y:S04]  /*12b00*/  LDL.64 R100, [R1+0x448] ;  /* 0x0004480001647983 */ /* 0x010f280000100a00 */
[----:B------:R-:W1:Y:S01]  /*12b10*/  LDL.LU.64 R110, [R1+0x12d0] ;  /* 0x0012d000016e7983 */ /* 0x000e620000300a00 */
[----:B------:R-:W-:-:S06]  /*12b20*/  PRMT R45, RZ, 0x7610, R45 ;  /* 0x00007610ff2d7816 */ /* 0x000fcc000000002d */
[----:B---3--:R-:W3:Y:S01]  /*12b30*/  @P4 LDG.E.U8 R45, desc[UR8][R242.64] ;  /* 0x00000008f22d4981 */ /* 0x008ee2000c1e1100 */
[----:B0-----:R-:W-:Y:S02]  /*12b40*/  PRMT R105, RZ, 0x7610, R105 ;  /* 0x00007610ff697816 */ /* 0x001fe40000000069 */
[----:B------:R-:W-:Y:S01]  /*12b50*/  PRMT R104, RZ, 0x7610, R104 ;  /* 0x00007610ff687816 */ /* 0x000fe20000000068 */
[----:B--2---:R0:W-:Y:S04]  /*12b60*/  STL [R1+0xff4], R246 ;  /* 0x000ff4f601007387 */ /* 0x0041e80000100800 */
[----:B------:R-:W2:Y:S04]  /*12b70*/  @P4 LDG.E.U8 R105, desc[UR8][R106.64] ;  /* 0x000000086a694981 */ /* 0x000ea8000c1e1100 */
[----:B------:R-:W2:Y:S04]  /*12b80*/  LDL.64 R242, [R1+0x438] ;  /* 0x0004380001f27983 */ /* 0x000ea80000100a00 */
[----:B0-----:R-:W2:Y:S04]  /*12b90*/  LDL.64 R246, [R1+0x440] ;  /* 0x0004400001f67983 */ /* 0x001ea80000100a00 */
[----:B------:R-:W3:Y:S04]  /*12ba0*/  LDL.64 R106, [R1+0x428] ;  /* 0x00042800016a7983 */ /* 0x000ee80000100a00 */
[----:B------:R-:W3:Y:S01]  /*12bb0*/  @P4 LDG.E.U8 R104, desc[UR8][R102.64] ;  /* 0x0000000866684981 */ /* 0x000ee2000c1e1100 */
[----:B-1----:R-:W-:-:S06]  /*12bc0*/  PRMT R111, RZ, 0x7610, R111 ;  /* 0x00007610ff6f7816 */ /* 0x002fcc000000006f */
[----:B------:R0:W3:Y:S04]  /*12bd0*/  @P4 LDG.E.U8 R111, desc[UR8][R108.64] ;  /* 0x000000086c6f4981 */ /* 0x0000e8000c1e1100 */
[----:B------:R-:W3:Y:S04]  /*12be0*/  LDL.64 R108, [R1+0x430] ;  /* 0x00043000016c7983 */ /* 0x000ee80000100a00 */
[----:B------:R-:W3:Y:S01]  /*12bf0*/  LDL.LU.64 R102, [R1+0x12c8] ;  /* 0x0012c80001667983 */ /* 0x000ee20000300a00 */
[----:B------:R-:W-:Y:S02]  /*12c00*/  PRMT R44, RZ, 0x7610, R44 ;  /* 0x00007610ff2c7816 */ /* 0x000fe4000000002c */
[----:B------:R-:W-:-:S04]  /*12c10*/  PRMT R110, RZ, 0x7610, R110 ;  /* 0x00007610ff6e7816 */ /* 0x000fc8000000006e */
[----:B----4-:R-:W4:Y:S04]  /*12c20*/  @P4 LDG.E.U8 R44, desc[UR8][R100.64] ;  /* 0x00000008642c4981 */ /* 0x010f28000c1e1100 */
[----:B--2---:R-:W2:Y:S04]  /*12c30*/  @P4 LDG.E.U8 R110, desc[UR8][R246.64] ;  /* 0x00000008f66e4981 */ /* 0x004ea8000c1e1100 */
[----:B---3--:R-:W-:Y:S04]  /*12c40*/  STL [R1+0xff0], R104 ;  /* 0x000ff06801007387 */ /* 0x008fe80000100800 */
[----:B------:R1:W-:Y:S04]  /*12c50*/  STL [R1+0xee8], R105 ;  /* 0x000ee86901007387 */ /* 0x0003e80000100800 */
[----:B------:R-:W3:Y:S04]  /*12c60*/  LDL.64 R100, [R1+0x418] ;  /* 0x0004180001647983 */ /* 0x000ee80000100a00 */
[----:B------:R-:W2:Y:S04]  /*12c70*/  LDL.64 R246, [R1+0x410] ;  /* 0x0004100001f67983 */ /* 0x000ea80000100a00 */
[----:B-1----:R-:W2:Y:S01]  /*12c80*/  LDL.64 R104, [R1+0x420] ;  /* 0x0004200001687983 */ /* 0x002ea20000100a00 */
[----:B------:R-:W-:-:S02]  /*12c90*/  PRMT R103, RZ, 0x7610, R103 ;  /* 0x00007610ff677816 */ /* 0x000fc40000000067 */
[----:B------:R-:W-:-:S04]  /*12ca0*/  PRMT R102, RZ, 0x7610, R102 ;  /* 0x00007610ff667816 */ /* 0x000fc80000000066 */
[----:B------:R-:W2:Y:S04]  /*12cb0*/  @P4 LDG.E.U8 R103, desc[UR8][R242.64] ;  /* 0x00000008f2674981 */ /* 0x000ea8000c1e1100 */
[----:B------:R-:W2:Y:S04]  /*12cc0*/  @P4 LDG.E.U8 R102, desc[UR8][R108.64] ;  /* 0x000000086c664981 */ /* 0x000ea8000c1e1100 */
[----:B------:R-:W4:Y:S04]  /*12cd0*/  LDL.64 R242, [R1+0x408] ;  /* 0x0004080001f27983 */ /* 0x000f280000100a00 */
[----:B------:R-:W0:Y:S01]  /*12ce0*/  LDL.LU.64 R108, [R1+0x12c0] ;  /* 0x0012c000016c7983 */ /* 0x000e220000300a00 */
[----:B------:R-:W-:-:S02]  /*12cf0*/  PRMT R43, RZ, 0x7610, R43 ;  /* 0x00007610ff2b7816 */ /* 0x000fc4000000002b */
[----:B------:R-:W-:-:S04]  /*12d00*/  PRMT R248, RZ, 0x7610, R248 ;  /* 0x00007610fff87816 */ /* 0x000fc800000000f8 */
[----:B------:R1:W4:Y:S04]  /*12d10*/  @P4 LDG.E.U8 R43, desc[UR8][R106.64] ;  /* 0x000000086a2b4981 */ /* 0x000328000c1e1100 */
[----:B---3--:R-:W3:Y:S04]  /*12d20*/  @P4 LDG.E.U8 R248, desc[UR8][R100.64] ;  /* 0x0000000864f84981 */ /* 0x008ee8000c1e1100 */
[----:B--2---:R-:W-:Y:S04]  /*12d30*/  STL [R1+0xfec], R102 ;  /* 0x000fec6601007387 */ /* 0x004fe80000100800 */
[----:B------:R2:W-:Y:S04]  /*12d40*/  STL [R1+0xee4], R103 ;  /* 0x000ee46701007387 */ /* 0x0005e80000100800 */
[----:B------:R-:W4:Y:S01]  /*12d50*/  LDL.64 R106, [R1+0x3f8] ;  /* 0x0003f800016a7983 */ /* 0x000f220000100a00 */
[----:B0-----:R-:W-:-:S03]  /*12d60*/  PRMT R109, RZ, 0x7610, R109 ;  /* 0x00007610ff6d7816 */ /* 0x001fc6000000006d */
[----:B--2---:R-:W2:Y:S04]  /*12d70*/  LDL.64 R102, [R1+0x400] ;  /* 0x0004000001667983 */ /* 0x004ea80000100a00 */
[----:B------:R0:W2:Y:S04]  /*12d80*/  @P4 LDG.E.U8 R109, desc[UR8][R104.64] ;  /* 0x00000008686d4981 */ /* 0x0000a8000c1e1100 */
[----:B------:R-:W2:Y:S01]  /*12d90*/  LDL.64 R104, [R1+0x3f0] ;  /* 0x0003f00001687983 */ /* 0x000ea20000100a00 */
[----:B------:R-:W-:Y:S02]  /*12da0*/  PRMT R210, RZ, 0x7610, R210 ;  /* 0x00007610ffd27816 */ /* 0x000fe400000000d2 */
[----:B------:R-:W-:Y:S01]  /*12db0*/  PRMT R211, RZ, 0x7610, R211 ;  /* 0x00007610ffd37816 */ /* 0x000fe200000000d3 */
[----:B------:R-:W2:Y:S01]  /*12dc0*/  LDL.LU.64 R100, [R1+0x12b8] ;  /* 0x0012b80001647983 */ /* 0x000ea20000300a00 */
[----:B------:R-:W-:-:S02]  /*12dd0*/  PRMT R108, RZ, 0x7610, R108 ;  /* 0x00007610ff6c7816 */ /* 0x000fc4000000006c */
[----:B------:R-:W-:Y:S02]  /*12de0*/  PRMT R42, RZ, 0x7610, R42 ;  /* 0x00007610ff2a7816 */ /* 0x000fe4000000002a */
[----:B------:R-:W-:Y:S01]  /*12df0*/  PRMT R250, RZ, 0x7610, R250 ;  /* 0x00007610fffa7816 */ /* 0x000fe200000000fa */
[----:B------:R-:W2:Y:S04]  /*12e00*/  @P4 LDG.E.U8 R211, desc[UR8][R246.64] ;  /* 0x00000008f6d34981 */ /* 0x000ea8000c1e1100 */
[----:B---3--:R3:W-:Y:S04]  /*12e10*/  STL [R1+0xecc], R248 ;  /* 0x000eccf801007387 */ /* 0x0087e80000100800 */
[----:B----4-:R-:W4:Y:S04]  /*12e20*/  @P4 LDG.E.U8 R42, desc[UR8][R242.64] ;  /* 0x00000008f22a4981 */ /* 0x010f28000c1e1100 */
[----:B------:R-:W4:Y:S04]  /*12e30*/  LDL.64 R246, [R1+0x3e0] ;  /* 0x0003e00001f67983 */ /* 0x000f280000100a00 */
[----:B---3--:R-:W3:Y:S04]  /*12e40*/  LDL.64 R248, [R1+0x3e8] ;  /* 0x0003e80001f87983 */ /* 0x008ee80000100a00 */
[----:B------:R-:W3:Y:S04]  /*12e50*/  LDL.64 R242, [R1+0x3d8] ;  /* 0x0003d80001f27983 */ /* 0x000ee80000100a00 */
[----:B------:R-:W4:Y:S04]  /*12e60*/  @P4 LDG.E.U8 R210, desc[UR8][R106.64] ;  /* 0x000000086ad24981 */ /* 0x000f28000c1e1100 */
[----:B--2---:R2:W2:Y:S04]  /*12e70*/  @P4 LDG.E.U8 R108, desc[UR8][R102.64] ;  /* 0x00000008666c4981 */ /* 0x0044a8000c1e1100 */
[----:B------:R-:W2:Y:S04]  /*12e80*/  LDL.64 R102, [R1+0x3d0] ;  /* 0x0003d00001667983 */ /* 0x000ea80000100a00 */
[----:B------:R-:W2:Y:S01]  /*12e90*/  @P4 LDG.E.U8 R250, desc[UR8][R104.64] ;  /* 0x0000000868fa4981 */ /* 0x000ea2000c1e1100 */
[----:B------:R-:W-:-:S03]  /*12ea0*/  PRMT R158, RZ, 0x7610, R158 ;  /* 0x00007610ff9e7816 */ /* 0x000fc6000000009e */
[----:B------:R-:W1:Y:S01]  /*12eb0*/  LDL.LU.64 R106, [R1+0x12b0] ;  /* 0x0012b000016a7983 */ /* 0x000e620000300a00 */
[----:B------:R-:W-:-:S06]  /*12ec0*/  PRMT R159, RZ, 0x7610, R159 ;  /* 0x00007610ff9f7816 */ /* 0x000fcc000000009f */
[----:B---3--:R-:W3:Y:S04]  /*12ed0*/  @P4 LDG.E.U8 R159, desc[UR8][R242.64] ;  /* 0x00000008f29f4981 */ /* 0x008ee8000c1e1100 */
[----:B----4-:R-:W-:Y:S04]  /*12ee0*/  STL [R1+0xec8], R210 ;  /* 0x000ec8d201007387 */ /* 0x010fe80000100800 */
[----:B------:R4:W-:Y:S04]  /*12ef0*/  STL [R1+0xfe8], R211 ;  /* 0x000fe8d301007387 */ /* 0x0009e80000100800 */
[----:B----4-:R-:W4:Y:S04]  /*12f00*/  LDL.64 R210, [R1+0x3c8] ;  /* 0x0003c80001d27983 */ /* 0x010f280000100a00 */
[----:B------:R-:W0:Y:S04]  /*12f10*/  LDL.LU.64 R104, [R1+0x12a8] ;  /* 0x0012a80001687983 */ /* 0x000e280000300a00 */
[----:B--2---:R2:W-:Y:S04]  /*12f20*/  STL [R1+0xfe4], R250 ;  /* 0x000fe4fa01007387 */ /* 0x0045e80000100800 */
[----:B------:R-:W3:Y:S01]  /*12f30*/  @P4 LDG.E.U8 R158, desc[UR8][R102.64] ;  /* 0x00000008669e4981 */ /* 0x000ee2000c1e1100 */
[----:B------:R-:W-:-:S02]  /*12f40*/  PRMT R41, RZ, 0x7610, R41 ;  /* 0x00007610ff297816 */ /* 0x000fc40000000029 */
[----:B-1----:R-:W-:Y:S01]  /*12f50*/  PRMT R107, RZ, 0x7610, R107 ;  /* 0x00007610ff6b7816 */ /* 0x002fe2000000006b */
[----:B------:R-:W3:Y:S04]  /*12f60*/  LDL.64 R242, [R1+0x3a8] ;  /* 0x0003a80001f27983 */ /* 0x000ee80000100a00 */
[----:B--2---:R-:W2:Y:S01]  /*12f70*/  LDL.64 R250, [R1+0x3c0] ;  /* 0x0003c00001fa7983 */ /* 0x004ea20000100a00 */
[----:B------:R-:W-:Y:S02]  /*12f80*/  PRMT R106, RZ, 0x7610, R106 ;  /* 0x00007610ff6a7816 */ /* 0x000fe4000000006a */
[----:B------:R-:W-:Y:S01]  /*12f90*/  PRMT R40, RZ, 0x7610, R40 ;  /* 0x00007610ff287816 */ /* 0x000fe20000000028 */
[----:B------:R-:W2:Y:S04]  /*12fa0*/  @P4 LDG.E.U8 R41, desc[UR8][R248.64] ;  /* 0x00000008f8294981 */ /* 0x000ea8000c1e1100 */
[----:B------:R-:W2:Y:S04]  /*12fb0*/  @P4 LDG.E.U8 R107, desc[UR8][R246.64] ;  /* 0x00000008f66b4981 */ /* 0x000ea8000c1e1100 */
[----:B------:R-:W2:Y:S04]  /*12fc0*/  LDL.64 R248, [R1+0x3b8] ;  /* 0x0003b80001f87983 */ /* 0x000ea80000100a00 */
[----:B------:R-:W2:Y:S04]  /*12fd0*/  LDL.64 R246, [R1+0x3b0] ;  /* 0x0003b00001f67983 */ /* 0x000ea80000100a00 */
[----:B------:R-:W2:Y:S04]  /*12fe0*/  LDL.LU.64 R102, [R1+0x12a0] ;  /* 0x0012a00001667983 */ /* 0x000ea80000300a00 */
[----:B----4-:R-:W4:Y:S04]  /*12ff0*/  @P4 LDG.E.U8 R40, desc[UR8][R210.64] ;  /* 0x00000008d2284981 */ /* 0x010f28000c1e1100 */
[----:B---3--:R-:W-:Y:S04]  /*13000*/  STL [R1+0xfe0], R158 ;  /* 0x000fe09e01007387 */ /* 0x008fe80000100800 */
[----:B------:R1:W-:Y:S04]  /*13010*/  STL [R1+0xec4], R159 ;  /* 0x000ec49f01007387 */ /* 0x0003e80000100800 */
[----:B--2---:R-:W2:Y:S04]  /*13020*/  @P4 LDG.E.U8 R106, desc[UR8][R250.64] ;  /* 0x00000008fa6a4981 */ /* 0x004ea8000c1e1100 */
[----:B------:R-:W3:Y:S01]  /*13030*/  LDL.64 R210, [R1+0x398] ;  /* 0x0003980001d27983 */ /* 0x000ee20000100a00 */
[----:B------:R-:W-:-:S02]  /*13040*/  PRMT R245, RZ, 0x7610, R245 ;  /* 0x00007610fff57816 */ /* 0x000fc400000000f5 */
[----:B------:R-:W-:Y:S01]  /*13050*/  PRMT R126, RZ, 0x7610, R126 ;  /* 0x00007610ff7e7816 */ /* 0x000fe2000000007e */
[----:B-1----:R-:W2:Y:S04]  /*13060*/  LDL.64 R158, [R1+0x3a0] ;  /* 0x0003a000019e7983 */ /* 0x002ea80000100a00 */
[----:B------:R-:W2:Y:S01]  /*13070*/  LDL.64 R250, [R1+0x390] ;  /* 0x0003900001fa7983 */ /* 0x000ea20000100a00 */
[----:B------:R-:W-:Y:S02]  /*13080*/  PRMT R127, RZ, 0x7610, R127 ;  /* 0x00007610ff7f7816 */ /* 0x000fe4000000007f */
[----:B------:R-:W-:Y:S01]  /*13090*/  PRMT R39, RZ, 0x7610, R39 ;  /* 0x00007610ff277816 */ /* 0x000fe20000000027 */
[----:B------:R-:W4:Y:S05]  /*130a0*/  @P4 LDG.E.U8 R245, desc[UR8][R248.64] ;  /* 0x00000008f8f54981 */ /* 0x000f2a000c1e1100 */
[----:B------:R-:W4:Y:S04]  /*130b0*/  @P4 LDG.E.U8 R39, desc[UR8][R242.64] ;  /* 0x00000008f2274981 */ /* 0x000f28000c1e1100 */
[----:B------:R-:W4:Y:S04]  /*130c0*/  LDL.64 R248, [R1+0x388] ;  /* 0x0003880001f87983 */ /* 0x000f280000100a00 */
[----:B------:R-:W4:Y:S04]  /*130d0*/  LDL.64 R242, [R1+0x378] ;  /* 0x0003780001f27983 */ /* 0x000f280000100a00 */
[----:B---3--:R-:W3:Y:S04]  /*130e0*/  @P4 LDG.E.U8 R127, desc[UR8][R210.64] ;  /* 0x00000008d27f4981 */ /* 0x008ee8000c1e1100 */
[----:B--2---:R-:W2:Y:S01]  /*130f0*/  @P4 LDG.E.U8 R126, desc[UR8][R250.64] ;  /* 0x00000008fa7e4981 */ /* 0x004ea2000c1e1100 */
[----:B------:R-:W-:-:S02]  /*13100*/  PRMT R183, RZ, 0x7610, R183 ;  /* 0x00007610ffb77816 */ /* 0x000fc400000000b7 */
[----:B0-----:R-:W-:Y:S01]  /*13110*/  PRMT R105, RZ, 0x7610, R105 ;  /* 0x00007610ff697816 */ /* 0x001fe20000000069 */
[----:B------:R-:W3:Y:S01]  /*13120*/  LDL.64 R210, [R1+0x368] ;  /* 0x0003680001d27983 */ /* 0x000ee20000100a00 */
[----:B------:R-:W-:Y:S02]  /*13130*/  PRMT R38, RZ, 0x7610, R38 ;  /* 0x00007610ff267816 */ /* 0x000fe40000000026 */
[----:B------:R-:W-:Y:S01]  /*13140*/  PRMT R182, RZ, 0x7610, R182 ;  /* 0x00007610ffb67816 */ /* 0x000fe200000000b6 */
[----:B------:R-:W3:Y:S04]  /*13150*/  @P4 LDG.E.U8 R183, desc[UR8][R246.64] ;  /* 0x00000008f6b74981 */ /* 0x000ee8000c1e1100 */
[----:B------:R-:W3:Y:S04]  /*13160*/  @P4 LDG.E.U8 R105, desc[UR8][R158.64] ;  /* 0x000000089e694981 */ /* 0x000ee8000c1e1100 */
[----:B----4-:R0:W4:Y:S04]  /*13170*/  @P4 LDG.E.U8 R38, desc[UR8][R248.64] ;  /* 0x00000008f8264981 */ /* 0x010128000c1e1100 */
[----:B------:R-:W4:Y:S04]  /*13180*/  LDL.64 R246, [R1+0x380] ;  /* 0x0003800001f67983 */ /* 0x000f280000100a00 */
[----:B------:R-:W4:Y:S04]  /*13190*/  LDL.64 R158, [R1+0x370] ;  /* 0x00037000019e7983 */ /* 0x000f280000100a00 */
[----:B------:R-:W4:Y:S04]  /*131a0*/  @P4 LDG.E.U8 R182, desc[UR8][R242.64] ;  /* 0x00000008f2b64981 */ /* 0x000f28000c1e1100 */
[----:B--2---:R-:W-:Y:S04]  /*131b0*/  STL [R1+0xfd8], R126 ;  /* 0x000fd87e01007387 */ /* 0x004fe80000100800 */
[----:B---3--:R1:W-:Y:S04]  /*131c0*/  STL [R1+0xebc], R127 ;  /* 0x000ebc7f01007387 */ /* 0x0083e80000100800 */
[----:B------:R-:W2:Y:S01]  /*131d0*/  LDL.64 R248, [R1+0x358] ;  /* 0x0003580001f87983 */ /* 0x000ea20000100a00 */
[----:B------:R-:W-:-:S02]  /*131e0*/  PRMT R104, RZ, 0x7610, R104 ;  /* 0x00007610ff687816 */ /* 0x000fc40000000068 */
[----:B------:R-:W-:Y:S02]  /*131f0*/  PRMT R130, RZ, 0x7610, R130 ;  /* 0x00007610ff827816 */ /* 0x000fe40000000082 */
[----:B------:R-:W-:Y:S01]  /*13200*/  PRMT R131, RZ, 0x7610, R131 ;  /* 0x00007610ff837816 */ /* 0x000fe20000000083 */
[----:B-1----:R-:W3:Y:S01]  /*13210*/  LDL.64 R126, [R1+0x360] ;  /* 0x00036000017e7983 */ /* 0x002ee20000100a00 */
[----:B------:R-:W-:-:S03]  /*13220*/  PRMT R37, RZ, 0x7610, R37 ;  /* 0x00007610ff257816 */ /* 0x000fc60000000025 */
[----:B----4-:R-:W4:Y:S04]  /*13230*/  @P4 LDG.E.U8 R104, desc[UR8][R246.64] ;  /* 0x00000008f6684981 */ /* 0x010f28000c1e1100 */
[----:B------:R-:W4:Y:S04]  /*13240*/  @P4 LDG.E.U8 R131, desc[UR8][R158.64] ;  /* 0x000000089e834981 */ /* 0x000f28000c1e1100 */
[----:B------:R-:W4:Y:S04]  /*13250*/  @P4 LDG.E.U8 R37, desc[UR8][R210.64] ;  /* 0x00000008d2254981 */ /* 0x000f28000c1e1100 */
[----:B------:R-:W4:Y:S04]  /*13260*/  LDL.64 R246, [R1+0x350] ;  /* 0x0003500001f67983 */ /* 0x000f280000100a00 */
[----:B------:R-:W-:Y:S04]  /*13270*/  STL [R1+0xeb8], R182 ;  /* 0x000eb8b601007387 */ /* 0x000fe80000100800 */
[----:B------:R1:W-:Y:S04]  /*13280*/  STL [R1+0xfdc], R183 ;  /* 0x000fdcb701007387 */ /* 0x0003e80000100800 */
[----:B-1----:R-:W4:Y:S04]  /*13290*/  LDL.64 R182, [R1+0x348] ;  /* 0x0003480001b67983 */ /* 0x002f280000100a00 */
[----:B------:R-:W-:Y:S04]  /*132a0*/  STL [R1+0xec0], R245 ;  /* 0x000ec0f501007387 */ /* 0x000fe80000100800 */
[----:B------:R-:W4:Y:S04]  /*132b0*/  LDL.64 R242, [R1+0x340] ;  /* 0x0003400001f27983 */ /* 0x000f280000100a00 */
[----:B------:R-:W4:Y:S04]  /*132c0*/  LDL.64 R158, [R1+0x338] ;  /* 0x00033800019e7983 */ /* 0x000f280000100a00 */
[----:B------:R-:W4:Y:S04]  /*132d0*/  LDL.64 R210, [R1+0x330] ;  /* 0x0003300001d27983 */ /* 0x000f280000100a00 */
[----:B--2---:R-:W2:Y:S01]  /*132e0*/  @P4 LDG.E.U8 R130, desc[UR8][R248.64] ;  /* 0x00000008f8824981 */ /* 0x004ea2000c1e1100 */
[----:B------:R-:W-:-:S02]  /*132f0*/  PRMT R103, RZ, 0x7610, R103 ;  /* 0x00007610ff677816 */ /* 0x000fc40000000067 */
[----:B------:R-:W-:Y:S02]  /*13300*/  PRMT R102, RZ, 0x7610, R102 ;  /* 0x00007610ff667816 */ /* 0x000fe40000000066 */
[----:B------:R-:W-:Y:S02]  /*13310*/  PRMT R139, RZ, 0x7610, R139 ;  /* 0x00007610ff8b7816 */ /* 0x000fe4000000008b */
[----:B---3--:R-:W3:Y:S01]  /*13320*/  @P4 LDG.E.U8 R103, desc[UR8][R126.64] ;  /* 0x000000087e674981 */ /* 0x008ee2000c1e1100 */
[----:B------:R-:W-:Y:S02]  /*13330*/  PRMT R138, RZ, 0x7610, R138 ;  /* 0x00007610ff8a7816 */ /* 0x000fe4000000008a */
[----:B------:R-:W-:Y:S01]  /*13340*/  PRMT R36, RZ, 0x7610, R36 ;  /* 0x00007610ff247816 */ /* 0x000fe20000000024 */
[----:B------:R-:W3:Y:S01]  /*13350*/  LDL.64 R126, [R1+0x328] ;  /* 0x00032800017e7983 */ /* 0x000ee20000100a00 */
[----:B------:R-:W-:-:S06]  /*13360*/  PRMT R244, RZ, 0x7610, R244 ;  /* 0x00007610fff47816 */ /* 0x000fcc00000000f4 */
[----:B----4-:R-:W4:Y:S04]  /*13370*/  @P4 LDG.E.U8 R244, desc[UR8][R246.64] ;  /* 0x00000008f6f44981 */ /* 0x010f28000c1e1100 */
[----:B------:R-:W4:Y:S04]  /*13380*/  @P4 LDG.E.U8 R36, desc[UR8][R182.64] ;  /* 0x00000008b6244981 */ /* 0x000f28000c1e1100 */
[----:B------:R-:W4:Y:S04]  /*13390*/  @P4 LDG.E.U8 R102, desc[UR8][R242.64] ;  /* 0x00000008f2664981 */ /* 0x000f28000c1e1100 */
[----:B------:R-:W4:Y:S04]  /*133a0*/  @P4 LDG.E.U8 R139, desc[UR8][R158.64] ;  /* 0x000000089e8b4981 */ /* 0x000f28000c1e1100 */
[----:B------:R-:W4:Y:S04]  /*133b0*/  @P4 LDG.E.U8 R138, desc[UR8][R210.64] ;  /* 0x00000008d28a4981 */ /* 0x000f28000c1e1100 */
[----:B--2---:R-:W-:Y:S04]  /*133c0*/  STL [R1+0xeb4], R130 ;  /* 0x000eb48201007387 */ /* 0x004fe80000100800 */
[----:B------:R1:W-:Y:S04]  /*133d0*/  STL [R1+0xfd4], R131 ;  /* 0x000fd48301007387 */ /* 0x0003e80000100800 */
[----:B------:R-:W2:Y:S04]  /*133e0*/  LDL.64 R242, [R1+0x2f8] ;  /* 0x0002f80001f27983 */ /* 0x000ea80000100a00 */
[----:B------:R-:W4:Y:S04]  /*133f0*/  LDL.64 R158, [R1+0x310] ;  /* 0x00031000019e7983 */ /* 0x000f280000100a00 */
[----:B-1----:R-:W4:Y:S04]  /*13400*/  LDL.64 R130, [R1+0x320] ;  /* 0x0003200001827983 */ /* 0x002f280000100a00 */
[----:B------:R-:W4:Y:S04]  /*13410*/  LDL.64 R182, [R1+0x318] ;  /* 0x0003180001b67983 */ /* 0x000f280000100a00 */
[----:B------:R-:W4:Y:S01]  /*13420*/  LDL.64 R210, [R1+0x308] ;  /* 0x0003080001d27983 */ /* 0x000f220000100a00 */
[----:B------:R-:W-:-:S02]  /*13430*/  PRMT R101, RZ, 0x7610, R101 ;  /* 0x00007610ff657816 */ /* 0x000fc40000000065 */
[----:B------:R-:W-:Y:S02]  /*13440*/  PRMT R35, RZ, 0x7610, R35 ;  /* 0x00007610ff237816 */ /* 0x000fe40000000023 */
[----:B------:R-:W-:Y:S02]  /*13450*/  PRMT R128, RZ, 0x7610, R128 ;  /* 0x00007610ff807816 */ /* 0x000fe40000000080 */
[----:B------:R-:W-:Y:S02]  /*13460*/  PRMT R129, RZ, 0x7610, R129 ;  /* 0x00007610ff817816 */ /* 0x000fe40000000081 */
[----:B---3--:R1:W3:Y:S01]  /*13470*/  @P4 LDG.E.U8 R35, desc[UR8][R126.64] ;  /* 0x000000087e234981 */ /* 0x0082e2000c1e1100 */
[----:B------:R-:W-:Y:S02]  /*13480*/  PRMT R179, RZ, 0x7610, R179 ;  /* 0x00007610ffb37816 */ /* 0x000fe400000000b3 */
[----:B------:R-:W-:Y:S01]  /*13490*/  PRMT R34, RZ, 0x7610, R34 ;  /* 0x00007610ff227816 */ /* 0x000fe20000000022 */
[----:B------:R-:W3:Y:S04]  /*134a0*/  LDL.64 R126, [R1+0x2d0] ;  /* 0x0002d000017e7983 */ /* 0x000ee80000100a00 */
[----:B--2---:R-:W2:Y:S04]  /*134b0*/  @P4 LDG.E.U8 R128, desc[UR8][R242.64] ;  /* 0x00000008f2804981 */ /* 0x004ea8000c1e1100 */
[----:B----4-:R-:W4:Y:S04]  /*134c0*/  @P4 LDG.E.U8 R129, desc[UR8][R158.64] ;  /* 0x000000089e814981 */ /* 0x010f28000c1e1100 */
[----:B------:R-:W2:Y:S04]  /*134d0*/  @P4 LDG.E.U8 R101, desc[UR8][R130.64] ;  /* 0x0000000882654981 */ /* 0x000ea8000c1e1100 */
[----:B------:R-:W2:Y:S04]  /*134e0*/  @P4 LDG.E.U8 R179, desc[UR8][R182.64] ;  /* 0x00000008b6b34981 */ /* 0x000ea8000c1e1100 */
[----:B------:R-:W2:Y:S04]  /*134f0*/  @P4 LDG.E.U8 R34, desc[UR8][R210.64] ;  /* 0x00000008d2224981 */ /* 0x000ea8000c1e1100 */
[----:B------:R-:W2:Y:S04]  /*13500*/  LDL.64 R130, [R1+0x300] ;  /* 0x0003000001827983 */ /* 0x000ea80000100a00 */
[----:B------:R-:W-:Y:S04]  /*13510*/  STL [R1+0xfcc], R138 ;  /* 0x000fcc8a01007387 */ /* 0x000fe80000100800 */
[----:B------:R0:W-:Y:S04]  /*13520*/  STL [R1+0xeb0], R139 ;  /* 0x000eb08b01007387 */ /* 0x0001e80000100800 */
[----:B------:R-:W4:Y:S04]  /*13530*/  LDL.64 R248, [R1+0x2f0] ;  /* 0x0002f00001f87983 */ /* 0x000f280000100a00 */
[----:B------:R-:W4:Y:S04]  /*13540*/  LDL.64 R250, [R1+0x2c0] ;  /* 0x0002c00001fa7983 */ /* 0x000f280000100a00 */
[----:B0-----:R-:W4:Y:S04]  /*13550*/  LDL.64 R138, [R1+0x2c8] ;  /* 0x0002c800018a7983 */ /* 0x001f280000100a00 */
[----:B------:R-:W4:Y:S04]  /*13560*/  LDL.64 R182, [R1+0x2e8] ;  /* 0x0002e80001b67983 */ /* 0x000f280000100a00 */
[----:B------:R-:W4:Y:S04]  /*13570*/  LDL.64 R246, [R1+0x2e0] ;  /* 0x0002e00001f67983 */ /* 0x000f280000100a00 */
[----:B------:R-:W4:Y:S04]  /*13580*/  LDL.64 R158, [R1+0x2b8] ;  /* 0x0002b800019e7983 */ /* 0x000f280000100a00 */
[----:B------:R0:W-:Y:S04]  /*13590*/  STL [R1+0xfd0], R244 ;  /* 0x000fd0f401007387 */ /* 0x0001e80000100800 */
[----:B------:R-:W4:Y:S01]  /*135a0*/  LDL.64 R210, [R1+0x2d8] ;  /* 0x0002d80001d27983 */ /* 0x000f220000100a00 */
[----:B------:R-:W-:-:S02]  /*135b0*/  PRMT R100, RZ, 0x7610, R100 ;  /* 0x00007610ff647816 */ /* 0x000fc40000000064 */
[----:B------:R-:W-:Y:S01]  /*135c0*/  PRMT R178, RZ, 0x7610, R178 ;  /* 0x00007610ffb27816 */ /* 0x000fe200000000b2 */
[----:B0-----:R-:W4:Y:S01]  /*135d0*/  LDL.64 R244, [R1+0x2b0] ;  /* 0x0002b00001f47983 */ /* 0x001f220000100a00 */
[----:B------:R-:W-:Y:S02]  /*135e0*/  PRMT R132, RZ, 0x7610, R132 ;  /* 0x00007610ff847816 */ /* 0x000fe40000000084 */
[----:B------:R-:W-:-:S04]  /*135f0*/  PRMT R133, RZ, 0x7610, R133 ;  /* 0x00007610ff857816 */ /* 0x000fc80000000085 */
[----:B---3--:R-:W3:Y:S04]  /*13600*/  @P4 LDG.E.U8 R132, desc[UR8][R126.64] ;  /* 0x000000087e844981 */ /* 0x008ee8000c1e1100 */
[----:B--2---:R-:W2:Y:S04]  /*13610*/  @P4 LDG.E.U8 R100, desc[UR8][R130.64] ;  /* 0x0000000882644981 */ /* 0x004ea8000c1e1100 */
[----:B------:R-:W2:Y:S04]  /*13620*/  LDL.64 R130, [R1+0x2a8] ;  /* 0x0002a80001827983 */ /* 0x000ea80000100a00 */
[----:B------:R-:W2:Y:S04]  /*13630*/  LDL.LU.64 R242, [R1+0x1298] ;  /* 0x0012980001f27983 */ /* 0x000ea80000300a00 */
[----:B------:R-:W-:Y:S04]  /*13640*/  STL [R1+0xea8], R128 ;  /* 0x000ea88001007387 */ /* 0x000fe80000100800 */
[----:B----4-:R0:W-:Y:S04]  /*13650*/  STL [R1+0xfc8], R129 ;  /* 0x000fc88101007387 */ /* 0x0101e80000100800 */
[----:B------:R-:W4:Y:S04]  /*13660*/  @P4 LDG.E.U8 R178, desc[UR8][R248.64] ;  /* 0x00000008f8b24981 */ /* 0x000f28000c1e1100 */
[----:B0-----:R-:W2:Y:S04]  /*13670*/  LDL.64 R128, [R1+0x2a0] ;  /* 0x0002a00001807983 */ /* 0x001ea80000100a00 */
[----:B------:R-:W2:Y:S04]  /*13680*/  LDL.LU R248, [R1+0x1290] ;  /* 0x0012900001f87983 */ /* 0x000ea80000300800 */
[----:B------:R-:W3:Y:S01]  /*13690*/  @P4 LDG.E.U8 R133, desc[UR8][R210.64] ;  /* 0x00000008d2854981 */ /* 0x000ee2000c1e1100 */
[----:B------:R-:W-:-:S02]  /*136a0*/  PRMT R33, RZ, 0x7610, R33 ;  /* 0x00007610ff217816 */ /* 0x000fc40000000021 */
[----:B------:R-:W-:Y:S02]  /*136b0*/  PRMT R99, RZ, 0x7610, R99 ;  /* 0x00007610ff637816 */ /* 0x000fe40000000063 */
[----:B------:R-:W-:Y:S02]  /*136c0*/  PRMT R32, RZ, 0x7610, R32 ;  /* 0x00007610ff207816 */ /* 0x000fe40000000020 */
[----:B------:R-:W-:Y:S01]  /*136d0*/  PRMT R98, RZ, 0x7610, R98 ;  /* 0x00007610ff627816 */ /* 0x000fe20000000062 */
[----:B------:R-:W3:Y:S04]  /*136e0*/  @P4 LDG.E.U8 R33, desc[UR8][R182.64] ;  /* 0x00000008b6214981 */ /* 0x000ee8000c1e1100 */
[----:B------:R-:W3:Y:S04]  /*136f0*/  @P4 LDG.E.U8 R99, desc[UR8][R246.64] ;  /* 0x00000008f6634981 */ /* 0x000ee8000c1e1100 */
[----:B------:R-:W3:Y:S04]  /*13700*/  @P4 LDG.E.U8 R32, desc[UR8][R138.64] ;  /* 0x000000088a204981 */ /* 0x000ee8000c1e1100 */
[----:B------:R-:W3:Y:S04]  /*13710*/  @P4 LDG.E.U8 R98, desc[UR8][R250.64] ;  /* 0x00000008fa624981 */ /* 0x000ee8000c1e1100 */
[----:B----4-:R-:W-:Y:S04]  /*13720*/  STL [R1+0xfc4], R178 ;  /* 0x000fc4b201007387 */ /* 0x010fe80000100800 */
[----:B------:R0:W-:Y:S04]  /*13730*/  STL [R1+0xeac], R179 ;  /* 0x000eacb301007387 */ /* 0x0001e80000100800 */
[----:B------:R-:W4:Y:S01]  /*13740*/  LDL.64 R182, [R1+0x290] ;  /* 0x0002900001b67983 */ /* 0x000f220000100a00 */
[----:B--2---:R-:W-:-:S03]  /*13750*/  PRMT R248, RZ, 0x7610, R248 ;  /* 0x00007610fff87816 */ /* 0x004fc600000000f8 */
[----:B------:R-:W2:Y:S04]  /*13760*/  LDL.64 R246, [R1+0x288] ;  /* 0x0002880001f67983 */ /* 0x000ea80000100a00 */
[----:B0-----:R-:W4:Y:S04]  /*13770*/  LDL.64 R178, [R1+0x298] ;  /* 0x0002980001b27983 */ /* 0x001f280000100a00 */
[----:B------:R-:W4:Y:S04]  /*13780*/  LDL.64 R210, [R1+0x280] ;  /* 0x0002800001d27983 */ /* 0x000f280000100a00 */
[----:B------:R-:W1:Y:S04]  /*13790*/  LDL.LU.64 R126, [R1+0x1288] ;  /* 0x00128800017e7983 */ /* 0x000e680000300a00 */
[----:B---3--:R-:W-:Y:S04]  /*137a0*/  STL [R1+0xfc0], R132 ;  /* 0x000fc08401007387 */ /* 0x008fe80000100800 */
[----:B------:R0:W-:Y:S04]  /*137b0*/  STL [R1+0xea4], R133 ;  /* 0x000ea48501007387 */ /* 0x0001e80000100800 */
[----:B------:R-:W3:Y:S04]  /*137c0*/  LDL.64 R138, [R1+0x270] ;  /* 0x00027000018a7983 */ /* 0x000ee80000100a00 */
[----:B------:R-:W3:Y:S04]  /*137d0*/  LDL.64 R250, [R1+0x268] ;  /* 0x0002680001fa7983 */ /* 0x000ee80000100a00 */
[----:B0-----:R-:W3:Y:S04]  /*137e0*/  LDL.64 R132, [R1+0x278] ;  /* 0x0002780001847983 */ /* 0x001ee80000100a00 */
[----:B------:R-:W3:Y:S04]  /*137f0*/  @P4 LDG.E.U8 R248, desc[UR8][R158.64] ;  /* 0x000000089ef84981 */ /* 0x000ee8000c1e1100 */
[----:B------:R-:W3:Y:S01]  /*13800*/  LDL.LU.64 R158, [R1+0x1280] ;  /* 0x00128000019e7983 */ /* 0x000ee20000300a00 */
[----:B------:R-:W-:-:S02]  /*13810*/  PRMT R176, RZ, 0x7610, R176 ;  /* 0x00007610ffb07816 */ /* 0x000fc400000000b0 */
[----:B------:R-:W-:Y:S02]  /*13820*/  PRMT R31, RZ, 0x7610, R31 ;  /* 0x00007610ff1f7816 */ /* 0x000fe4000000001f */
[----:B------:R-:W-:Y:S02]  /*13830*/  PRMT R97, RZ, 0x7610, R97 ;  /* 0x00007610ff617816 */ /* 0x000fe40000000061 */
[----:B------:R-:W-:Y:S01]  /*13840*/  PRMT R175, RZ, 0x7610, R175 ;  /* 0x00007610ffaf7816 */ /* 0x000fe200000000af */
[----:B------:R-:W3:Y:S01]  /*13850*/  @P4 LDG.E.U8 R176, desc[UR8][R244.64] ;  /* 0x00000008f4b04981 */ /* 0x000ee2000c1e1100 */
[----:B------:R-:W-:Y:S02]  /*13860*/  PRMT R30, RZ, 0x7610, R30 ;  /* 0x00007610ff1e7816 */ /* 0x000fe4000000001e */
[----:B------:R-:W-:Y:S01]  /*13870*/  PRMT R96, RZ, 0x7610, R96 ;  /* 0x00007610ff607816 */ /* 0x000fe20000000060 */
[----:B------:R-:W3:Y:S04]  /*13880*/  @P4 LDG.E.U8 R31, desc[UR8][R130.64] ;  /* 0x00000008821f4981 */ /* 0x000ee8000c1e1100 */
[----:B------:R-:W3:Y:S04]  /*13890*/  @P4 LDG.E.U8 R97, desc[UR8][R128.64] ;  /* 0x0000000880614981 */ /* 0x000ee8000c1e1100 */
[----:B--2---:R-:W2:Y:S04]  /*138a0*/  @P4 LDG.E.U8 R30, desc[UR8][R246.64] ;  /* 0x00000008f61e4981 */ /* 0x004ea8000c1e1100 */
[----:B----4-:R-:W4:Y:S04]  /*138b0*/  @P4 LDG.E.U8 R175, desc[UR8][R178.64] ;  /* 0x00000008b2af4981 */ /* 0x010f28000c1e1100 */
[----:B------:R-:W2:Y:S01]  /*138c0*/  @P4 LDG.E.U8 R96, desc[UR8][R210.64] ;  /* 0x00000008d2604981 */ /* 0x000ea2000c1e1100 */
[----:B-1----:R-:W-:-:S02]  /*138d0*/  PRMT R127, RZ, 0x7610, R127 ;  /* 0x00007610ff7f7816 */ /* 0x002fc4000000007f */
[----:B------:R-:W-:-:S06]  /*138e0*/  PRMT R126, RZ, 0x7610, R126 ;  /* 0x00007610ff7e7816 */ /* 0x000fcc000000007e */
[----:B---3--:R0:W3:Y:S04]  /*138f0*/  @P4 LDG.E.U8 R126, desc[UR8][R138.64] ;  /* 0x000000088a7e4981 */ /* 0x0080e8000c1e1100 */
[----:B------:R-:W2:Y:S04]  /*13900*/  @P4 LDG.E.U8 R127, desc[UR8][R132.64] ;  /* 0x00000008847f4981 */ /* 0x000ea8000c1e1100 */
[----:B------:R1:W-:Y:S04]  /*13910*/  STL [R1+0xea0], R248 ;  /* 0x000ea0f801007387 */ /* 0x0003e80000100800 */
[----:B------:R-:W2:Y:S04]  /*13920*/  LDL.64 R244, [R1+0x258] ;  /* 0x0002580001f47983 */ /* 0x000ea80000100a00 */
[----:B------:R-:W2:Y:S01]  /*13930*/  LDL.64 R130, [R1+0x250] ;  /* 0x0002500001827983 */ /* 0x000ea20000100a00 */
[----:B------:R-:W-:-:S03]  /*13940*/  PRMT R159, RZ, 0x7610, R159 ;  /* 0x00007610ff9f7816 */ /* 0x000fc6000000009f */
[----:B-1----:R-:W2:Y:S04]  /*13950*/  LDL.64 R248, [R1+0x260] ;  /* 0x0002600001f87983 */ /* 0x002ea80000100a00 */
[----:B------:R-:W2:Y:S04]  /*13960*/  @P4 LDG.E.U8 R159, desc[UR8][R182.64] ;  /* 0x00000008b69f4981 */ /* 0x000ea8000c1e1100 */
[----:B------:R-:W2:Y:S04]  /*13970*/  LDL.64 R128, [R1+0x248] ;  /* 0x0002480001807983 */ /* 0x000ea80000100a00 */
[----:B------:R-:W2:Y:S04]  /*13980*/  LDL.64 R178, [R1+0x240] ;  /* 0x0002400001b27983 */ /* 0x000ea80000100a00 */
[----:B------:R-:W2:Y:S04]  /*13990*/  LDL.64 R182, [R1+0x238] ;  /* 0x0002380001b67983 */ /* 0x000ea80000100a00 */
[----:B------:R-:W2:Y:S04]  /*139a0*/  LDL.64 R246, [R1+0x230] ;  /* 0x0002300001f67983 */ /* 0x000ea80000100a00 */
[----:B------:R-:W2:Y:S04]  /*139b0*/  LDL.64 R210, [R1+0x228] ;  /* 0x0002280001d27983 */ /* 0x000ea80000100a00 */
[----:B------:R-:W2:Y:S04]  /*139c0*/  LDL.64 R132, [R1+0x220] ;  /* 0x0002200001847983 */ /* 0x000ea80000100a00 */
[----:B------:R-:W0:Y:S01]  /*139d0*/  LDL.LU R138, [R1+0x1278] ;  /* 0x00127800018a7983 */ /* 0x000e220000300800 */
[----:B------:R-:W-:-:S02]  /*139e0*/  PRMT R29, RZ, 0x7610, R29 ;  /* 0x00007610ff1d7816 */ /* 0x000fc4000000001d */
[----:B------:R-:W-:Y:S02]  /*139f0*/  PRMT R95, RZ, 0x7610, R95 ;  /* 0x00007610ff5f7816 */ /* 0x000fe4000000005f */
[----:B------:R-:W-:Y:S02]  /*13a00*/  PRMT R158, RZ, 0x7610, R158 ;  /* 0x00007610ff9e7816 */ /* 0x000fe4000000009e */
[----:B------:R-:W2:Y:S01]  /*13a10*/  @P4 LDG.E.U8 R29, desc[UR8][R250.64] ;  /* 0x00000008fa1d4981 */ /* 0x000ea2000c1e1100 */
[----:B0-----:R-:W-:-:S03]  /*13a20*/  PRMT R138, RZ, 0x7610, R138 ;  /* 0x00007610ff8a7816 */ /* 0x001fc6000000008a */
[----:B---3--:R-:W-:Y:S04]  /*13a30*/  STL [R1+0xfb4], R126 ;  /* 0x000fb47e01007387 */ /* 0x008fe80000100800 */
[----:B--2---:R-:W2:Y:S04]  /*13a40*/  @P4 LDG.E.U8 R95, desc[UR8][R248.64] ;  /* 0x00000008f85f4981 */ /* 0x004ea8000c1e1100 */
[----:B------:R-:W3:Y:S04]  /*13a50*/  @P4 LDG.E.U8 R138, desc[UR8][R244.64] ;  /* 0x00000008f48a4981 */ /* 0x000ee8000c1e1100 */
[----:B------:R0:W-:Y:S04]  /*13a60*/  STL [R1+0xe98], R127 ;  /* 0x000e987f01007387 */ /* 0x0001e80000100800 */
[----:B------:R-:W2:Y:S04]  /*13a70*/  LDL.64 R250, [R1+0x210] ;  /* 0x0002100001fa7983 */ /* 0x000ea80000100a00 */
[----:B------:R-:W2:Y:S04]  /*13a80*/  @P4 LDG.E.U8 R158, desc[UR8][R130.64] ;  /* 0x00000008829e4981 */ /* 0x000ea8000c1e1100 */
[----:B0-----:R-:W2:Y:S04]  /*13a90*/  LDL.64 R126, [R1+0x218] ;  /* 0x00021800017e7983 */ /* 0x001ea80000100a00 */
[----:B------:R-:W-:Y:S04]  /*13aa0*/  STL [R1+0xfbc], R176 ;  /* 0x000fbcb001007387 */ /* 0x000fe80000100800 */
[----:B------:R-:W2:Y:S04]  /*13ab0*/  LDL.64 R248, [R1+0x208] ;  /* 0x0002080001f87983 */ /* 0x000ea80000100a00 */
[----:B------:R-:W2:Y:S04]  /*13ac0*/  LDL.LU.64 R244, [R1+0x1270] ;  /* 0x0012700001f47983 */ /* 0x000ea80000300a00 */
[----:B---3--:R0:W-:Y:S04]  /*13ad0*/  STL [R1+0xe94], R138 ;  /* 0x000e948a01007387 */ /* 0x0081e80000100800 */
[----:B0-----:R-:W3:Y:S04]  /*13ae0*/  LDL.64 R138, [R1+0x200] ;  /* 0x00020000018a7983 */ /* 0x001ee80000100a00 */
[----:B----4-:R-:W-:Y:S04]  /*13af0*/  STL [R1+0xe9c], R175 ;  /* 0x000e9caf01007387 */ /* 0x010fe80000100800 */
[----:B------:R-:W4:Y:S01]  /*13b00*/  LDL.LU.64 R130, [R1+0x1268] ;  /* 0x0012680001827983 */ /* 0x000f220000300a00 */
[----:B------:R-:W-:-:S02]  /*13b10*/  PRMT R28, RZ, 0x7610, R28 ;  /* 0x00007610ff1c7816 */ /* 0x000fc4000000001c */
[----:B------:R-:W-:Y:S02]  /*13b20*/  PRMT R94, RZ, 0x7610, R94 ;  /* 0x00007610ff5e7816 */ /* 0x000fe4000000005e */
[----:B------:R-:W-:Y:S02]  /*13b30*/  PRMT R157, RZ, 0x7610, R157 ;  /* 0x00007610ff9d7816 */ /* 0x000fe4000000009d */
[----:B------:R-:W-:Y:S02]  /*13b40*/  PRMT R27, RZ, 0x7610, R27 ;  /* 0x00007610ff1b7816 */ /* 0x000fe4000000001b */
[----:B------:R-:W-:Y:S01]  /*13b50*/  PRMT R93, RZ, 0x7610, R93 ;  /* 0x00007610ff5d7816 */ /* 0x000fe2000000005d */
[----:B--2---:R-:W-:Y:S04]  /*13b60*/  STL [R1+0xfb0], R158 ;  /* 0x000fb09e01007387 */ /* 0x004fe80000100800 */
[----:B------:R0:W-:Y:S04]  /*13b70*/  STL [R1+0xfb8], R159 ;  /* 0x000fb89f01007387 */ /* 0x0001e80000100800 */
[----:B------:R1:W2:Y:S04]  /*13b80*/  @P4 LDG.E.U8 R28, desc[UR8][R128.64] ;  /* 0x00000008801c4981 */ /* 0x0002a8000c1e1100 */
[----:B------:R-:W2:Y:S04]  /*13b90*/  @P4 LDG.E.U8 R94, desc[UR8][R178.64] ;  /* 0x00000008b25e4981 */ /* 0x000ea8000c1e1100 */
[----:B------:R-:W2:Y:S04]  /*13ba0*/  @P4 LDG.E.U8 R157, desc[UR8][R182.64] ;  /* 0x00000008b69d4981 */ /* 0x000ea8000c1e1100 */
[----:B------:R-:W2:Y:S04]  /*13bb0*/  @P4 LDG.E.U8 R27, desc[UR8][R210.64] ;  /* 0x00000008d21b4981 */ /* 0x000ea8000c1e1100 */
[----:B------:R-:W2:Y:S04]  /*13bc0*/  @P4 LDG.E.U8 R93, desc[UR8][R132.64] ;  /* 0x00000008845d4981 */ /* 0x000ea8000c1e1100 */
[----:B0-----:R-:W2:Y:S04]  /*13bd0*/  LDL.64 R158, [R1+0x1f8] ;  /* 0x0001f800019e7983 */ /* 0x001ea80000100a00 */
[----:B------:R-:W2:Y:S04]  /*13be0*/  LDL.64 R128, [R1+0x1f0] ;  /* 0x0001f00001807983 */ /* 0x000ea80000100a00 */
[----:B------:R-:W2:Y:S04]  /*13bf0*/  LDL.64 R178, [R1+0x1e8] ;  /* 0x0001e80001b27983 */ /* 0x000ea80000100a00 */
[----:B------:R-:W2:Y:S04]  /*13c00*/  LDL.64 R182, [R1+0x1e0] ;  /* 0x0001e00001b67983 */ /* 0x000ea80000100a00 */
[----:B------:R-:W2:Y:S04]  /*13c10*/  LDL.64 R210, [R1+0x1d0] ;  /* 0x0001d00001d27983 */ /* 0x000ea80000100a00 */
[----:B------:R-:W2:Y:S01]  /*13c20*/  LDL.64 R132, [R1+0x1c8] ;  /* 0x0001c80001847983 */ /* 0x000ea20000100a00 */
[----:B----4-:R-:W-:-:S02]  /*13c30*/  PRMT R131, RZ, 0x7610, R131 ;  /* 0x00007610ff837816 */ /* 0x010fc40000000083 */
[----:B------:R-:W-:-:S04]  /*13c40*/  PRMT R130, RZ, 0x7610, R130 ;  /* 0x00007610ff827816 */ /* 0x000fc80000000082 */
[----:B------:R-:W4:Y:S04]  /*13c50*/  @P4 LDG.E.U8 R131, desc[UR8][R246.64] ;  /* 0x00000008f6834981 */ /* 0x000f28000c1e1100 */
[----:B------:R-:W2:Y:S04]  /*13c60*/  @P4 LDG.E.U8 R130, desc[UR8][R126.64] ;  /* 0x000000087e824981 */ /* 0x000ea8000c1e1100 */
[----:B------:R-:W4:Y:S04]  /*13c70*/  LDL.64 R246, [R1+0x1d8] ;  /* 0x0001d80001f67983 */ /* 0x000f280000100a00 */
[----:B------:R-:W4:Y:S01]  /*13c80*/  LDL.LU.64 R126, [R1+0x1260] ;  /* 0x00126000017e7983 */ /* 0x000f220000300a00 */
[----:B------:R-:W-:-:S02]  /*13c90*/  PRMT R137, RZ, 0x7610, R137 ;  /* 0x00007610ff897816 */ /* 0x000fc40000000089 */
[----:B------:R-:W-:Y:S02]  /*13ca0*/  PRMT R26, RZ, 0x7610, R26 ;  /* 0x00007610ff1a7816 */ /* 0x000fe4000000001a */
[----:B------:R-:W-:Y:S02]  /*13cb0*/  PRMT R92, RZ, 0x7610, R92 ;  /* 0x00007610ff5c7816 */ /* 0x000fe4000000005c */
[----:B------:R-:W4:Y:S01]  /*13cc0*/  @P4 LDG.E.U8 R137, desc[UR8][R250.64] ;  /* 0x00000008fa894981 */ /* 0x000f22000c1e1100 */
[----:B------:R-:W-:-:S03]  /*13cd0*/  PRMT R136, RZ, 0x7610, R136 ;  /* 0x00007610ff887816 */ /* 0x000fc60000000088 */
[----:B------:R-:W4:Y:S04]  /*13ce0*/  @P4 LDG.E.U8 R26, desc[UR8][R248.64] ;  /* 0x00000008f81a4981 */ /* 0x000f28000c1e1100 */
[----:B---3--:R-:W3:Y:S04]  /*13cf0*/  @P4 LDG.E.U8 R92, desc[UR8][R138.64] ;  /* 0x000000088a5c4981 */ /* 0x008ee8000c1e1100 */
[----:B--2---:R-:W-:Y:S04]  /*13d00*/  STL [R1+0xe8c], R130 ;  /* 0x000e8c8201007387 */ /* 0x004fe80000100800 */
[----:B----4-:R0:W-:Y:S04]  /*13d10*/  STL [R1+0xfac], R131 ;  /* 0x000fac8301007387 */ /* 0x0101e80000100800 */
[----:B------:R-:W2:Y:S01]  /*13d20*/  LDL.64 R250, [R1+0x1b8] ;  /* 0x0001b80001fa7983 */ /* 0x000ea20000100a00 */
[----:B------:R-:W-:-:S02]  /*13d30*/  PRMT R127, RZ, 0x7610, R127 ;  /* 0x00007610ff7f7816 */ /* 0x000fc4000000007f */
[----:B------:R-:W-:Y:S01]  /*13d40*/  PRMT R126, RZ, 0x7610, R126 ;  /* 0x00007610ff7e7816 */ /* 0x000fe2000000007e */
[----:B------:R-:W4:Y:S04]  /*13d50*/  LDL.64 R248, [R1+0x1b0] ;  /* 0x0001b00001f87983 */ /* 0x000f280000100a00 */
[----:B------:R-:W2:Y:S04]  /*13d60*/  @P4 LDG.E.U8 R127, desc[UR8][R158.64] ;  /* 0x000000089e7f4981 */ /* 0x000ea8000c1e1100 */
[----:B0-----:R-:W2:Y:S04]  /*13d70*/  LDL.64 R130, [R1+0x1c0] ;  /* 0x0001c00001827983 */ /* 0x001ea80000100a00 */
[----:B------:R-:W3:Y:S04]  /*13d80*/  LDL.64 R138, [R1+0x1a8] ;  /* 0x0001a800018a7983 */ /* 0x000ee80000100a00 */
[----:B------:R-:W3:Y:S04]  /*13d90*/  LDL.64 R158, [R1+0x1a0] ;  /* 0x0001a000019e7983 */ /* 0x000ee80000100a00 */
[----:B------:R-:W3:Y:S04]  /*13da0*/  @P4 LDG.E.U8 R126, desc[UR8][R128.64] ;  /* 0x00000008807e4981 */ /* 0x000ee8000c1e1100 */
[----:B------:R-:W4:Y:S04]  /*13db0*/  @P4 LDG.E.U8 R136, desc[UR8][R246.64] ;  /* 0x00000008f6884981 */ /* 0x000f28000c1e1100 */
[----:B------:R-:W1:Y:S01]  /*13dc0*/  LDL.LU.64 R128, [R1+0x1258] ;  /* 0x0012580001807983 */ /* 0x000e620000300a00 */
[----:B------:R-:W-:-:S02]  /*13dd0*/  PRMT R25, RZ, 0x7610, R25 ;  /* 0x00007610ff197816 */ /* 0x000fc40000000019 */
[----:B------:R-:W-:Y:S01]  /*13de0*/  PRMT R91, RZ, 0x7610, R91 ;  /* 0x00007610ff5b7816 */ /* 0x000fe2000000005b */
[----:B------:R-:W-:Y:S01]  /*13df0*/  STL [R1+0xe90], R157 ;  /* 0x000e909d01007387 */ /* 0x000fe20000100800 */
[----:B------:R-:W-:Y:S02]  /*13e00*/  PRMT R24, RZ, 0x7610, R24 ;  /* 0x00007610ff187816 */ /* 0x000fe40000000018 */
[----:B------:R-:W-:Y:S01]  /*13e10*/  PRMT R90, RZ, 0x7610, R90 ;  /* 0x00007610ff5a7816 */ /* 0x000fe2000000005a */
[----:B------:R-:W4:Y:S04]  /*13e20*/  @P4 LDG.E.U8 R25, desc[UR8][R178.64] ;  /* 0x00000008b2194981 */ /* 0x000f28000c1e1100 */
[----:B------:R-:W4:Y:S04]  /*13e30*/  @P4 LDG.E.U8 R91, desc[UR8][R182.64] ;  /* 0x00000008b65b4981 */ /* 0x000f28000c1e1100 */
[----:B------:R-:W4:Y:S04]  /*13e40*/  @P4 LDG.E.U8 R24, desc[UR8][R132.64] ;  /* 0x0000000884184981 */ /* 0x000f28000c1e1100 */
[----:B--2---:R0:W2:Y:S04]  /*13e50*/  @P4 LDG.E.U8 R90, desc[UR8][R130.64] ;  /* 0x00000008825a4981 */ /* 0x0040a8000c1e1100 */
[----:B---3--:R-:W-:Y:S04]  /*13e60*/  STL [R1+0xfa4], R126 ;  /* 0x000fa47e01007387 */ /* 0x008fe80000100800 */
[----:B------:R3:W-:Y:S04]  /*13e70*/  STL [R1+0xe88], R127 ;  /* 0x000e887f01007387 */ /* 0x0007e80000100800 */
[----:B------:R-:W2:Y:S01]  /*13e80*/  LDL.64 R178, [R1+0x190] ;  /* 0x0001900001b27983 */ /* 0x000ea20000100a00 */
[----:B-1----:R-:W-:-:S03]  /*13e90*/  PRMT R129, RZ, 0x7610, R129 ;  /* 0x00007610ff817816 */ /* 0x002fc60000000081 */
[----:B------:R-:W2:Y:S04]  /*13ea0*/  LDL.64 R182, [R1+0x188] ;  /* 0x0001880001b67983 */ /* 0x000ea80000100a00 */
[----:B---3--:R-:W3:Y:S04]  /*13eb0*/  LDL.64 R126, [R1+0x198] ;  /* 0x00019800017e7983 */ /* 0x008ee80000100a00 */
[----:B------:R-:W2:Y:S04]  /*13ec0*/  LDL.LU.64 R246, [R1+0x1250] ;  /* 0x0012500001f67983 */ /* 0x000ea80000300a00 */
[----:B----4-:R-:W-:Y:S04]  /*13ed0*/  STL [R1+0xe84], R136 ;  /* 0x000e848801007387 */ /* 0x010fe80000100800 */
[----:B------:R1:W-:Y:S04]  /*13ee0*/  STL [R1+0xfa8], R137 ;  /* 0x000fa88901007387 */ /* 0x0003e80000100800 */
[----:B------:R-:W4:Y:S04]  /*13ef0*/  @P4 LDG.E.U8 R129, desc[UR8][R210.64] ;  /* 0x00000008d2814981 */ /* 0x000f28000c1e1100 */
[----:B------:R-:W2:Y:S04]  /*13f00*/  LDL.64 R132, [R1+0x170] ;  /* 0x0001700001847983 */ /* 0x000ea80000100a00 */
[----:B-1----:R-:W2:Y:S04]  /*13f10*/  LDL.64 R136, [R1+0x180] ;  /* 0x0001800001887983 */ /* 0x002ea80000100a00 */
[----:B------:R-:W2:Y:S04]  /*13f20*/  LDL.64 R210, [R1+0x178] ;  /* 0x0001780001d27983 */ /* 0x000ea80000100a00 */
[----:B------:R-:W0:Y:S01]  /*13f30*/  LDL.LU R130, [R1+0x1248] ;  /* 0x0012480001827983 */ /* 0x000e220000300800 */
[----:B------:R-:W-:-:S06]  /*13f40*/  PRMT R128, RZ, 0x7610, R128 ;  /* 0x00007610ff807816 */ /* 0x000fcc0000000080 */
[----:B------:R-:W2:Y:S01]  /*13f50*/  @P4 LDG.E.U8 R128, desc[UR8][R250.64] ;  /* 0x00000008fa804981 */ /* 0x000ea2000c1e1100 */
[----:B0-----:R-:W-:-:S06]  /*13f60*/  PRMT R130, RZ, 0x7610, R130 ;  /* 0x00007610ff827816 */ /* 0x001fcc0000000082 */
[----:B------:R-:W3:Y:S01]  /*13f70*/  @P4 LDG.E.U8 R130, desc[UR8][R248.64] ;  /* 0x00000008f8824981 */ /* 0x000ee2000c1e1100 */
[----:B------:R-:W-:-:S03]  /*13f80*/  PRMT R23, RZ, 0x7610, R23 ;  /* 0x00007610ff177816 */ /* 0x000fc60000000017 */
[----:B--2---:R-:W-:Y:S04]  /*13f90*/  STL [R1+0xe80], R128 ;  /* 0x000e808001007387 */ /* 0x004fe80000100800 */
[----:B----4-:R0:W-:Y:S04]  /*13fa0*/  STL [R1+0xfa0], R129 ;  /* 0x000fa08101007387 */ /* 0x0101e80000100800 */
[----:B------:R-:W2:Y:S04]  /*13fb0*/  LDL.64 R250, [R1+0x160] ;  /* 0x0001600001fa7983 */ /* 0x000ea80000100a00 */
[----:B------:R1:W4:Y:S04]  /*13fc0*/  @P4 LDG.E.U8 R23, desc[UR8][R138.64] ;  /* 0x000000088a174981 */ /* 0x000328000c1e1100 */
[----:B0-----:R-:W2:Y:S04]  /*13fd0*/  LDL.64 R128, [R1+0x168] ;  /* 0x0001680001807983 */ /* 0x001ea80000100a00 */
[----:B------:R-:W2:Y:S04]  /*13fe0*/  LDL.LU.64 R248, [R1+0x1240] ;  /* 0x0012400001f87983 */ /* 0x000ea80000300a00 */
[----:B---3--:R0:W-:Y:S04]  /*13ff0*/  STL [R1+0xf9c], R130 ;  /* 0x000f9c8201007387 */ /* 0x0081e80000100800 */
[----:B0-----:R-:W3:Y:S04]  /*14000*/  LDL.64 R130, [R1+0x158] ;  /* 0x0001580001827983 */ /* 0x001ee80000100a00 */
[----:B------:R-:W1:Y:S01]  /*14010*/  LDL.LU R138, [R1+0x1238] ;  /* 0x00123800018a7983 */ /* 0x000e620000300800 */
[----:B------:R-:W-:-:S06]  /*14020*/  PRMT R89, RZ, 0x7610, R89 ;  /* 0x00007610ff597816 */ /* 0x000fcc0000000059 */
[----:B------:R-:W2:Y:S04]  /*14030*/  @P4 LDG.E.U8 R89, desc[UR8][R158.64] ;  /* 0x000000089e594981 */ /* 0x000ea8000c1e1100 */
[----:B------:R-:W2:Y:S01]  /*14040*/  LDL.64 R158, [R1+0x150] ;  /* 0x00015000019e7983 */ /* 0x000ea20000100a00 */
[----:B-1----:R-:W-:-:S06]  /*14050*/  PRMT R138, RZ, 0x7610, R138 ;  /* 0x00007610ff8a7816 */ /* 0x002fcc000000008a */
[----:B------:R0:W2:Y:S04]  /*14060*/  @P4 LDG.E.U8 R138, desc[UR8][R126.64] ;  /* 0x000000087e8a4981 */ /* 0x0000a8000c1e1100 */
[----:B------:R-:W0:Y:S01]  /*14070*/  LDL.LU.64 R126, [R1+0x1230] ;  /* 0x00123000017e7983 */ /* 0x000e220000300a00 */
[----:B------:R-:W-:-:S06]  /*14080*/  PRMT R156, RZ, 0x7610, R156 ;  /* 0x00007610ff9c7816 */ /* 0x000fcc000000009c */
[----:B------:R-:W2:Y:S01]  /*14090*/  @P4 LDG.E.U8 R156, desc[UR8][R178.64] ;  /* 0x00000008b29c4981 */ /* 0x000ea2000c1e1100 */
[----:B0-----:R-:W-:Y:S02]  /*140a0*/  PRMT R126, RZ, 0x7610, R126 ;  /* 0x00007610ff7e7816 */ /* 0x001fe4000000007e */
[----:B------:R-:W-:-:S04]  /*140b0*/  PRMT R127, RZ, 0x7610, R127 ;  /* 0x00007610ff7f7816 */ /* 0x000fc8000000007f */
[----:B------:R-:W3:Y:S04]  /*140c0*/  @P4 LDG.E.U8 R126, desc[UR8][R132.64] ;  /* 0x00000008847e4981 */ /* 0x000ee8000c1e1100 */
[----:B------:R-:W4:Y:S01]  /*140d0*/  @P4 LDG.E.U8 R127, desc[UR8][R210.64] ;  /* 0x00000008d27f4981 */ /* 0x000f22000c1e1100 */
[----:B------:R-:W-:Y:S02]  /*140e0*/  PRMT R22, RZ, 0x7610, R22 ;  /* 0x00007610ff167816 */ /* 0x000fe40000000016 */
[----:B------:R-:W-:Y:S01]  /*140f0*/  PRMT R88, RZ, 0x7610, R88 ;  /* 0x00007610ff587816 */ /* 0x000fe20000000058 */
[----:B--2---:R0:W-:Y:S01]  /*14100*/  STL [R1+0xe7c], R138 ;  /* 0x000e7c8a01007387 */ /* 0x0041e20000100800 */
[----:B------:R-:W-:-:S03]  /*14110*/  PRMT R21, RZ, 0x7610, R21 ;  /* 0x00007610ff157816 */ /* 0x000fc60000000015 */
[----:B------:R-:W2:Y:S04]  /*14120*/  @P4 LDG.E.U8 R22, desc[UR8][R182.64] ;  /* 0x00000008b6164981 */ /* 0x000ea8000c1e1100 */
[----:B------:R-:W2:Y:S04]  /*14130*/  @P4 LDG.E.U8 R88, desc[UR8][R136.64] ;  /* 0x0000000888584981 */ /* 0x000ea8000c1e1100 */
[----:B0-----:R-:W2:Y:S04]  /*14140*/  LDL.64 R138, [R1+0x148] ;  /* 0x00014800018a7983 */ /* 0x001ea80000100a00 */
[----:B------:R0:W-:Y:S04]  /*14150*/  STL [R1+0xf98], R156 ;  /* 0x000f989c01007387 */ /* 0x0001e80000100800 */
[----:B------:R-:W2:Y:S04]  /*14160*/  LDL.64 R178, [R1+0x138] ;  /* 0x0001380001b27983 */ /* 0x000ea80000100a00 */
[----:B------:R-:W2:Y:S04]  /*14170*/  LDL.64 R182, [R1+0x130] ;  /* 0x0001300001b67983 */ /* 0x000ea80000100a00 */
[----:B0-----:R-:W2:Y:S04]  /*14180*/  LDL.64 R156, [R1+0x140] ;  /* 0x00014000019c7983 */ /* 0x001ea80000100a00 */
[----:B------:R-:W2:Y:S04]  /*14190*/  LDL.64 R136, [R1+0x128] ;  /* 0x0001280001887983 */ /* 0x000ea80000100a00 */
[----:B------:R-:W2:Y:S04]  /*141a0*/  LDL.64 R210, [R1+0x120] ;  /* 0x0001200001d27983 */ /* 0x000ea80000100a00 */
[----:B------:R-:W2:Y:S04]  /*141b0*/  LDL.64 R132, [R1+0x118] ;  /* 0x0001180001847983 */ /* 0x000ea80000100a00 */
[----:B------:R0:W2:Y:S04]  /*141c0*/  @P4 LDG.E.U8 R21, desc[UR8][R128.64] ;  /* 0x0000000880154981 */ /* 0x0000a8000c1e1100 */
[----:B---3--:R-:W-:Y:S04]  /*141d0*/  STL [R1+0xf94], R126 ;  /* 0x000f947e01007387 */ /* 0x008fe80000100800 */
[----:B----4-:R1:W-:Y:S04]  /*141e0*/  STL [R1+0xe78], R127 ;  /* 0x000e787f01007387 */ /* 0x0103e80000100800 */
[----:B-1----:R-:W3:Y:S04]  /*141f0*/  LDL.64 R126, [R1+0x110] ;  /* 0x00011000017e7983 */ /* 0x002ee80000100a00 */
[----:B------:R-:W0:Y:S01]  /*14200*/  LDL.LU R128, [R1+0x1228] ;  /* 0x0012280001807983 */ /* 0x000e220000300800 */
[----:B------:R-:W-:-:S02]  /*14210*/  PRMT R62, RZ, 0x7610, R62 ;  /* 0x00007610ff3e7816 */ /* 0x000fc4000000003e */
[----:B------:R-:W-:Y:S02]  /*14220*/  PRMT R87, RZ, 0x7610, R87 ;  /* 0x00007610ff577816 */ /* 0x000fe40000000057 */
[----:B------:R-:W-:Y:S02]  /*14230*/  PRMT R63, RZ, 0x7610, R63 ;  /* 0x00007610ff3f7816 */ /* 0x000fe4000000003f */
[----:B------:R-:W-:Y:S02]  /*14240*/  PRMT R135, RZ, 0x7610, R135 ;  /* 0x00007610ff877816 */ /* 0x000fe40000000087 */
[----:B------:R-:W-:Y:S01]  /*14250*/  PRMT R140, RZ, 0x7610, R140 ;  /* 0x00007610ff8c7816 */ /* 0x000fe2000000008c */
[----:B------:R-:W4:Y:S04]  /*14260*/  @P4 LDG.E.U8 R87, desc[UR8][R250.64] ;  /* 0x00000008fa574981 */ /* 0x000f28000c1e1100 */
[----:B--2---:R-:W2:Y:S04]  /*14270*/  @P4 LDG.E.U8 R63, desc[UR8][R182.64] ;  /* 0x00000008b63f4981 */ /* 0x004ea8000c1e1100 */
[----:B------:R-:W2:Y:S04]  /*14280*/  @P4 LDG.E.U8 R135, desc[UR8][R158.64] ;  /* 0x000000089e874981 */ /* 0x000ea8000c1e1100 */
[----:B------:R-:W2:Y:S04]  /*14290*/  LDL.64 R250, [R1+0x108] ;  /* 0x0001080001fa7983 */ /* 0x000ea80000100a00 */
[----:B------:R-:W2:Y:S04]  /*142a0*/  @P4 LDG.E.U8 R62, desc[UR8][R132.64] ;  /* 0x00000008843e4981 */ /* 0x000ea8000c1e1100 */
[----:B---3--:R-:W3:Y:S01]  /*142b0*/  @P4 LDG.E.U8 R140, desc[UR8][R126.64] ;  /* 0x000000087e8c4981 */ /* 0x008ee2000c1e1100 */
[----:B0-----:R-:W-:-:S06]  /*142c0*/  PRMT R128, RZ, 0x7610, R128 ;  /* 0x00007610ff807816 */ /* 0x001fcc0000000080 */
[----:B------:R-:W2:Y:S01]  /*142d0*/  @P4 LDG.E.U8 R128, desc[UR8][R130.64] ;  /* 0x0000000882804981 */ /* 0x000ea2000c1e1100 */
[----:B------:R-:W-:Y:S02]  /*142e0*/  PRMT R20, RZ, 0x7610, R20 ;  /* 0x00007610ff147816 */ /* 0x000fe40000000014 */
        /* <DEDUP_REMOVED lines=8> */
[----:B------:R-:W3:Y:S04]  /*14370*/  @P4 LDG.E.U8 R86, desc[UR8][R156.64] ;  /* 0x000000089c564981 */ /* 0x000ee8000c1e1100 */
[----:B------:R-:W3:Y:S04]  /*14380*/  @P4 LDG.E.U8 R19, desc[UR8][R136.64] ;  /* 0x0000000888134981 */ /* 0x000ee8000c1e1100 */
[----:B--2---:R0:W-:Y:S04]  /*14390*/  STL [R1+0xd44], R128 ;  /* 0x000d448001007387 */ /* 0x0041e80000100800 */
[----:B------:R-:W2:Y:S04]  /*143a0*/  LDL.64 R158, [R1+0xf0] ;  /* 0x0000f000019e7983 */ /* 0x000ea80000100a00 */
[----:B------:R-:W4:Y:S04]  /*143b0*/  LDL.64 R130, [R1+0xf8] ;  /* 0x0000f80001827983 */ /* 0x000f280000100a00 */
[----:B0-----:R-:W4:Y:S04]  /*143c0*/  LDL.64 R128, [R1+0x100] ;  /* 0x0001000001807983 */ /* 0x001f280000100a00 */
[----:B------:R-:W4:Y:S04]  /*143d0*/  LDL.64 R138, [R1+0xe8] ;  /* 0x0000e800018a7983 */ /* 0x000f280000100a00 */
[----:B------:R-:W4:Y:S04]  /*143e0*/  LDL.64 R178, [R1+0xe0] ;  /* 0x0000e00001b27983 */ /* 0x000f280000100a00 */
[----:B------:R-:W4:Y:S04]  /*143f0*/  LDL.64 R182, [R1+0xd8] ;  /* 0x0000d80001b67983 */ /* 0x000f280000100a00 */
[----:B------:R-:W4:Y:S04]  /*14400*/  LDL.64 R210, [R1+0xd0] ;  /* 0x0000d00001d27983 */ /* 0x000f280000100a00 */
[----:B------:R-:W-:Y:S04]  /*14410*/  STL [R1+0xd3c], R62 ;  /* 0x000d3c3e01007387 */ /* 0x000fe80000100800 */
[----:B------:R0:W-:Y:S04]  /*14420*/  STL [R1+0xf8c], R63 ;  /* 0x000f8c3f01007387 */ /* 0x0001e80000100800 */
[----:B------:R-:W4:Y:S04]  /*14430*/  LDL.64 R156, [R1+0xc0] ;  /* 0x0000c000019c7983 */ /* 0x000f280000100a00 */
[----:B0-----:R-:W4:Y:S04]  /*14440*/  LDL.64 R62, [R1+0xc8] ;  /* 0x0000c800013e7983 */ /* 0x001f280000100a00 */
[----:B---3--:R-:W-:Y:S04]  /*14450*/  STL [R1+0x1160], R140 ;  /* 0x0011608c01007387 */ /* 0x008fe80000100800 */
[----:B------:R-:W3:Y:S04]  /*14460*/  LDL.64 R136, [R1+0xb8] ;  /* 0x0000b80001887983 */ /* 0x000ee80000100a00 */
[----:B------:R-:W-:Y:S04]  /*14470*/  STL [R1+0xf90], R135 ;  /* 0x000f908701007387 */ /* 0x000fe80000100800 */
[----:B------:R-:W3:Y:S04]  /*14480*/  LDL.64 R132, [R1+0xb0] ;  /* 0x0000b00001847983 */ /* 0x000ee80000100a00 */
[----:B--2---:R-:W2:Y:S01]  /*14490*/  @P4 LDG.E.U8 R141, desc[UR8][R158.64] ;  /* 0x000000089e8d4981 */ /* 0x004ea2000c1e1100 */
[----:B------:R-:W-:-:S02]  /*144a0*/  PRMT R142, RZ, 0x7610, R142 ;  /* 0x00007610ff8e7816 */ /* 0x000fc4000000008e */
[----:B------:R-:W-:Y:S02]  /*144b0*/  PRMT R68, RZ, 0x7610, R68 ;  /* 0x00007610ff447816 */ /* 0x000fe40000000044 */
[----:B------:R-:W-:Y:S02]  /*144c0*/  PRMT R18, RZ, 0x7610, R18 ;  /* 0x00007610ff127816 */ /* 0x000fe40000000012 */
[----:B------:R-:W-:Y:S02]  /*144d0*/  PRMT R143, RZ, 0x7610, R143 ;  /* 0x00007610ff8f7816 */ /* 0x000fe4000000008f */
[----:B------:R-:W-:Y:S01]  /*144e0*/  PRMT R84, RZ, 0x7610, R84 ;  /* 0x00007610ff547816 */ /* 0x000fe20000000054 */
[----:B----4-:R-:W4:Y:S01]  /*144f0*/  @P4 LDG.E.U8 R68, desc[UR8][R130.64] ;  /* 0x0000000882444981 */ /* 0x010f22000c1e1100 */
[----:B------:R-:W-:Y:S02]  /*14500*/  PRMT R67, RZ, 0x7610, R67 ;  /* 0x00007610ff437816 */ /* 0x000fe40000000043 */
[----:B------:R-:W-:Y:S01]  /*14510*/  PRMT R17, RZ, 0x7610, R17 ;  /* 0x00007610ff117816 */ /* 0x000fe20000000011 */
[----:B------:R-:W4:Y:S01]  /*14520*/  @P4 LDG.E.U8 R18, desc[UR8][R250.64] ;  /* 0x00000008fa124981 */ /* 0x000f22000c1e1100 */
[----:B------:R-:W-:-:S03]  /*14530*/  PRMT R83, RZ, 0x7610, R83 ;  /* 0x00007610ff537816 */ /* 0x000fc60000000053 */
[----:B------:R-:W4:Y:S01]  /*14540*/  @P4 LDG.E.U8 R84, desc[UR8][R128.64] ;  /* 0x0000000880544981 */ /* 0x000f22000c1e1100 */
[----:B------:R-:W-:-:S03]  /*14550*/  PRMT R61, RZ, 0x7610, R61 ;  /* 0x00007610ff3d7816 */ /* 0x000fc6000000003d */
[----:B------:R-:W4:Y:S04]  /*14560*/  @P4 LDG.E.U8 R67, desc[UR8][R182.64] ;  /* 0x00000008b6434981 */ /* 0x000f28000c1e1100 */
[----:B------:R-:W4:Y:S04]  /*14570*/  @P4 LDG.E.U8 R142, desc[UR8][R210.64] ;  /* 0x00000008d28e4981 */ /* 0x000f28000c1e1100 */
[----:B------:R-:W4:Y:S04]  /*14580*/  @P4 LDG.E.U8 R17, desc[UR8][R138.64] ;  /* 0x000000088a114981 */ /* 0x000f28000c1e1100 */
[----:B------:R-:W4:Y:S04]  /*14590*/  @P4 LDG.E.U8 R83, desc[UR8][R178.64] ;  /* 0x00000008b2534981 */ /* 0x000f28000c1e1100 */
[----:B---3--:R-:W3:Y:S04]  /*145a0*/  @P4 LDG.E.U8 R61, desc[UR8][R136.64] ;  /* 0x00000008883d4981 */ /* 0x008ee8000c1e1100 */
[----:B------:R-:W3:Y:S04]  /*145b0*/  @P4 LDG.E.U8 R143, desc[UR8][R132.64] ;  /* 0x00000008848f4981 */ /* 0x000ee8000c1e1100 */
[----:B--2---:R-:W-:Y:S04]  /*145c0*/  STL [R1+0x1164], R141 ;  /* 0x0011648d01007387 */ /* 0x004fe80000100800 */
[----:B------:R-:W2:Y:S04]  /*145d0*/  LDL.64 R126, [R1+0xa8] ;  /* 0x0000a800017e7983 */ /* 0x000ea80000100a00 */
[----:B------:R-:W-:Y:S04]  /*145e0*/  STL [R1+0xd40], R69 ;  /* 0x000d404501007387 */ /* 0x000fe80000100800 */
[----:B------:R-:W2:Y:S04]  /*145f0*/  LDL.64 R250, [R1+0xa0] ;  /* 0x0000a00001fa7983 */ /* 0x000ea80000100a00 */
[----:B------:R-:W2:Y:S04]  /*14600*/  LDL.64 R128, [R1+0x98] ;  /* 0x0000980001807983 */ /* 0x000ea80000100a00 */
[----:B------:R-:W2:Y:S04]  /*14610*/  LDL.64 R130, [R1+0x90] ;  /* 0x0000900001827983 */ /* 0x000ea80000100a00 */
[----:B------:R-:W2:Y:S04]  /*14620*/  LDL.64 R158, [R1+0x88] ;  /* 0x00008800019e7983 */ /* 0x000ea80000100a00 */
[----:B------:R-:W2:Y:S04]  /*14630*/  LDL.64 R138, [R1+0x80] ;  /* 0x00008000018a7983 */ /* 0x000ea80000100a00 */
[----:B------:R-:W2:Y:S04]  /*14640*/  LDL.64 R178, [R1+0x78] ;  /* 0x0000780001b27983 */ /* 0x000ea80000100a00 */
[----:B------:R-:W2:Y:S04]  /*14650*/  LDL.64 R182, [R1+0x70] ;  /* 0x0000700001b67983 */ /* 0x000ea80000100a00 */
[----:B------:R-:W2:Y:S01]  /*14660*/  LDL.64 R210, [R1+0x68] ;  /* 0x0000680001d27983 */ /* 0x000ea20000100a00 */
[----:B------:R-:W-:-:S02]  /*14670*/  PRMT R16, RZ, 0x7610, R16 ;  /* 0x00007610ff107816 */ /* 0x000fc40000000010 */
[----:B------:R-:W-:Y:S02]  /*14680*/  PRMT R82, RZ, 0x7610, R82 ;  /* 0x00007610ff527816 */ /* 0x000fe40000000052 */
[----:B------:R-:W-:Y:S02]  /*14690*/  PRMT R15, RZ, 0x7610, R15 ;  /* 0x00007610ff0f7816 */ /* 0x000fe4000000000f */
[----:B------:R-:W-:Y:S01]  /*146a0*/  PRMT R81, RZ, 0x7610, R81 ;  /* 0x00007610ff517816 */ /* 0x000fe20000000051 */
[----:B----4-:R-:W-:Y:S01]  /*146b0*/  STL [R1+0x1168], R142 ;  /* 0x0011688e01007387 */ /* 0x010fe20000100800 */
[----:B------:R-:W-:Y:S02]  /*146c0*/  PRMT R2, RZ, 0x7610, R2 ;  /* 0x00007610ff027816 */ /* 0x000fe40000000002 */
[----:B------:R-:W-:Y:S01]  /*146d0*/  PRMT R144, RZ, 0x7610, R144 ;  /* 0x00007610ff907816 */ /* 0x000fe20000000090 */
[----:B------:R-:W4:Y:S01]  /*146e0*/  @P4 LDG.E.U8 R16, desc[UR8][R62.64] ;  /* 0x000000083e104981 */ /* 0x000f22000c1e1100 */
[----:B------:R-:W-:-:S03]  /*146f0*/  PRMT R14, RZ, 0x7610, R14 ;  /* 0x00007610ff0e7816 */ /* 0x000fc6000000000e */
[----:B------:R-:W4:Y:S01]  /*14700*/  @P4 LDG.E.U8 R82, desc[UR8][R156.64] ;  /* 0x000000089c524981 */ /* 0x000f22000c1e1100 */
[----:B------:R-:W-:-:S03]  /*14710*/  PRMT R80, RZ, 0x7610, R80 ;  /* 0x00007610ff507816 */ /* 0x000fc60000000050 */
[----:B------:R0:W-:Y:S01]  /*14720*/  STL [R1+0xd34], R68 ;  /* 0x000d344401007387 */ /* 0x0001e20000100800 */
[----:B------:R-:W-:-:S03]  /*14730*/  PRMT R252, RZ, 0x7610, R252 ;  /* 0x00007610fffc7816 */ /* 0x000fc600000000fc */
[----:B------:R-:W4:Y:S01]  /*14740*/  LDL.64 R62, [R1+0x50] ;  /* 0x00005000013e7983 */ /* 0x000f220000100a00 */
[----:B------:R-:W-:-:S03]  /*14750*/  PRMT R145, RZ, 0x7610, R145 ;  /* 0x00007610ff917816 */ /* 0x000fc60000000091 */
[----:B------:R-:W4:Y:S04]  /*14760*/  LDL.64 R156, [R1+0x48] ;  /* 0x00004800019c7983 */ /* 0x000f280000100a00 */
[----:B0-----:R-:W4:Y:S04]  /*14770*/  LDL.64 R68, [R1+0x58] ;  /* 0x0000580001447983 */ /* 0x001f280000100a00 */
[----:B------:R-:W4:Y:S04]  /*14780*/  LDL.64 R136, [R1+0x38] ;  /* 0x0000380001887983 */ /* 0x000f280000100a00 */
[----:B------:R-:W4:Y:S04]  /*14790*/  LDL.64 R132, [R1+0x30] ;  /* 0x0000300001847983 */ /* 0x000f280000100a00 */
[----:B---3--:R-:W-:Y:S01]  /*147a0*/  STL [R1+0x116c], R143 ;  /* 0x00116c8f01007387 */ /* 0x008fe20000100800 */
[----:B------:R-:W-:-:S03]  /*147b0*/  PRMT R13, RZ, 0x7610, R13 ;  /* 0x00007610ff0d7816 */ /* 0x000fc6000000000d */
[----:B--2---:R-:W2:Y:S04]  /*147c0*/  @P4 LDG.E.U8 R15, desc[UR8][R126.64] ;  /* 0x000000087e0f4981 */ /* 0x004ea8000c1e1100 */
[----:B------:R-:W3:Y:S04]  /*147d0*/  @P4 LDG.E.U8 R81, desc[UR8][R250.64] ;  /* 0x00000008fa514981 */ /* 0x000ee8000c1e1100 */
[----:B------:R-:W2:Y:S04]  /*147e0*/  LDL.LU.64 R126, [R1+0x1220] ;  /* 0x00122000017e7983 */ /* 0x000ea80000300a00 */
[----:B------:R-:W2:Y:S04]  /*147f0*/  @P4 LDG.E.U8 R2, desc[UR8][R128.64] ;  /* 0x0000000880024981 */ /* 0x000ea8000c1e1100 */
[----:B------:R-:W2:Y:S04]  /*14800*/  LDL.LU.64 R250, [R1+0x1218] ;  /* 0x0012180001fa7983 */ /* 0x000ea80000300a00 */
[----:B------:R-:W2:Y:S04]  /*14810*/  @P4 LDG.E.U8 R144, desc[UR8][R130.64] ;  /* 0x0000000882904981 */ /* 0x000ea8000c1e1100 */
[----:B------:R-:W2:Y:S04]  /*14820*/  LDL.LU.64 R128, [R1+0x1210] ;  /* 0x0012100001807983 */ /* 0x000ea80000300a00 */
[----:B------:R-:W-:Y:S04]  /*14830*/  STL [R1+0xd30], R67 ;  /* 0x000d304301007387 */ /* 0x000fe80000100800 */
[----:B------:R-:W2:Y:S04]  /*14840*/  LDL.LU.64 R130, [R1+0x1208] ;  /* 0x0012080001827983 */ /* 0x000ea80000300a00 */
[----:B------:R-:W2:Y:S04]  /*14850*/  @P4 LDG.E.U8 R14, desc[UR8][R158.64] ;  /* 0x000000089e0e4981 */ /* 0x000ea8000c1e1100 */
[----:B------:R-:W2:Y:S04]  /*14860*/  @P4 LDG.E.U8 R80, desc[UR8][R138.64] ;  /* 0x000000088a504981 */ /* 0x000ea8000c1e1100 */
[----:B------:R-:W2:Y:S04]  /*14870*/  @P4 LDG.E.U8 R252, desc[UR8][R178.64] ;  /* 0x00000008b2fc4981 */ /* 0x000ea8000c1e1100 */
[----:B------:R-:W2:Y:S04]  /*14880*/  LDL.LU.64 R158, [R1+0x1200] ;  /* 0x00120000019e7983 */ /* 0x000ea80000300a00 */
[----:B------:R-:W2:Y:S04]  /*14890*/  LDL.LU.64 R138, [R1+0x11f8] ;  /* 0x0011f800018a7983 */ /* 0x000ea80000300a00 */
[----:B------:R-:W2:Y:S04]  /*148a0*/  LDL.LU.64 R178, [R1+0x11f0] ;  /* 0x0011f00001b27983 */ /* 0x000ea80000300a00 */
[----:B------:R-:W2:Y:S04]  /*148b0*/  @P4 LDG.E.U8 R145, desc[UR8][R182.64] ;  /* 0x00000008b6914981 */ /* 0x000ea8000c1e1100 */
[----:B------:R-:W2:Y:S04]  /*148c0*/  @P4 LDG.E.U8 R13, desc[UR8][R210.64] ;  /* 0x00000008d20d4981 */ /* 0x000ea8000c1e1100 */
[----:B------:R-:W2:Y:S04]  /*148d0*/  LDL.LU.64 R182, [R1+0x11e8] ;  /* 0x0011e80001b67983 */ /* 0x000ea80000300a00 */
[----:B------:R-:W-:Y:S04]  /*148e0*/  STL [R1+0xd2c], R61 ;  /* 0x000d2c3d01007387 */ /* 0x000fe80000100800 */
[----:B------:R-:W3:Y:S01]  /*148f0*/  LDL.LU.64 R210, [R1+0x11e0] ;  /* 0x0011e00001d27983 */ /* 0x000ee20000300a00 */
[----:B------:R-:W-:-:S02]  /*14900*/  PRMT R79, RZ, 0x7610, R79 ;  /* 0x00007610ff4f7816 */ /* 0x000fc4000000004f */
[----:B------:R-:W-:-:S06]  /*14910*/  PRMT R78, RZ, 0x7610, R78 ;  /* 0x00007610ff4e7816 */ /* 0x000fcc000000004e */
[----:B--2---:R-:W2:Y:S04]  /*14920*/  @P4 LDG.E.U8 R78, desc[UR8][R182.64] ;  /* 0x00000008b64e4981 */ /* 0x004ea8000c1e1100 */
[----:B---3--:R0:W3:Y:S04]  /*14930*/  @P4 LDG.E.U8 R79, desc[UR8][R210.64] ;  /* 0x00000008d24f4981 */ /* 0x0080e8000c1e1100 */
[----:B------:R-:W0:Y:S04]  /*14940*/  LDL.LU.64 R210, [R1+0x11d8] ;  /* 0x0011d80001d27983 */ /* 0x000e280000300a00 */
[----:B------:R-:W2:Y:S01]  /*14950*/  LDL.LU.64 R182, [R1+0x11d0] ;  /* 0x0011d00001b67983 */ /* 0x000ea20000300a00 */
[----:B------:R-:W-:-:S02]  /*14960*/  PRMT R11, RZ, 0x7610, R11 ;  /* 0x00007610ff0b7816 */ /* 0x000fc4000000000b */
[----:B------:R-:W-:Y:S02]  /*14970*/  PRMT R77, RZ, 0x7610, R77 ;  /* 0x00007610ff4d7816 */ /* 0x000fe4000000004d */
[----:B------:R-:W-:Y:S02]  /*14980*/  PRMT R148, RZ, 0x7610, R148 ;  /* 0x00007610ff947816 */ /* 0x000fe40000000094 */
[----:B------:R-:W-:Y:S01]  /*14990*/  PRMT R10, RZ, 0x7610, R10 ;  /* 0x00007610ff0a7816 */ /* 0x000fe2000000000a */
[----:B------:R1:W-:Y:S01]  /*149a0*/  STL [R1+0xd28], R2 ;  /* 0x000d280201007387 */ /* 0x0003e20000100800 */
[----:B------:R-:W-:-:S03]  /*149b0*/  PRMT R76, RZ, 0x7610, R76 ;  /* 0x00007610ff4c7816 */ /* 0x000fc6000000004c */
[----:B------:R-:W3:Y:S01]  /*149c0*/  @P4 LDG.E.U8 R11, desc[UR8][R178.64] ;  /* 0x00000008b20b4981 */ /* 0x000ee2000c1e1100 */
[----:B------:R-:W-:-:S03]  /*149d0*/  PRMT R146, RZ, 0x7610, R146 ;  /* 0x00007610ff927816 */ /* 0x000fc60000000092 */
[----:B------:R-:W3:Y:S04]  /*149e0*/  @P4 LDG.E.U8 R77, desc[UR8][R138.64] ;  /* 0x000000088a4d4981 */ /* 0x000ee8000c1e1100 */
[----:B------:R-:W3:Y:S04]  /*149f0*/  @P4 LDG.E.U8 R148, desc[UR8][R130.64] ;  /* 0x0000000882944981 */ /* 0x000ee8000c1e1100 */
[----:B------:R-:W3:Y:S04]  /*14a00*/  LDL.LU.64 R178, [R1+0x11c8] ;  /* 0x0011c80001b27983 */ /* 0x000ee80000300a00 */
[----:B------:R-:W3:Y:S04]  /*14a10*/  LDL.LU.64 R138, [R1+0x11c0] ;  /* 0x0011c000018a7983 */ /* 0x000ee80000300a00 */
[----:B------:R-:W3:Y:S04]  /*14a20*/  @P4 LDG.E.U8 R10, desc[UR8][R128.64] ;  /* 0x00000008800a4981 */ /* 0x000ee8000c1e1100 */
[----:B------:R-:W3:Y:S01]  /*14a30*/  @P4 LDG.E.U8 R76, desc[UR8][R126.64] ;  /* 0x000000087e4c4981 */ /* 0x000ee2000c1e1100 */
[----:B------:R-:W-:-:S03]  /*14a40*/  PRMT R12, RZ, 0x7610, R12 ;  /* 0x00007610ff0c7816 */ /* 0x000fc6000000000c */
[----:B----4-:R-:W4:Y:S04]  /*14a50*/  @P4 LDG.E.U8 R146, desc[UR8][R62.64] ;  /* 0x000000083e924981 */ /* 0x010f28000c1e1100 */
[----:B------:R-:W3:Y:S01]  /*14a60*/  @P4 LDG.E.U8 R12, desc[UR8][R156.64] ;  /* 0x000000089c0c4981 */ /* 0x000ee2000c1e1100 */
[----:B0-----:R-:W-:Y:S02]  /*14a70*/  PRMT R211, RZ, 0x7610, R211 ;  /* 0x00007610ffd37816 */ /* 0x001fe400000000d3 */
[----:B--2---:R-:W-:-:S04]  /*14a80*/  PRMT R183, RZ, 0x7610, R183 ;  /* 0x00007610ffb77816 */ /* 0x004fc800000000b7 */
[----:B------:R-:W2:Y:S04]  /*14a90*/  @P4 LDG.E.U8 R211, desc[UR8][R68.64] ;  /* 0x0000000844d34981 */ /* 0x000ea8000c1e1100 */
[----:B------:R-:W2:Y:S01]  /*14aa0*/  @P4 LDG.E.U8 R183, desc[UR8][R158.64] ;  /* 0x000000089eb74981 */ /* 0x000ea2000c1e1100 */
[----:B------:R-:W-:-:S06]  /*14ab0*/  PRMT R210, RZ, 0x7610, R210 ;  /* 0x00007610ffd27816 */ /* 0x000fcc00000000d2 */
[----:B------:R-:W2:Y:S04]  /*14ac0*/  @P4 LDG.E.U8 R210, desc[UR8][R136.64] ;  /* 0x0000000888d24981 */ /* 0x000ea8000c1e1100 */
[----:B------:R-:W2:Y:S04]  /*14ad0*/  LDL.LU.64 R158, [R1+0x11b8] ;  /* 0x0011b800019e7983 */ /* 0x000ea80000300a00 */
[----:B------:R-:W2:Y:S04]  /*14ae0*/  LDL.LU.64 R130, [R1+0x11b0] ;  /* 0x0011b00001827983 */ /* 0x000ea80000300a00 */
[----:B------:R-:W2:Y:S04]  /*14af0*/  LDL.LU.64 R128, [R1+0x11a8] ;  /* 0x0011a80001807983 */ /* 0x000ea80000300a00 */
[----:B------:R-:W2:Y:S04]  /*14b00*/  LDL.LU.64 R126, [R1+0x11a0] ;  /* 0x0011a000017e7983 */ /* 0x000ea80000300a00 */
[----:B------:R-:W2:Y:S04]  /*14b10*/  LDL.LU R68, [R1+0x10bc] ;  /* 0x0010bc0001447983 */ /* 0x000ea80000300800 */
[----:B------:R-:W2:Y:S04]  /*14b20*/  LDL.LU R175, [R1+0x1050] ;  /* 0x0010500001af7983 */ /* 0x000ea80000300800 */
[----:B------:R-:W3:Y:S04]  /*14b30*/  LDL.LU R62, [R1+0x10b0] ;  /* 0x0010b000013e7983 */ /* 0x000ee80000300800 */
[----:B-1----:R-:W3:Y:S04]  /*14b40*/  LDL.LU R2, [R1+0x10a8] ;  /* 0x0010a80001027983 */ /* 0x002ee80000300800 */
[----:B------:R-:W4:Y:S04]  /*14b50*/  LDL.LU R69, [R1+0x10a0] ;  /* 0x0010a00001457983 */ /* 0x000f280000300800 */
[----:B------:R-:W4:Y:S04]  /*14b60*/  LDL.LU R135, [R1+0x1054] ;  /* 0x0010540001877983 */ /* 0x000f280000300800 */
[----:B------:R-:W4:Y:S04]  /*14b70*/  LDL.LU R63, [R1+0x1094] ;  /* 0x00109400013f7983 */ /* 0x000f280000300800 */
[----:B------:R-:W4:Y:S04]  /*14b80*/  LDL.LU R136, [R1+0x1058] ;  /* 0x0010580001887983 */ /* 0x000f280000300800 */
[----:B------:R-:W4:Y:S04]  /*14b90*/  LDL.LU R137, [R1+0x1088] ;  /* 0x0010880001897983 */ /* 0x000f280000300800 */
[----:B------:R-:W4:Y:S04]  /*14ba0*/  LDL.LU R157, [R1+0x1060] ;  /* 0x00106000019d7983 */ /* 0x000f280000300800 */
[----:B------:R-:W4:Y:S04]  /*14bb0*/  LDL.LU R176, [R1+0x107c] ;  /* 0x00107c0001b07983 */ /* 0x000f280000300800 */
[----:B------:R-:W4:Y:S01]  /*14bc0*/  LDL.LU R156, [R1+0x105c] ;  /* 0x00105c00019c7983 */ /* 0x000f220000300800 */
[----:B------:R-:W0:Y:S01]  /*14bd0*/  S2R R67, SR_TID.X ;  /* 0x0000000000437919 */ /* 0x000e220000002100 */
[----:B------:R-:W-:-:S06]  /*14be0*/  PRMT R147, RZ, 0x7610, R147 ;  /* 0x00007610ff937816 */ /* 0x000fcc0000000093 */
[----:B------:R1:W4:Y:S04]  /*14bf0*/  @P4 LDG.E.U8 R147, desc[UR8][R132.64] ;  /* 0x0000000884934981 */ /* 0x000328000c1e1100 */
[----:B------:R-:W4:Y:S01]  /*14c00*/  LDL.LU R132, [R1+0x1070] ;  /* 0x0010700001847983 */ /* 0x000f220000300800 */
[----:B0-----:R-:W-:-:S05]  /*14c10*/  IMAD.SHL.U32 R61, R67, 0x10, RZ ;  /* 0x00000010433d7824 */ /* 0x001fca00078e00ff */
[----:B-1----:R-:W-:Y:S02]  /*14c20*/  LOP3.LUT R133, R61, 0x70, RZ, 0xc0, !PT ;  /* 0x000000703d857812 */ /* 0x002fe400078ec0ff */
[----:B------:R-:W-:-:S05]  /*14c30*/  LOP3.LUT R61, R67, 0x60, RZ, 0xc0, !PT ;  /* 0x00000060433d7812 */ /* 0x000fca00078ec0ff */
[----:B------:R-:W-:Y:S01]  /*14c40*/  IMAD R61, R61, 0x40, R133 ;  /* 0x000000403d3d7824 */ /* 0x000fe200078e0285 */
[C---:B------:R-:W-:Y:S02]  /*14c50*/  LOP3.LUT R133, R67.reuse, 0x80, RZ, 0xc0, !PT ;  /* 0x0000008043857812 */ /* 0x040fe400078ec0ff */
[----:B------:R-:W-:Y:S02]  /*14c60*/  LOP3.LUT R67, R67, 0x10, RZ, 0xc0, !PT ;  /* 0x0000001043437812 */ /* 0x000fe400078ec0ff */
[----:B------:R-:W-:-:S05]  /*14c70*/  SHF.R.U32.HI R133, RZ, 0x1, R133 ;  /* 0x00000001ff857819 */ /* 0x000fca0000011685 */
[----:B------:R-:W-:Y:S02]  /*14c80*/  IMAD R67, R67, 0x2, R133 ;  /* 0x0000000243437824 */ /* 0x000fe400078e0285 */
[----:B------:R-:W4:Y:S03]  /*14c90*/  LDL.LU R133, [R1+0x119c] ;  /* 0x00119c0001857983 */ /* 0x000f260000300800 */
[----:B------:R-:W-:Y:S02]  /*14ca0*/  LOP3.LUT R61, R61, R67, RZ, 0x3c, !PT ;  /* 0x000000433d3d7212 */ /* 0x000fe400078e3cff */
[----:B------:R-:W4:Y:S04]  /*14cb0*/  LDL.LU R67, [R1+0x1198] ;  /* 0x0011980001437983 */ /* 0x000f280000300800 */
[----:B------:R0:W-:Y:S04]  /*14cc0*/  STL [R1+0x1048], R61 ;  /* 0x0010483d01007387 */ /* 0x0001e80000100800 */
[----:B0-----:R-:W4:Y:S01]  /*14cd0*/  LDL.LU R61, [R1+0x1194] ;  /* 0x00119400013d7983 */ /* 0x001f220000300800 */
[----:B--2---:R-:W-:-:S03]  /*14ce0*/  F2FP.SATFINITE.E4M3.F32.PACK_AB_MERGE_C R175, R175, R68, RZ ;  /* 0x00000044afaf723e */ /* 0x004fc600048070ff */
[----:B------:R-:W2:Y:S01]  /*14cf0*/  LDL.LU R68, [R1+0x1190] ;  /* 0x0011900001447983 */ /* 0x000ea20000300800 */
[----:B---3--:R-:W-:-:S03]  /*14d00*/  F2FP.SATFINITE.E4M3.F32.PACK_AB_MERGE_C R2, R2, R62, RZ ;  /* 0x0000003e0202723e */ /* 0x008fc600048070ff */
[----:B------:R-:W3:Y:S01]  /*14d10*/  LDL.LU R62, [R1+0x118c] ;  /* 0x00118c00013e7983 */ /* 0x000ee20000300800 */
[----:B----4-:R-:W-:-:S03]  /*14d20*/  F2FP.SATFINITE.E4M3.F32.PACK_AB_MERGE_C R135, R135, R69, RZ ;  /* 0x000000458787723e */ /* 0x010fc600048070ff */
[----:B------:R-:W4:Y:S01]  /*14d30*/  LDL.LU R69, [R1+0x1188] ;  /* 0x0011880001457983 */ /* 0x000f220000300800 */
[----:B------:R-:W-:-:S03]  /*14d40*/  F2FP.SATFINITE.E4M3.F32.PACK_AB_MERGE_C R136, R136, R63, RZ ;  /* 0x0000003f8888723e */ /* 0x000fc600048070ff */
[----:B------:R-:W2:Y:S01]  /*14d50*/  LDL.LU R63, [R1+0x1184] ;  /* 0x00118400013f7983 */ /* 0x000ea20000300800 */
[----:B------:R-:W-:-:S03]  /*14d60*/  F2FP.SATFINITE.E4M3.F32.PACK_AB_MERGE_C R157, R157, R137, RZ ;  /* 0x000000899d9d723e */ /* 0x000fc600048070ff */
[----:B------:R-:W2:Y:S01]  /*14d70*/  LDL.LU R137, [R1+0x1180] ;  /* 0x0011800001897983 */ /* 0x000ea20000300800 */
[----:B------:R-:W-:-:S03]  /*14d80*/  F2FP.SATFINITE.E4M3.F32.PACK_AB_MERGE_C R156, R156, R176, RZ ;  /* 0x000000b09c9c723e */ /* 0x000fc600048070ff */
[----:B------:R-:W2:Y:S02]  /*14d90*/  LDL.LU R176, [R1+0x117c] ;  /* 0x00117c0001b07983 */ /* 0x000ea40000300800 */
[----:B--2---:R-:W-:Y:S02]  /*14da0*/  F2FP.SATFINITE.E4M3.F32.PACK_AB_MERGE_C R176, R176, R132, RZ ;  /* 0x00000084b0b0723e */ /* 0x004fe400048070ff */
[----:B------:R-:W2:Y:S02]  /*14db0*/  LDL.LU R132, [R1+0x1178] ;  /* 0x0011780001847983 */ /* 0x000ea40000300800 */
[----:B--2---:R-:W-:Y:S02]  /*14dc0*/  F2FP.SATFINITE.E4M3.F32.PACK_AB_MERGE_C R137, R137, R132, RZ ;  /* 0x000000848989723e */ /* 0x004fe400048070ff */
[----:B------:R-:W2:Y:S04]  /*14dd0*/  LDL.LU R132, [R1+0x1174] ;  /* 0x0011740001847983 */ /* 0x000ea80000300800 */
[----:B--2---:R-:W0:Y:S04]  /*14de0*/  LDS R132, [R132] ;  /* 0x0000000084847984 */ /* 0x004e280000000800 */
[----:B0-----:R0:W-:Y:S04]  /*14df0*/  STL [R1+0x106c], R132 ;  /* 0x00106c8401007387 */ /* 0x0011e80000100800 */
[----:B0-----:R-:W2:Y:S01]  /*14e00*/  LDL.LU R132, [R1+0x1170] ;  /* 0x0011700001847983 */ /* 0x001ea20000300800 */
[----:B------:R-:W-:-:S02]  /*14e10*/  PRMT R9, RZ, 0x7610, R9 ;  /* 0x00007610ff097816 */ /* 0x000fc40000000009 */
[----:B------:R-:W-:Y:S02]  /*14e20*/  PRMT R8, RZ, 0x7610, R8 ;  /* 0x00007610ff087816 */ /* 0x000fe40000000008 */
[----:B------:R-:W-:Y:S02]  /*14e30*/  PRMT R7, RZ, 0x7610, R7 ;  /* 0x00007610ff077816 */ /* 0x000fe40000000007 */
[----:B------:R-:W-:Y:S01]  /*14e40*/  PRMT R6, RZ, 0x7610, R6 ;  /* 0x00007610ff067816 */ /* 0x000fe20000000006 */
[----:B------:R-:W3:Y:S01]  /*14e50*/  @P4 LDG.E.U8 R9, desc[UR8][R246.64] ;  /* 0x00000008f6094981 */ /* 0x000ee2000c1e1100 */
[----:B------:R-:W-:Y:S02]  /*14e60*/  PRMT R5, RZ, 0x7610, R5 ;  /* 0x00007610ff057816 */ /* 0x000fe40000000005 */
[----:B------:R-:W-:Y:S01]  /*14e70*/  PRMT R4, RZ, 0x7610, R4 ;  /* 0x00007610ff047816 */ /* 0x000fe20000000004 */
[----:B------:R-:W3:Y:S01]  /*14e80*/  @P4 LDG.E.U8 R8, desc[UR8][R238.64] ;  /* 0x00000008ee084981 */ /* 0x000ee2000c1e1100 */
[----:B------:R-:W-:-:S02]  /*14e90*/  PRMT R3, RZ, 0x7610, R3 ;  /* 0x00007610ff037816 */ /* 0x000fc40000000003 */
[----:B------:R-:W-:Y:S01]  /*14ea0*/  PRMT R0, RZ, 0x7610, R0 ;  /* 0x00007610ff007816 */ /* 0x000fe20000000000 */
[----:B------:R-:W4:Y:S01]  /*14eb0*/  @P4 LDG.E.U8 R7, desc[UR8][R230.64] ;  /* 0x00000008e6074981 */ /* 0x000f22000c1e1100 */
[----:B------:R-:W-:Y:S02]  /*14ec0*/  PRMT R65, RZ, 0x7610, R65 ;  /* 0x00007610ff417816 */ /* 0x000fe40000000041 */
[----:B------:R-:W-:Y:S01]  /*14ed0*/  PRMT R64, RZ, 0x7610, R64 ;  /* 0x00007610ff407816 */ /* 0x000fe20000000040 */
[----:B------:R-:W4:Y:S01]  /*14ee0*/  @P4 LDG.E.U8 R6, desc[UR8][R222.64] ;  /* 0x00000008de064981 */ /* 0x000f22000c1e1100 */
[----:B------:R-:W-:Y:S02]  /*14ef0*/  PRMT R182, RZ, 0x7610, R182 ;  /* 0x00007610ffb67816 */ /* 0x000fe400000000b6 */
[----:B------:R-:W-:Y:S01]  /*14f00*/  PRMT R149, RZ, 0x7610, R149 ;  /* 0x00007610ff957816 */ /* 0x000fe20000000095 */
[----:B------:R-:W4:Y:S01]  /*14f10*/  @P4 LDG.E.U8 R5, desc[UR8][R214.64] ;  /* 0x00000008d6054981 */ /* 0x000f22000c1e1100 */
        /* <DEDUP_REMOVED lines=44> */
[----:B------:R-:W4:Y:S04]  /*151e0*/  @P4 LDG.E.U8 R128, desc[UR8][R186.64] ;  /* 0x00000008ba804981 */ /* 0x000f28000c1e1100 */
        /* <DEDUP_REMOVED lines=21> */
[----:B------:R-:W4:Y:S01]  /*15340*/  @P4 LDG.E.U8 R133, desc[UR8][R158.64] ;  /* 0x000000089e854981 */ /* 0x000f22000c1e1100 */
[----:B------:R-:W-:Y:S06]  /*15350*/  BAR.SYNC.DEFER_BLOCKING 0x0 ;  /* 0x0000000000007b1d */ /* 0x000fec0000010000 */
[----:B--2---:R0:W-:Y:S04]  /*15360*/  STS.U8 [R132+UR4], R63 ;  /* 0x0000003f84007988 */ /* 0x0041e80008000004 */
[----:B0-----:R-:W2:Y:S04]  /*15370*/  LDL.LU R63, [R1+0x1048] ;  /* 0x00104800013f7983 */ /* 0x001ea80000300800 */
[----:B---3--:R0:W-:Y:S02]  /*15380*/  STS.U8 [R132+UR4+0x400], R62 ;  /* 0x0004003e84007988 */ /* 0x0081e40008000004 */
[----:B0-----:R-:W0:Y:S02]  /*15390*/  S2R R62, SR_TID.X ;  /* 0x00000000003e7919 */ /* 0x001e240000002100 */
[----:B----4-:R-:W-:Y:S04]  /*153a0*/  STS.U8 [R132+UR4+0xe800], R5 ;  /* 0x00e8000584007988 */ /* 0x010fe80008000004 */
[----:B------:R1:W-:Y:S04]  /*153b0*/  STS.U8 [R132+UR4+0x4400], R46 ;  /* 0x0044002e84007988 */ /* 0x0003e80008000004 */
[----:B------:R3:W-:Y:S04]  /*153c0*/  STS.U8 [R132+UR4+0x4000], R47 ;  /* 0x0040002f84007988 */ /* 0x0007e80008000004 */
[----:B------:R-:W-:Y:S04]  /*153d0*/  STS.U8 [R132+UR4+0xec00], R4 ;  /* 0x00ec000484007988 */ /* 0x000fe80008000004 */
[----:B-1----:R-:W4:Y:S04]  /*153e0*/  LDL.LU R46, [R1+0xf30] ;  /* 0x000f3000012e7983 */ /* 0x002f280000300800 */
[----:B------:R1:W-:Y:S04]  /*153f0*/  STS.U8 [R132+UR4+0x3c00], R48 ;  /* 0x003c003084007988 */ /* 0x0003e80008000004 */
[----:B---3--:R-:W3:Y:S01]  /*15400*/  LDL.LU R47, [R1+0xf2c] ;  /* 0x000f2c00012f7983 */ /* 0x008ee20000300800 */
[----:B0-----:R-:W-:-:S03]  /*15410*/  SHF.R.S32.HI R5, RZ, 0x7, R62 ;  /* 0x00000007ff057819 */ /* 0x001fc6000001143e */
[----:B------:R0:W-:Y:S01]  /*15420*/  STS.U8 [R132+UR4+0x3800], R49 ;  /* 0x0038003184007988 */ /* 0x0001e20008000004 */
[----:B------:R-:W-:-:S03]  /*15430*/  SGXT R5, R5, 0x1 ;  /* 0x000000010505781a */ /* 0x000fc60000000200 */
[----:B-1----:R-:W3:Y:S01]  /*15440*/  LDL.LU R48, [R1+0xf28] ;  /* 0x000f280001307983 */ /* 0x002ee20000300800 */
[----:B------:R-:W-:-:S03]  /*15450*/  LOP3.LUT R4, R5, 0x90, RZ, 0xc0, !PT ;  /* 0x0000009005047812 */ /* 0x000fc600078ec0ff */
[----:B------:R1:W-:Y:S04]  /*15460*/  STS.U8 [R132+UR4+0x3400], R50 ;  /* 0x0034003284007988 */ /* 0x0003e80008000004 */
[----:B0-----:R-:W3:Y:S04]  /*15470*/  LDL.LU R49, [R1+0xf24] ;  /* 0x000f240001317983 */ /* 0x001ee80000300800 */
[----:B------:R-:W-:Y:S04]  /*15480*/  STS.U8 [R132+UR4+0x3000], R51 ;  /* 0x0030003384007988 */ /* 0x000fe80008000004 */
[----:B------:R0:W-:Y:S04]  /*15490*/  STS.U8 [R132+UR4+0xf000], R3 ;  /* 0x00f0000384007988 */ /* 0x0001e80008000004 */
[----:B-1----:R-:W3:Y:S04]  /*154a0*/  LDL.LU R50, [R1+0xf20] ;  /* 0x000f200001327983 */ /* 0x002ee80000300800 */
[----:B------:R1:W-:Y:S01]  /*154b0*/  STS.U8 [R132+UR4+0x2c00], R52 ;  /* 0x002c003484007988 */ /* 0x0003e20008000004 */
[----:B0-----:R-:W-:-:S03]  /*154c0*/  LOP3.LUT R3, R4, 0x7f, R62, 0x78, !PT ;  /* 0x0000007f04037812 */ /* 0x001fc600078e783e */
[----:B------:R-:W3:Y:S04]  /*154d0*/  LDL.LU R51, [R1+0xf1c] ;  /* 0x000f1c0001337983 */ /* 0x000ee80000300800 */
[----:B------:R0:W-:Y:S04]  /*154e0*/  STS.U8 [R132+UR4+0x2800], R53 ;  /* 0x0028003584007988 */ /* 0x0001e80008000004 */
[----:B-1----:R-:W3:Y:S04]  /*154f0*/  LDL.LU R52, [R1+0xf18] ;  /* 0x000f180001347983 */ /* 0x002ee80000300800 */
[----:B------:R1:W-:Y:S04]  /*15500*/  STS.U8 [R132+UR4+0x2400], R54 ;  /* 0x0024003684007988 */ /* 0x0003e80008000004 */
[----:B0-----:R-:W3:Y:S04]  /*15510*/  LDL.LU R53, [R1+0xf14] ;  /* 0x000f140001357983 */ /* 0x001ee80000300800 */
[----:B------:R-:W-:Y:S04]  /*15520*/  STS.U8 [R132+UR4+0x2000], R55 ;  /* 0x0020003784007988 */ /* 0x000fe80008000004 */
[----:B------:R0:W-:Y:S04]  /*15530*/  STS.U8 [R132+UR4+0xf400], R0 ;  /* 0x00f4000084007988 */ /* 0x0001e80008000004 */
[----:B-1----:R-:W3:Y:S04]  /*15540*/  LDL.LU R54, [R1+0xf10] ;  /* 0x000f100001367983 */ /* 0x002ee80000300800 */
[----:B------:R1:W-:Y:S01]  /*15550*/  STS.U8 [R132+UR4+0x1c00], R56 ;  /* 0x001c003884007988 */ /* 0x0003e20008000004 */
[----:B0-----:R-:W-:-:S03]  /*15560*/  LOP3.LUT R0, R3, 0x20, RZ, 0x3c, !PT ;  /* 0x0000002003007812 */ /* 0x001fc600078e3cff */
[----:B------:R-:W3:Y:S01]  /*15570*/  LDL.LU R55, [R1+0xf0c] ;  /* 0x000f0c0001377983 */ /* 0x000ee20000300800 */
[----:B------:R-:W-:-:S03]  /*15580*/  LOP3.LUT R3, R62, 0xf, RZ, 0xc0, !PT ;  /* 0x0000000f3e037812 */ /* 0x000fc600078ec0ff */
[----:B------:R0:W-:Y:S04]  /*15590*/  STS.U8 [R132+UR4+0x1800], R57 ;  /* 0x0018003984007988 */ /* 0x0001e80008000004 */
[----:B-1----:R-:W3:Y:S04]  /*155a0*/  LDL.LU R56, [R1+0xf08] ;  /* 0x000f080001387983 */ /* 0x002ee80000300800 */
[----:B------:R1:W-:Y:S04]  /*155b0*/  STS.U8 [R132+UR4+0x1400], R58 ;  /* 0x0014003a84007988 */ /* 0x0003e80008000004 */
[----:B0-----:R-:W3:Y:S04]  /*155c0*/  LDL.LU R57, [R1+0xf04] ;  /* 0x000f040001397983 */ /* 0x001ee80000300800 */
[----:B------:R0:W-:Y:S04]  /*155d0*/  STS.U8 [R132+UR4+0x1000], R59 ;  /* 0x0010003b84007988 */ /* 0x0001e80008000004 */
[----:B-1----:R-:W3:Y:S04]  /*155e0*/  LDL.LU R58, [R1+0xf00] ;  /* 0x000f0000013a7983 */ /* 0x002ee80000300800 */
[----:B------:R1:W-:Y:S04]  /*155f0*/  STS.U8 [R132+UR4+0xc00], R60 ;  /* 0x000c003c84007988 */ /* 0x0003e80008000004 */
[----:B0-----:R-:W3:Y:S04]  /*15600*/  LDL.LU R59, [R1+0xefc] ;  /* 0x000efc00013b7983 */ /* 0x001ee80000300800 */
[----:B------:R0:W-:Y:S04]  /*15610*/  STS.U8 [R132+UR4+0x800], R61 ;  /* 0x0008003d84007988 */ /* 0x0001e80008000004 */
[----:B-1----:R-:W3:Y:S04]  /*15620*/  LDL.LU R60, [R1+0xef8] ;  /* 0x000ef800013c7983 */ /* 0x002ee80000300800 */
[----:B0-----:R-:W3:Y:S01]  /*15630*/  LDL.LU R61, [R1+0xef4] ;  /* 0x000ef400013d7983 */ /* 0x001ee20000300800 */
[----:B--2---:R-:W-:-:S03]  /*15640*/  IMAD R3, R3, 0x80, R63 ;  /* 0x0000008003037824 */ /* 0x004fc600078e023f */
[----:B------:R-:W2:Y:S01]  /*15650*/  LDL.LU R63, [R1+0xef0] ;  /* 0x000ef000013f7983 */ /* 0x000ea20000300800 */
[----:B------:R-:W-:-:S03]  /*15660*/  LOP3.LUT R4, R132, 0x40, RZ, 0x3c, !PT ;  /* 0x0000004084047812 */ /* 0x000fc600078e3cff */
        /* <DEDUP_REMOVED lines=106> */
[----:B----4-:R-:W-:Y:S04]  /*15d10*/  STS.U8 [R4+UR4+0x200], R46 ;  /* 0x0002002e04007988 */ /* 0x010fe80008000004 */
        /* <DEDUP_REMOVED lines=9> */
[----:B------:R-:W3:Y:S04]  /*15db0*/  LDL.LU R62, [R1+0xeec] ;  /* 0x000eec00013e7983 */ /* 0x000ee80000300800 */
[----:B------:R-:W-:Y:S04]  /*15dc0*/  STS.U8 [R4+UR4+0x2a00], R56 ;  /* 0x002a003804007988 */ /* 0x000fe80008000004 */
[----:B------:R-:W-:Y:S04]  /*15dd0*/  STS.U8 [R4+UR4+0x2e00], R57 ;  /* 0x002e003904007988 */ /* 0x000fe80008000004 */
[----:B0-----:R-:W4:Y:S04]  /*15de0*/  LDL.LU R34, [R1+0xee8] ;  /* 0x000ee80001227983 */ /* 0x001f280000300800 */
[----:B------:R-:W-:Y:S04]  /*15df0*/  STS.U8 [R4+UR4+0x3200], R58 ;  /* 0x0032003a04007988 */ /* 0x000fe80008000004 */
[----:B------:R-:W4:Y:S04]  /*15e00*/  LDL.LU R35, [R1+0xee4] ;  /* 0x000ee40001237983 */ /* 0x000f280000300800 */
[----:B------:R-:W-:Y:S04]  /*15e10*/  STS.U8 [R4+UR4+0x3600], R59 ;  /* 0x0036003b04007988 */ /* 0x000fe80008000004 */
[----:B------:R-:W4:Y:S04]  /*15e20*/  LDL.LU R36, [R1+0xecc] ;  /* 0x000ecc0001247983 */ /* 0x000f280000300800 */
[----:B------:R-:W-:Y:S04]  /*15e30*/  STS.U8 [R4+UR4+0x3a00], R60 ;  /* 0x003a003c04007988 */ /* 0x000fe80008000004 */
[----:B------:R-:W4:Y:S04]  /*15e40*/  LDL.LU R37, [R1+0xec8] ;  /* 0x000ec80001257983 */ /* 0x000f280000300800 */
[----:B------:R-:W-:Y:S04]  /*15e50*/  STS.U8 [R4+UR4+0x3e00], R61 ;  /* 0x003e003d04007988 */ /* 0x000fe80008000004 */
[----:B------:R-:W4:Y:S04]  /*15e60*/  LDL.LU R38, [R1+0xec4] ;  /* 0x000ec40001267983 */ /* 0x000f280000300800 */
[----:B--2---:R0:W-:Y:S04]  /*15e70*/  STS.U8 [R4+UR4+0x4200], R63 ;  /* 0x0042003f04007988 */ /* 0x0041e80008000004 */
[----:B------:R-:W2:Y:S04]  /*15e80*/  LDL.LU R39, [R1+0xec0] ;  /* 0x000ec00001277983 */ /* 0x000ea80000300800 */
[----:B0-----:R-:W2:Y:S04]  /*15e90*/  LDL.LU R63, [R1+0xebc] ;  /* 0x000ebc00013f7983 */ /* 0x001ea80000300800 */
[----:B------:R-:W2:Y:S04]  /*15ea0*/  LDL.LU R40, [R1+0xeb8] ;  /* 0x000eb80001287983 */ /* 0x000ea80000300800 */
        /* <DEDUP_REMOVED lines=19> */
[----:B------:R-:W2:Y:S04]  /*15fe0*/  LDL R60, [R1+0xd34] ;  /* 0x000d3400013c7983 */ /* 0x000ea80000100800 */
[----:B------:R-:W2:Y:S04]  /*15ff0*/  LDL.LU R61, [R1+0xd30] ;  /* 0x000d3000013d7983 */ /* 0x000ea80000300800 */
[----:B---3--:R0:W-:Y:S04]  /*16000*/  STS.U8 [R4+UR4+0x4600], R62 ;  /* 0x0046003e04007988 */ /* 0x0081e80008000004 */
[----:B0-----:R-:W3:Y:S04]  /*16010*/  LDL.LU R62, [R1+0xd2c] ;  /* 0x000d2c00013e7983 */ /* 0x001ee80000300800 */
[----:B----4-:R-:W-:Y:S04]  /*16020*/  STS.U8 [R4+UR4+0x4a00], R34 ;  /* 0x004a002204007988 */ /* 0x010fe80008000004 */
[----:B------:R-:W-:Y:S04]  /*16030*/  STS.U8 [R4+UR4+0x4e00], R35 ;  /* 0x004e002304007988 */ /* 0x000fe80008000004 */
[----:B------:R-:W-:Y:S04]  /*16040*/  STS.U8 [R4+UR4+0x5200], R36 ;  /* 0x0052002404007988 */ /* 0x000fe80008000004 */
[----:B------:R-:W-:Y:S04]  /*16050*/  STS.U8 [R4+UR4+0x5600], R37 ;  /* 0x0056002504007988 */ /* 0x000fe80008000004 */
[----:B------:R-:W-:Y:S04]  /*16060*/  STS.U8 [R4+UR4+0x5a00], R38 ;  /* 0x005a002604007988 */ /* 0x000fe80008000004 */
[----:B--2---:R-:W-:Y:S04]  /*16070*/  STS.U8 [R4+UR4+0x5e00], R39 ;  /* 0x005e002704007988 */ /* 0x004fe80008000004 */
[----:B------:R0:W-:Y:S04]  /*16080*/  STS.U8 [R4+UR4+0x6200], R63 ;  /* 0x0062003f04007988 */ /* 0x0001e80008000004 */
[----:B0-----:R-:W2:Y:S04]  /*16090*/  LDL.LU R63, [R1+0xd28] ;  /* 0x000d2800013f7983 */ /* 0x001ea80000300800 */
        /* <DEDUP_REMOVED lines=12> */
[----:B------:R1:W-:Y:S04]  /*16160*/  STS.U8 [R4+UR4+0x9600], R52 ;  /* 0x0096003404007988 */ /* 0x0003e80008000004 */
[----:B0-----:R-:W4:Y:S04]  /*16170*/  LDL.LU R51, [R1+0x1038] ;  /* 0x0010380001337983 */ /* 0x001f280000300800 */
[----:B-1----:R-:W4:Y:S04]  /*16180*/  LDL.LU R52, [R1+0x1034] ;  /* 0x0010340001347983 */ /* 0x002f280000300800 */
[----:B------:R0:W-:Y:S04]  /*16190*/  STS.U8 [R4+UR4+0x9a00], R53 ;  /* 0x009a003504007988 */ /* 0x0001e80008000004 */
[----:B------:R1:W-:Y:S04]  /*161a0*/  STS.U8 [R4+UR4+0x9e00], R54 ;  /* 0x009e003604007988 */ /* 0x0003e80008000004 */
[----:B------:R1:W-:Y:S04]  /*161b0*/  STS.U8 [R4+UR4+0xa200], R55 ;  /* 0x00a2003704007988 */ /* 0x0003e80008000004 */
[----:B0-----:R-:W4:Y:S04]  /*161c0*/  LDL.LU R53, [R1+0x1030] ;  /* 0x0010300001357983 */ /* 0x001f280000300800 */
[----:B-1----:R-:W4:Y:S04]  /*161d0*/  LDL.LU R54, [R1+0x102c] ;  /* 0x00102c0001367983 */ /* 0x002f280000300800 */
[----:B------:R0:W-:Y:S04]  /*161e0*/  STS.U8 [R4+UR4+0xa600], R56 ;  /* 0x00a6003804007988 */ /* 0x0001e80008000004 */
[----:B------:R-:W4:Y:S04]  /*161f0*/  LDL.LU R55, [R1+0x1028] ;  /* 0x0010280001377983 */ /* 0x000f280000300800 */
[----:B------:R1:W-:Y:S04]  /*16200*/  STS.U8 [R4+UR4+0xaa00], R57 ;  /* 0x00aa003904007988 */ /* 0x0003e80008000004 */
[----:B0-----:R-:W4:Y:S04]  /*16210*/  LDL.LU R56, [R1+0x1024] ;  /* 0x0010240001387983 */ /* 0x001f280000300800 */
[----:B------:R0:W-:Y:S04]  /*16220*/  STS.U8 [R4+UR4+0xae00], R58 ;  /* 0x00ae003a04007988 */ /* 0x0001e80008000004 */
[----:B-1----:R-:W4:Y:S04]  /*16230*/  LDL.LU R57, [R1+0x1020] ;  /* 0x0010200001397983 */ /* 0x002f280000300800 */
[----:B------:R1:W-:Y:S04]  /*16240*/  STS.U8 [R4+UR4+0xb200], R59 ;  /* 0x00b2003b04007988 */ /* 0x0003e80008000004 */
[----:B0-----:R-:W4:Y:S04]  /*16250*/  LDL.LU R58, [R1+0x101c] ;  /* 0x00101c00013a7983 */ /* 0x001f280000300800 */
[----:B------:R0:W-:Y:S04]  /*16260*/  STS.U8 [R4+UR4+0xb600], R60 ;  /* 0x00b6003c04007988 */ /* 0x0001e80008000004 */
[----:B-1----:R-:W4:Y:S04]  /*16270*/  LDL.LU R59, [R1+0x1018] ;  /* 0x00101800013b7983 */ /* 0x002f280000300800 */
[----:B0-----:R-:W4:Y:S04]  /*16280*/  LDL.LU R60, [R1+0x1014] ;  /* 0x00101400013c7983 */ /* 0x001f280000300800 */
[----:B------:R0:W-:Y:S04]  /*16290*/  STS.U8 [R4+UR4+0xba00], R61 ;  /* 0x00ba003d04007988 */ /* 0x0001e80008000004 */
[----:B0-----:R-:W4:Y:S01]  /*162a0*/  LDL.LU R61, [R1+0x1010] ;  /* 0x00101000013d7983 */ /* 0x001f220000300800 */
[----:B------:R-:W-:-:S03]  /*162b0*/  LOP3.LUT R13, R132, 0x60, RZ, 0x3c, !PT ;  /* 0x00000060840d7812 */ /* 0x000fc600078e3cff */
[----:B---3--:R0:W-:Y:S04]  /*162c0*/  STS.U8 [R4+UR4+0xbe00], R62 ;  /* 0x00be003e04007988 */ /* 0x0081e80008000004 */
[----:B0-----:R-:W3:Y:S04]  /*162d0*/  LDL.LU R62, [R1+0x100c] ;  /* 0x00100c00013e7983 */ /* 0x001ee80000300800 */
[----:B--2---:R-:W-:Y:S04]  /*162e0*/  STS.U8 [R4+UR4+0xc200], R63 ;  /* 0x00c2003f04007988 */ /* 0x004fe80008000004 */
        /* <DEDUP_REMOVED lines=10> */
[----:B------:R-:W-:Y:S01]  /*16390*/  STS.U8 [R4+UR4+0xee00], R130 ;  /* 0x00ee008204007988 */ /* 0x000fe20008000004 */
[----:B0-----:R-:W0:Y:S03]  /*163a0*/  LDC R138, c[0x0][0x3f0] ;  /* 0x0000fc00ff8a7b82 */ /* 0x001e260000000800 */
[----:B------:R-:W2:Y:S04]  /*163b0*/  LDL.LU R63, [R1+0x1008] ;  /* 0x00100800013f7983 */ /* 0x000ea80000300800 */
[----:B------:R1:W-:Y:S04]  /*163c0*/  STS.U8 [R4+UR4+0xf200], R143 ;  /* 0x00f2008f04007988 */ /* 0x0003e80008000004 */
[----:B------:R1:W-:Y:S04]  /*163d0*/  STS.U8 [R4+UR4+0xf600], R142 ;  /* 0x00f6008e04007988 */ /* 0x0003e80008000004 */
[----:B------:R1:W-:Y:S04]  /*163e0*/  STS.U8 [R4+UR4+0xfa00], R141 ;  /* 0x00fa008d04007988 */ /* 0x0003e80008000004 */
[----:B-1----:R-:W2:Y:S04]  /*163f0*/  LDL.LU R143, [R1+0x116c] ;  /* 0x00116c00018f7983 */ /* 0x002ea80000300800 */
[----:B------:R-:W2:Y:S04]  /*16400*/  LDL.LU R142, [R1+0x1168] ;  /* 0x00116800018e7983 */ /* 0x000ea80000300800 */
[----:B------:R-:W2:Y:S04]  /*16410*/  LDL.LU R141, [R1+0x1164] ;  /* 0x00116400018d7983 */ /* 0x000ea80000300800 */
[----:B------:R1:W-:Y:S04]  /*16420*/  STS.U8 [R4+UR4+0xfe00], R140 ;  /* 0x00fe008c04007988 */ /* 0x0003e80008000004 */
[----:B-1----:R-:W2:Y:S04]  /*16430*/  LDL.LU R140, [R1+0x1160] ;  /* 0x00116000018c7983 */ /* 0x002ea80000300800 */
        /* <DEDUP_REMOVED lines=8> */
[----:B----4-:R1:W-:Y:S04]  /*164c0*/  STS.U8 [R13+UR4+0x300], R51 ;  /* 0x000300330d007988 */ /* 0x0103e80008000004 */
[----:B------:R-:W4:Y:S04]  /*164d0*/  LDL.LU R50, [R1+0xfe4] ;  /* 0x000fe40001327983 */ /* 0x000f280000300800 */
[----:B------:R0:W-:Y:S04]  /*164e0*/  STS.U8 [R13+UR4+0x700], R52 ;  /* 0x000700340d007988 */ /* 0x0001e80008000004 */
[----:B-1----:R-:W4:Y:S04]  /*164f0*/  LDL.LU R51, [R1+0xfe0] ;  /* 0x000fe00001337983 */ /* 0x002f280000300800 */
[----:B0-----:R-:W4:Y:S04]  /*16500*/  LDL.LU R52, [R1+0xfdc] ;  /* 0x000fdc0001347983 */ /* 0x001f280000300800 */
[----:B------:R-:W4:Y:S04]  /*16510*/  LDL.LU R44, [R1+0xfd8] ;  /* 0x000fd800012c7983 */ /* 0x000f280000300800 */
[----:B------:R-:W4:Y:S04]  /*16520*/  LDL.LU R45, [R1+0xfd4] ;  /* 0x000fd400012d7983 */ /* 0x000f280000300800 */
        /* <DEDUP_REMOVED lines=16> */
[----:B-1----:R-:W4:Y:S04]  /*16630*/  LDL.LU R60, [R1+0xfb0] ;  /* 0x000fb000013c7983 */ /* 0x002f280000300800 */
[----:B------:R0:W-:Y:S04]  /*16640*/  STS.U8 [R13+UR4+0x2b00], R61 ;  /* 0x002b003d0d007988 */ /* 0x0001e80008000004 */
[----:B0-----:R-:W4:Y:S04]  /*16650*/  LDL.LU R61, [R1+0xfac] ;  /* 0x000fac00013d7983 */ /* 0x001f280000300800 */
[----:B---3--:R0:W-:Y:S04]  /*16660*/  STS.U8 [R13+UR4+0x2f00], R62 ;  /* 0x002f003e0d007988 */ /* 0x0081e80008000004 */
[----:B0-----:R-:W3:Y:S04]  /*16670*/  LDL.LU R62, [R1+0xfa8] ;  /* 0x000fa800013e7983 */ /* 0x001ee80000300800 */
[----:B--2---:R0:W-:Y:S04]  /*16680*/  STS.U8 [R13+UR4+0x3300], R63 ;  /* 0x0033003f0d007988 */ /* 0x0041e80008000004 */
[----:B0-----:R-:W2:Y:S04]  /*16690*/  LDL.LU R63, [R1+0xfa4] ;  /* 0x000fa400013f7983 */ /* 0x001ea80000300800 */
[----:B------:R-:W-:Y:S04]  /*166a0*/  STS.U8 [R13+UR4+0x3700], R39 ;  /* 0x003700270d007988 */ /* 0x000fe80008000004 */
[----:B------:R-:W-:Y:S04]  /*166b0*/  STS.U8 [R13+UR4+0x3b00], R40 ;  /* 0x003b00280d007988 */ /* 0x000fe80008000004 */
[----:B------:R-:W-:Y:S04]  /*166c0*/  STS.U8 [R13+UR4+0x3f00], R41 ;  /* 0x003f00290d007988 */ /* 0x000fe80008000004 */
[----:B------:R-:W-:Y:S04]  /*166d0*/  STS.U8 [R13+UR4+0x4300], R42 ;  /* 0x0043002a0d007988 */ /* 0x000fe80008000004 */
[----:B------:R-:W-:Y:S04]  /*166e0*/  STS.U8 [R13+UR4+0x4700], R43 ;  /* 0x0047002b0d007988 */ /* 0x000fe80008000004 */
[----:B------:R0:W-:Y:S04]  /*166f0*/  STS.U8 [R13+UR4+0x4b00], R47 ;  /* 0x004b002f0d007988 */ /* 0x0001e80008000004 */
[----:B------:R1:W-:Y:S04]  /*16700*/  STS.U8 [R13+UR4+0x4f00], R48 ;  /* 0x004f00300d007988 */ /* 0x0003e80008000004 */
[----:B------:R4:W-:Y:S04]  /*16710*/  STS.U8 [R13+UR4+0x5300], R49 ;  /* 0x005300310d007988 */ /* 0x0009e80008000004 */
[----:B0-----:R-:W2:Y:S04]  /*16720*/  LDL.LU R47, [R1+0xfa0] ;  /* 0x000fa000012f7983 */ /* 0x001ea80000300800 */
[----:B-1----:R-:W2:Y:S04]  /*16730*/  LDL.LU R48, [R1+0xf9c] ;  /* 0x000f9c0001307983 */ /* 0x002ea80000300800 */
[----:B----4-:R0:W-:Y:S04]  /*16740*/  STS.U8 [R13+UR4+0x5700], R50 ;  /* 0x005700320d007988 */ /* 0x0101e80008000004 */
[----:B------:R-:W4:Y:S04]  /*16750*/  LDL.LU R49, [R1+0xf98] ;  /* 0x000f980001317983 */ /* 0x000f280000300800 */
[----:B------:R1:W-:Y:S04]  /*16760*/  STS.U8 [R13+UR4+0x5b00], R51 ;  /* 0x005b00330d007988 */ /* 0x0003e80008000004 */
[----:B0-----:R-:W4:Y:S04]  /*16770*/  LDL.LU R50, [R1+0xf94] ;  /* 0x000f940001327983 */ /* 0x001f280000300800 */
[----:B------:R0:W-:Y:S04]  /*16780*/  STS.U8 [R13+UR4+0x5f00], R52 ;  /* 0x005f00340d007988 */ /* 0x0001e80008000004 */
[----:B-1----:R-:W4:Y:S04]  /*16790*/  LDL.LU R51, [R1+0xf90] ;  /* 0x000f900001337983 */ /* 0x002f280000300800 */
[----:B0-----:R-:W4:Y:S04]  /*167a0*/  LDL.LU R52, [R1+0xf8c] ;  /* 0x000f8c0001347983 */ /* 0x001f280000300800 */
[----:B------:R-:W-:Y:S04]  /*167b0*/  STS.U8 [R13+UR4+0x6300], R44 ;  /* 0x0063002c0d007988 */ /* 0x000fe80008000004 */
[----:B------:R-:W-:Y:S04]  /*167c0*/  STS.U8 [R13+UR4+0x6700], R45 ;  /* 0x0067002d0d007988 */ /* 0x000fe80008000004 */
[----:B------:R-:W-:Y:S04]  /*167d0*/  STS.U8 [R13+UR4+0x6b00], R46 ;  /* 0x006b002e0d007988 */ /* 0x000fe80008000004 */
        /* <DEDUP_REMOVED lines=24> */
[----:B----4-:R-:W-:Y:S04]  /*16960*/  STS.U8 [R13+UR4+0xa300], R49 ;  /* 0x00a300310d007988 */ /* 0x010fe80008000004 */
[----:B------:R-:W-:Y:S04]  /*16970*/  STS.U8 [R13+UR4+0xa700], R50 ;  /* 0x00a700320d007988 */ /* 0x000fe80008000004 */
[----:B------:R-:W-:Y:S04]  /*16980*/  STS.U8 [R13+UR4+0xab00], R51 ;  /* 0x00ab00330d007988 */ /* 0x000fe80008000004 */
[----:B------:R-:W-:Y:S04]  /*16990*/  STS.U8 [R13+UR4+0xaf00], R52 ;  /* 0x00af00340d007988 */ /* 0x000fe80008000004 */
[----:B------:R0:W-:Y:S04]  /*169a0*/  STS.U8 [R13+UR4+0xb300], R140 ;  /* 0x00b3008c0d007988 */ /* 0x0001e80008000004 */
[----:B------:R1:W-:Y:S04]  /*169b0*/  STS.U8 [R13+UR4+0xb700], R141 ;  /* 0x00b7008d0d007988 */ /* 0x0003e80008000004 */
[----:B------:R4:W-:Y:S04]  /*169c0*/  STS.U8 [R13+UR4+0xbb00], R142 ;  /* 0x00bb008e0d007988 */ /* 0x0009e80008000004 */
[----:B0-----:R0:W5:Y:S04]  /*169d0*/  LDL.LU R140, [R1+0x115c] ;  /* 0x00115c00018c7983 */ /* 0x0011680000300800 */
[----:B-1----:R0:W5:Y:S04]  /*169e0*/  LDL.LU R141, [R1+0x1158] ;  /* 0x00115800018d7983 */ /* 0x0021680000300800 */
[----:B----4-:R0:W5:Y:S04]  /*169f0*/  LDL.LU R142, [R1+0x1154] ;  /* 0x00115400018e7983 */ /* 0x0101680000300800 */
[----:B------:R1:W-:Y:S04]  /*16a00*/  STS.U8 [R13+UR4+0xbf00], R143 ;  /* 0x00bf008f0d007988 */ /* 0x0003e80008000004 */
[----:B------:R4:W-:Y:S04]  /*16a10*/  STS.U8 [R13+UR4+0xc300], R144 ;  /* 0x00c300900d007988 */ /* 0x0009e80008000004 */
[----:B------:R0:W-:Y:S04]  /*16a20*/  STS.U8 [R13+UR4+0xc700], R145 ;  /* 0x00c700910d007988 */ /* 0x0001e80008000004 */
[----:B-1----:R1:W5:Y:S04]  /*16a30*/  LDL.LU R143, [R1+0x1150] ;  /* 0x00115000018f7983 */ /* 0x0023680000300800 */
[----:B----4-:R1:W5:Y:S04]  /*16a40*/  LDL.LU R144, [R1+0x114c] ;  /* 0x00114c0001907983 */ /* 0x0103680000300800 */
[----:B0-----:R1:W5:Y:S04]  /*16a50*/  LDL.LU R145, [R1+0x1148] ;  /* 0x0011480001917983 */ /* 0x0013680000300800 */
[----:B------:R0:W-:Y:S04]  /*16a60*/  STS.U8 [R13+UR4+0xcb00], R146 ;  /* 0x00cb00920d007988 */ /* 0x0001e80008000004 */
[----:B------:R4:W-:Y:S04]  /*16a70*/  STS.U8 [R13+UR4+0xcf00], R147 ;  /* 0x00cf00930d007988 */ /* 0x0009e80008000004 */
[----:B------:R1:W-:Y:S04]  /*16a80*/  STS.U8 [R13+UR4+0xd300], R148 ;  /* 0x00d300940d007988 */ /* 0x0003e80008000004 */
[----:B0-----:R0:W5:Y:S04]  /*16a90*/  LDL.LU R146, [R1+0x1144] ;  /* 0x0011440001927983 */ /* 0x0011680000300800 */
[----:B----4-:R0:W5:Y:S04]  /*16aa0*/  LDL.LU R147, [R1+0x1140] ;  /* 0x0011400001937983 */ /* 0x0101680000300800 */
[----:B-1----:R0:W5:Y:S04]  /*16ab0*/  LDL.LU R148, [R1+0x113c] ;  /* 0x00113c0001947983 */ /* 0x0021680000300800 */
        /* <DEDUP_REMOVED lines=10> */
[----:B----4-:R0:W5:Y:S01]  /*16b60*/  LDL.LU R153, [R1+0x1128] ;  /* 0x0011280001997983 */ /* 0x0101620000300800 */
[----:B------:R-:W-:-:S03]  /*16b70*/  F2FP.SATFINITE.E4M3.F32.PACK_AB_MERGE_C R5, R54, R53, R2 ;  /* 0x000000353605723e */ /* 0x000fc60004807002 */
[----:B-1----:R0:W5:Y:S04]  /*16b80*/  LDL.LU R154, [R1+0x1124] ;  /* 0x00112400019a7983 */ /* 0x0021680000300800 */
[----:B------:R1:W-:Y:S01]  /*16b90*/  STS.U8 [R13+UR4+0xef00], R155 ;  /* 0x00ef009b0d007988 */ /* 0x0003e20008000004 */
[----:B------:R-:W-:-:S03]  /*16ba0*/  F2FP.SATFINITE.E4M3.F32.PACK_AB_MERGE_C R4, R56, R55, R175 ;  /* 0x000000373804723e */ /* 0x000fc600048070af */
[----:B------:R4:W-:Y:S04]  /*16bb0*/  STS.U8 [R13+UR4+0xf300], R174 ;  /* 0x00f300ae0d007988 */ /* 0x0009e80008000004 */
[----:B------:R0:W-:Y:S04]  /*16bc0*/  STS.U8 [R13+UR4+0xf700], R177 ;  /* 0x00f700b10d007988 */ /* 0x0001e80008000004 */
[----:B-1----:R1:W5:Y:S04]  /*16bd0*/  LDL.LU R155, [R1+0x1120] ;  /* 0x00112000019b7983 */ /* 0x0023680000300800 */
[----:B----4-:R-:W4:Y:S01]  /*16be0*/  LDL.LU R174, [R1+0x111c] ;  /* 0x00111c0001ae7983 */ /* 0x010f220000300800 */
[----:B------:R-:W-:-:S03]  /*16bf0*/  F2FP.SATFINITE.E4M3.F32.PACK_AB_MERGE_C R6, R58, R57, R135 ;  /* 0x000000393a06723e */ /* 0x000fc60004807087 */
[----:B0-----:R-:W2:Y:S01]  /*16c00*/  LDL.LU R177, [R1+0x1118] ;  /* 0x0011180001b17983 */ /* 0x001ea20000300800 */
[----:B------:R-:W-:-:S03]  /*16c10*/  F2FP.SATFINITE.E4M3.F32.PACK_AB_MERGE_C R7, R60, R59, R136 ;  /* 0x0000003b3c07723e */ /* 0x000fc60004807088 */
[----:B------:R-:W4:Y:S04]  /*16c20*/  LDL.LU R2, [R1+0x1114] ;  /* 0x0011140001027983 */ /* 0x000f280000300800 */
[----:B------:R-:W4:Y:S04]  /*16c30*/  LDL.LU R175, [R1+0x1110] ;  /* 0x0011100001af7983 */ /* 0x000f280000300800 */
[----:B------:R-:W4:Y:S04]  /*16c40*/  LDL.LU R135, [R1+0x110c] ;  /* 0x00110c0001877983 */ /* 0x000f280000300800 */
[----:B------:R-:W4:Y:S01]  /*16c50*/  LDL.LU R136, [R1+0x1108] ;  /* 0x0011080001887983 */ /* 0x000f220000300800 */
[----:B---3--:R-:W-:-:S03]  /*16c60*/  F2FP.SATFINITE.E4M3.F32.PACK_AB_MERGE_C R9, R62, R61, R156 ;  /* 0x0000003d3e09723e */ /* 0x008fc6000480709c */
[----:B------:R1:W5:Y:S04]  /*16c70*/  LDL.LU R156, [R1+0x1104] ;  /* 0x00110400019c7983 */ /* 0x0003680000300800 */
[----:B------:R0:W-:Y:S04]  /*16c80*/  STS.U8 [R13+UR4+0xfb00], R134 ;  /* 0x00fb00860d007988 */ /* 0x0001e80008000004 */
[----:B------:R3:W-:Y:S01]  /*16c90*/  STS.U8 [R13+UR4+0xff00], R133 ;  /* 0x00ff00850d007988 */ /* 0x0007e20008000004 */
[----:B--2---:R-:W-:-:S03]  /*16ca0*/  F2FP.SATFINITE.E4M3.F32.PACK_AB_MERGE_C R8, R177, R63, R157 ;  /* 0x0000003fb108723e */ /* 0x004fc6000480709d */
[----:B------:R1:W5:Y:S04]  /*16cb0*/  LDL.LU R157, [R1+0x1100] ;  /* 0x00110000019d7983 */ /* 0x0003680000300800 */
[----:B------:R1:W5:Y:S01]  /*16cc0*/  LDL.LU R177, [R1+0x10fc] ;  /* 0x0010fc0001b17983 */ /* 0x0003620000300800 */
[----:B----4-:R-:W-:-:S03]  /*16cd0*/  F2FP.SATFINITE.E4M3.F32.PACK_AB_MERGE_C R10, R174, R175, R176 ;  /* 0x000000afae0a723e */ /* 0x010fc600048070b0 */
[----:B------:R1:W5:Y:S04]  /*16ce0*/  LDL.LU R176, [R1+0x10f8] ;  /* 0x0010f80001b07983 */ /* 0x0003680000300800 */
[----:B------:R1:W5:Y:S01]  /*16cf0*/  LDL.LU R175, [R1+0x10f4] ;  /* 0x0010f40001af7983 */ /* 0x0003620000300800 */
[----:B------:R-:W-:-:S03]  /*16d00*/  F2FP.SATFINITE.E4M3.F32.PACK_AB_MERGE_C R11, R135, R136, R137 ;  /* 0x00000088870b723e */ /* 0x000fc60004807089 */
[----:B------:R1:W5:Y:S04]  /*16d10*/  LDL.LU R174, [R1+0x10f0] ;  /* 0x0010f00001ae7983 */ /* 0x0003680000300800 */
[----:B------:R1:W5:Y:S04]  /*16d20*/  LDL.LU R137, [R1+0x10ec] ;  /* 0x0010ec0001897983 */ /* 0x0003680000300800 */
[----:B------:R1:W5:Y:S04]  /*16d30*/  LDL.LU R136, [R1+0x10e8] ;  /* 0x0010e80001887983 */ /* 0x0003680000300800 */
[----:B------:R1:W5:Y:S04]  /*16d40*/  LDL.LU R135, [R1+0x10e4] ;  /* 0x0010e40001877983 */ /* 0x0003680000300800 */
[----:B0-----:R1:W5:Y:S04]  /*16d50*/  LDL.LU R134, [R1+0x10e0] ;  /* 0x0010e00001867983 */ /* 0x0013680000300800 */
[----:B---3--:R1:W5:Y:S01]  /*16d60*/  LDL.LU R133, [R1+0x10dc] ;  /* 0x0010dc0001857983 */ /* 0x0083620000300800 */
[----:B------:R-:W-:-:S04]  /*16d70*/  FADD R0, -R2, -INF ;  /* 0xff80000002007421 */ /* 0x000fc80000000100 */
[----:B------:R-:W-:Y:S01]  /*16d80*/  FMUL R0, R0, 1.4426950216293334961 ;  /* 0x3fb8aa3b00007820 */ /* 0x000fe20000400000 */
[----:B------:R-:W-:-:S05]  /*16d90*/  LOP3.LUT R12, R3, 0x10, RZ, 0x3c, !PT ;  /* 0x00000010030c7812 */ /* 0x000fca00078e3cff */
[----:B------:R-:W0:Y:S01]  /*16da0*/  MUFU.EX2 R0, R0 ;  /* 0x0000000000007308 */ /* 0x000e220000000800 */
[----:B------:R-:W-:Y:S04]  /*16db0*/  STS.128 [R3+UR4+0x38000], R4 ;  /* 0x0380000403007988 */ /* 0x000fe80008000c04 */
[----:B------:R2:W-:Y:S02]  /*16dc0*/  STS.128 [R12+UR4+0x38000], R8 ;  /* 0x038000080c007988 */ /* 0x0005e40008000c04 */
[----:B--2---:R-:W2:Y:S01]  /*16dd0*/  LDTM.x128 R4, tmem[UR7] ;  /* 0x00000007000479ee */ /* 0x004ea200083c0000 */
[----:B------:R-:W-:Y:S01]  /*16de0*/  NOP ;  /* 0x0000000000007918 */ /* 0x000fe20000000000 */
[----:B01----:R-:W-:Y:S05]  /*16df0*/  @!P4 BRA `(.L_x_9) ;  /* 0x000000080004c947 */ /* 0x003fea0003800000 */
[C---:B--2---:R-:W-:Y:S01]  /*16e00*/  FMUL R4, R0.reuse, R4 ;  /* 0x0000000400047220 */ /* 0x044fe20000400000 */
[C---:B------:R-:W-:Y:S01]  /*16e10*/  FMUL R5, R0.reuse, R5 ;  /* 0x0000000500057220 */ /* 0x040fe20000400000 */
        /* <DEDUP_REMOVED lines=125> */
[----:B------:R-:W-:-:S04]  /*175f0*/  FMUL R131, R0, R131 ;  /* 0x0000008300837220 */ /* 0x000fc80000400000 */
[----:B------:R0:W-:Y:S03]  /*17600*/  STTM.x128 tmem[UR7], R4 ;  /* 0x00000004000079ed */ /* 0x0001e600083c0007 */
.L_x_9:
[----:B0-2---:R0:W5:Y:S01]  /*17610*/  LDL R19, [R1+0x10d8] ;  /* 0x0010d80001137983 */ /* 0x0051620000100800 */
[----:B------:R-:W-:Y:S01]  /*17620*/  VIADD R15, R138, 0xffffff80 ;  /* 0xffffff808a0f7836 */ /* 0x000fe20000000000 */
[----:B------:R-:W1:Y:S02]  /*17630*/  FENCE.VIEW.ASYNC.T ;  /* 0x00000000000073c6 */ /* 0x000e640000000200 */
[----:B-1----:R-:W-:Y:S06]  /*17640*/  BAR.SYNC.DEFER_BLOCKING 0x0 ;  /* 0x0000000000007b1d */ /* 0x002fec0000010000 */
[----:B------:R1:W-:Y:S06]  /*17650*/  MEMBAR.ALL.CTA ;  /* 0x0000000000007992 */ /* 0x0003ec0000008000 */
[----:B-1----:R-:W1:Y:S02]  /*17660*/  FENCE.VIEW.ASYNC.S ;  /* 0x00000000000073c6 */ /* 0x002e640000000000 */
[----:B-1----:R-:W-:Y:S06]  /*17670*/  BAR.SYNC.DEFER_BLOCKING 0x0 ;  /* 0x0000000000007b1d */ /* 0x002fec0000010000 */
[----:B0-----:R-:W-:Y:S05]  /*17680*/  @!P5 BRA `(.L_x_10) ;  /* 0x00000004004cd947 */ /* 0x001fea0003800000 */
[----:B-----5:R-:W-:Y:S01]  /*17690*/  VIADD R3, R19, 0x38000 ;  /* 0x0003800013037836 */ /* 0x020fe20000000000 */
[----:B------:R-:W-:Y:S01]  /*176a0*/  UIADD3 UR16, UPT, UPT, UR5, 0x100000, URZ ;  /* 0x0010000005107890 */ /* 0x000fe2000fffe0ff */
[----:B------:R-:W-:Y:S01]  /*176b0*/  IMAD.MOV.U32 R175, RZ, RZ, RZ ;  /* 0x000000ffffaf7224 */ /* 0x000fe200078e00ff */
[----:B------:R-:W-:Y:S02]  /*176c0*/  UIADD3 UR42, UPT, UPT, UR5, 0x100000, URZ ;  /* 0x00100000052a7890 */ /* 0x000fe4000fffe0ff */
[----:B------:R-:W-:Y:S01]  /*176d0*/  SHF.R.U32.HI R3, RZ, 0x4, R3 ;  /* 0x00000004ff037819 */ /* 0x000fe20000011603 */
[----:B------:R-:W-:Y:S01]  /*176e0*/  UIADD3 UR43, UPT, UPT, UR5, 0x100000, URZ ;  /* 0x00100000052b7890 */ /* 0x000fe2000fffe0ff */
[----:B------:R-:W-:Y:S02]  /*176f0*/  UMOV UR20, 0x0 ;  /* 0x0000000000147882 */ /* 0x000fe40000000000 */
[----:B------:R-:W-:Y:S01]  /*17700*/  SGXT.U32 R3, R3, 0xe ;  /* 0x0000000e0303781a */ /* 0x000fe20000000000 */
[----:B------:R-:W-:Y:S01]  /*17710*/  UMOV UR21, 0x4400010 ;  /* 0x0440001000157882 */ /* 0x000fe20000000000 */
[----:B------:R-:W-:-:S02]  /*17720*/  UIADD3 UR52, UPT, UPT, UR5, 0x100000, URZ ;  /* 0x0010000005347890 */ /* 0x000fc4000fffe0ff */
[C---:B------:R-:W-:Y:S01]  /*17730*/  IADD3 R4, P5, PT, R3.reuse, 0x2, RZ ;  /* 0x0000000203047810 */ /* 0x040fe20007fbe0ff */
[----:B------:R-:W-:Y:S01]  /*17740*/  UMOV UR26, 0x0 ;  /* 0x00000000001a7882 */ /* 0x000fe20000000000 */
[----:B------:R-:W-:Y:S01]  /*17750*/  R2UR UR10, R3 ;  /* 0x00000000030a72ca */ /* 0x000fe200000e0000 */
[----:B------:R-:W-:Y:S01]  /*17760*/  IMAD.MOV.U32 R3, RZ, RZ, RZ ;  /* 0x000000ffff037224 */ /* 0x000fe200078e00ff */
[----:B------:R-:W-:Y:S01]  /*17770*/  R2UR UR18, R4 ;  /* 0x00000000041272ca */ /* 0x000fe200000e0000 */
[----:B------:R-:W-:Y:S01]  /*17780*/  IMAD.U32 R4, RZ, RZ, UR4 ;  /* 0x00000004ff047e24 */ /* 0x000fe2000f8e00ff */
[----:B------:R-:W-:Y:S01]  /*17790*/  UMOV UR27, 0x4400010 ;  /* 0x04400010001b7882 */ /* 0x000fe20000000000 */
[----:B------:R-:W-:Y:S01]  /*177a0*/  UMOV UR30, 0x0 ;  /* 0x00000000001e7882 */ /* 0x000fe20000000000 */
[----:B------:R-:W-:Y:S01]  /*177b0*/  IADD3.X R3, PT, PT, R3, 0x40004040, RZ, P5, !PT ;  /* 0x4000404003037810 */ /* 0x000fe20002ffe4ff */
[----:B------:R-:W-:Y:S01]  /*177c0*/  UMOV UR31, 0x4400010 ;  /* 0x04400010001f7882 */ /* 0x000fe20000000000 */
[----:B------:R-:W-:Y:S01]  /*177d0*/  SHF.R.U32.HI R4, RZ, 0x4, R4 ;  /* 0x00000004ff047819 */ /* 0x000fe20000011604 */
[----:B------:R-:W-:Y:S01]  /*177e0*/  UMOV UR34, 0x0 ;  /* 0x0000000000227882 */ /* 0x000fe20000000000 */
[----:B------:R-:W-:Y:S01]  /*177f0*/  R2UR UR19, R3 ;  /* 0x00000000031372ca */ /* 0x000fe200000e0000 */
[----:B------:R-:W-:Y:S01]  /*17800*/  IMAD.MOV.U32 R3, RZ, RZ, RZ ;  /* 0x000000ffff037224 */ /* 0x000fe200078e00ff */
[----:B------:R-:W-:Y:S01]  /*17810*/  SGXT.U32 R4, R4, 0xe ;  /* 0x0000000e0404781a */ /* 0x000fe20000000000 */
[----:B------:R-:W-:Y:S01]  /*17820*/  UMOV UR35, 0x4400010 ;  /* 0x0440001000237882 */ /* 0x000fe20000000000 */
[----:B------:R-:W-:Y:S01]  /*17830*/  UMOV UR38, 0x0 ;  /* 0x0000000000267882 */ /* 0x000fe20000000000 */
[----:B------:R-:W-:Y:S01]  /*17840*/  UMOV UR39, 0x4400010 ;  /* 0x0440001000277882 */ /* 0x000fe20000000000 */
[C---:B------:R-:W-:Y:S01]  /*17850*/  R2UR UR11, R4.reuse ;  /* 0x00000000040b72ca */ /* 0x040fe200000e0000 */
[----:B------:R-:W-:Y:S01]  /*17860*/  UMOV UR44, 0x0 ;  /* 0x00000000002c7882 */ /* 0x000fe20000000000 */
[----:B------:R-:W-:Y:S01]  /*17870*/  IADD3 R4, P5, PT, R4, 0x2, RZ ;  /* 0x0000000204047810 */ /* 0x000fe20007fbe0ff */
[----:B------:R-:W-:Y:S01]  /*17880*/  UMOV UR45, 0x4400010 ;  /* 0x04400010002d7882 */ /* 0x000fe20000000000 */
[----:B------:R-:W-:Y:S01]  /*17890*/  UMOV UR48, 0x0 ;  /* 0x0000000000307882 */ /* 0x000fe20000000000 */
[----:B------:R-:W-:Y:S01]  /*178a0*/  UMOV UR49, 0x4400010 ;  /* 0x0440001000317882 */ /* 0x000fe20000000000 */
[----:B------:R-:W-:Y:S01]  /*178b0*/  IADD3.X R3, PT, PT, R3, 0x40004040, RZ, P5, !PT ;  /* 0x4000404003037810 */ /* 0x000fe20002ffe4ff */
[----:B------:R-:W-:Y:S01]  /*178c0*/  UIADD3.64 UR12, UPT, UPT, UR18, 0x2, URZ ;  /* 0x00000002120c7897 */ /* 0x000fe2000fffe0ff */
[C---:B------:R-:W-:Y:S01]  /*178d0*/  IADD3 R5, P5, PT, R4.reuse, 0x2, RZ ;  /* 0x0000000204057810 */ /* 0x040fe20007fbe0ff */
[----:B------:R-:W-:Y:S01]  /*178e0*/  UIADD3.64 UR14, UPT, UPT, UR18, 0x4, URZ ;  /* 0x00000004120e7897 */ /* 0x000fe2000fffe0ff */
[C---:B------:R-:W-:Y:S01]  /*178f0*/  R2UR UR24, R4.reuse ;  /* 0x00000000041872ca */ /* 0x040fe200000e0000 */
[----:B------:R-:W-:Y:S01]  /*17900*/  UMOV UR54, 0x0 ;  /* 0x0000000000367882 */ /* 0x000fe20000000000 */
[----:B------:R-:W-:Y:S01]  /*17910*/  R2UR UR28, R5 ;  /* 0x00000000051c72ca */ /* 0x000fe200000e0000 */
[----:B------:R-:W-:Y:S01]  /*17920*/  IMAD.X R14, RZ, RZ, R3, P5 ;  /* 0x000000ffff0e7224 */ /* 0x000fe200028e0603 */
[----:B------:R-:W-:Y:S01]  /*17930*/  IADD3 R5, P5, PT, R4, 0x4, RZ ;  /* 0x0000000404057810 */ /* 0x000fe20007fbe0ff */
[----:B------:R-:W-:Y:S01]  /*17940*/  UMOV UR55, 0x4400010 ;  /* 0x0440001000377882 */ /* 0x000fe20000000000 */
[----:B------:R-:W-:-:S02]  /*17950*/  R2UR UR25, R3 ;  /* 0x00000000031972ca */ /* 0x000fc400000e0000 */
[----:B------:R-:W-:Y:S01]  /*17960*/  R2UR UR32, R5 ;  /* 0x00000000052072ca */ /* 0x000fe200000e0000 */
[--C-:B------:R-:W-:Y:S01]  /*17970*/  IMAD.X R13, RZ, RZ, R3.reuse, P5 ;  /* 0x000000ffff0d7224 */ /* 0x100fe200028e0603 */
[----:B------:R-:W-:Y:S02]  /*17980*/  IADD3 R6, P5, PT, R4, 0x7fe, RZ ;  /* 0x000007fe04067810 */ /* 0x000fe40007fbe0ff */
[----:B------:R-:W-:Y:S02]  /*17990*/  R2UR UR29, R14 ;  /* 0x000000000e1d72ca */ /* 0x000fe400000e0000 */
[----:B------:R-:W-:Y:S01]  /*179a0*/  R2UR UR33, R13 ;  /* 0x000000000d2172ca */ /* 0x000fe200000e0000 */
[----:B------:R-:W-:Y:S01]  /*179b0*/  IMAD.X R12, RZ, RZ, R3, P5 ;  /* 0x000000ffff0c7224 */ /* 0x000fe200028e0603 */
[----:B------:R-:W-:Y:S02]  /*179c0*/  IADD3 R5, P5, PT, R4, 0x800, RZ ;  /* 0x0000080004057810 */ /* 0x000fe40007fbe0ff */
[----:B------:R-:W-:-:S02]  /*179d0*/  R2UR UR36, R6 ;  /* 0x00000000062472ca */ /* 0x000fc400000e0000 */
[----:B------:R-:W-:Y:S01]  /*179e0*/  R2UR UR40, R5 ;  /* 0x00000000052872ca */ /* 0x000fe200000e0000 */
[--C-:B------:R-:W-:Y:S01]  /*179f0*/  IMAD.X R11, RZ, RZ, R3.reuse, P5 ;  /* 0x000000ffff0b7224 */ /* 0x100fe200028e0603 */
[----:B------:R-:W-:Y:S02]  /*17a00*/  IADD3 R10, P5, PT, R4, 0x802, RZ ;  /* 0x00000802040a7810 */ /* 0x000fe40007fbe0ff */
[----:B------:R-:W-:Y:S02]  /*17a10*/  R2UR UR37, R12 ;  /* 0x000000000c2572ca */ /* 0x000fe400000e0000 */
[----:B------:R-:W-:Y:S01]  /*17a20*/  R2UR UR41, R11 ;  /* 0x000000000b2972ca */ /* 0x000fe200000e0000 */
[--C-:B------:R-:W-:Y:S01]  /*17a30*/  IMAD.X R9, RZ, RZ, R3.reuse, P5 ;  /* 0x000000ffff097224 */ /* 0x100fe200028e0603 */
[----:B------:R-:W-:Y:S01]  /*17a40*/  IADD3 R8, P5, PT, R4, 0x804, RZ ;  /* 0x0000080404087810 */ /* 0x000fe20007fbe0ff */
[----:B------:R-:W-:Y:S01]  /*17a50*/  IMAD.U32 R4, RZ, RZ, UR11 ;  /* 0x0000000bff047e24 */ /* 0x000fe2000f8e00ff */
[----:B------:R-:W-:Y:S01]  /*17a60*/  R2UR UR46, R10 ;  /* 0x000000000a2e72ca */ /* 0x000fe200000e0000 */
[----:B------:R-:W-:Y:S01]  /*17a70*/  UMOV UR11, 0x40004040 ;  /* 0x40004040000b7882 */ /* 0x000fe20000000000 */
[----:B------:R-:W-:Y:S01]  /*17a80*/  R2UR UR47, R9 ;  /* 0x00000000092f72ca */ /* 0x000fe200000e0000 */
[----:B------:R-:W-:Y:S01]  /*17a90*/  IMAD.X R7, RZ, RZ, R3, P5 ;  /* 0x000000ffff077224 */ /* 0x000fe200028e0603 */
[----:B------:R-:W-:-:S02]  /*17aa0*/  ELECT P5, URZ, PT ;  /* 0x0000000000ff782f */ /* 0x000fc400038a0000 */
[----:B------:R-:W-:Y:S02]  /*17ab0*/  R2UR UR50, R8 ;  /* 0x00000000083272ca */ /* 0x000fe400000e0000 */
[----:B------:R-:W-:-:S09]  /*17ac0*/  R2UR UR51, R7 ;  /* 0x00000000073372ca */ /* 0x000fd200000e0000 */
[----:B------:R-:W-:Y:S01]  /*17ad0*/  @P5 IMAD.MOV.U32 R5, RZ, RZ, 0x40004040 ;  /* 0x40004040ff055424 */ /* 0x000fe200078e00ff */
[----:B------:R-:W-:Y:S02]  /*17ae0*/  @P5 R2UR UR22, R4 ;  /* 0x00000000041652ca */ /* 0x000fe400000e0000 */
[----:B------:R-:W-:Y:S02]  /*17af0*/  @P5 MOV R3, R174 ;  /* 0x000000ae00035202 */ /* 0x000fe40000000f00 */
[----:B------:R-:W-:Y:S02]  /*17b00*/  @P5 R2UR UR23, R5 ;  /* 0x00000000051752ca */ /* 0x000fe400000e0000 */
[----:B------:R-:W-:-:S11]  /*17b10*/  @P5 R2UR UR17, R3 ;  /* 0x00000000031152ca */ /* 0x000fd600000e0000 */
[----:B------:R0:W-:Y:S01]  /*17b20*/  UTCQMMA gdesc[UR10], gdesc[UR22], tmem[UR5], tmem[UR20], idesc[UR21], UPT ;  /* 0x00ff14160a0075ea */ /* 0x0001e2000b800305 */
[----:B------:R0:W-:Y:S01]  /*17b30*/  UTCQMMA gdesc[UR18], gdesc[UR24], tmem[UR5], tmem[UR26], idesc[UR27], UPT ;  /* 0x00ff1a18120075ea */ /* 0x0001e2000b800305 */
[----:B------:R0:W-:Y:S01]  /*17b40*/  UTCQMMA gdesc[UR12], gdesc[UR28], tmem[UR5], tmem[UR30], idesc[UR31], UPT ;  /* 0x00ff1e1c0c0075ea */ /* 0x0001e2000b800305 */
[----:B------:R0:W-:Y:S01]  /*17b50*/  UTCQMMA gdesc[UR14], gdesc[UR32], tmem[UR5], tmem[UR34], idesc[UR35], UPT ;  /* 0x00ff22200e0075ea */ /* 0x0001e2000b800305 */
[----:B------:R0:W-:Y:S01]  /*17b60*/  UTCQMMA gdesc[UR10], gdesc[UR36], tmem[UR16], tmem[UR38], idesc[UR39], UPT ;  /* 0x00ff26240a0075ea */ /* 0x0001e2000b800310 */
[----:B------:R0:W-:Y:S01]  /*17b70*/  UTCQMMA gdesc[UR18], gdesc[UR40], tmem[UR42], tmem[UR44], idesc[UR45], UPT ;  /* 0x00ff2c28120075ea */ /* 0x0001e2000b80032a */
[----:B------:R0:W-:Y:S01]  /*17b80*/  UTCQMMA gdesc[UR12], gdesc[UR46], tmem[UR43], tmem[UR48], idesc[UR49], UPT ;  /* 0x00ff302e0c0075ea */ /* 0x0001e2000b80032b */
[----:B------:R0:W-:Y:S01]  /*17b90*/  UTCQMMA gdesc[UR14], gdesc[UR50], tmem[UR52], tmem[UR54], idesc[UR55], UPT ;  /* 0x00ff36320e0075ea */ /* 0x0001e2000b800334 */
[----:B------:R0:W-:Y:S01]  /*17ba0*/  UTCBAR [UR17], URZ ;  /* 0x000000ff110073e9 */ /* 0x0001e200080000ff */
[----:B------:R-:W-:Y:S01]  /*17bb0*/  NOP ;  /* 0x0000000000007918 */ /* 0x000fe20000000000 */
.L_x_10:
[----:B------:R-:W2:Y:S01]  /*17bc0*/  LDL.LU R3, [R1+0x106c] ;  /* 0x00106c0001037983 */ /* 0x000ea20000300800 */
[----:B------:R-:W-:Y:S01]  /*17bd0*/  ISETP.GE.AND P5, PT, R15, 0x1, PT ;  /* 0x000000010f00780c */ /* 0x000fe20003fa6270 */
[----:B------:R-:W-:Y:S01]  /*17be0*/  IMAD.MOV.U32 R139, RZ, RZ, RZ ;  /* 0x000000ffff8b7224 */ /* 0x000fe200078e00ff */
[----:B------:R-:W-:Y:S01]  /*17bf0*/  FSEL R138, R2, -INF , P4 ;  /* 0xff800000028a7808 */ /* 0x000fe20002000000 */
[----:B--2---:R-:W-:-:S05]  /*17c00*/  FADD R0, R0, R3 ;  /* 0x0000000300007221 */ /* 0x004fca0000000000 */
[----:B------:R-:W-:-:S05]  /*17c10*/  FSEL R0, R0, 1, P4 ;  /* 0x3f80000000007808 */ /* 0x000fca0002000000 */
[----:B------:R1:W-:Y:S01]  /*17c20*/  STL [R1+0xd3c], R0 ;  /* 0x000d3c0001007387 */ /* 0x0003e20000100800 */
[----:B------:R-:W-:Y:S05]  /*17c30*/  @!P5 BRA `(.L_x_11) ;  /* 0x000000d40024d947 */ /* 0x000fea0003800000 */
[----:B-----5:R-:W-:Y:S01]  /*17c40*/  SHF.R.U32.HI R176, RZ, 0x4, R176 ;  /* 0x00000004ffb07819 */ /* 0x020fe200000116b0 */
[----:B------:R-:W-:Y:S01]  /*17c50*/  IMAD.MOV.U32 R2, RZ, RZ, RZ ;  /* 0x000000ffff027224 */ /* 0x000fe200078e00ff */
[----:B------:R-:W-:Y:S01]  /*17c60*/  P2R R8, PR, RZ, 0x2 ;  /* 0x00000002ff087803 */ /* 0x000fe20000000000 */
[----:B------:R-:W-:Y:S01]  /*17c70*/  IMAD.MOV.U32 R5, RZ, RZ, RZ ;  /* 0x000000ffff057224 */ /* 0x000fe200078e00ff */
[----:B-1----:R-:W-:Y:S01]  /*17c80*/  SGXT.U32 R0, R176, 0xe ;  /* 0x0000000eb000781a */ /* 0x002fe20000000000 */
[----:B------:R-:W1:Y:S01]  /*17c90*/  S2R R20, SR_TID.X ;  /* 0x0000000000147919 */ /* 0x000e620000002100 */
[----:B------:R-:W-:Y:S01]  /*17ca0*/  P2R R18, PR, RZ, 0x1 ;  /* 0x00000001ff127803 */ /* 0x000fe20000000000 */
[----:B------:R-:W-:Y:S01]  /*17cb0*/  IMAD.MOV.U32 R252, RZ, RZ, 0x1 ;  /* 0x00000001fffc7424 */ /* 0x000fe200078e00ff */
[----:B------:R-:W-:Y:S01]  /*17cc0*/  R2UR UR6, R174 ;  /* 0x00000000ae0672ca */ /* 0x000fe200000e0000 */
[----:B------:R2:W-:Y:S01]  /*17cd0*/  STL [R1+0xecc], R0 ;  /* 0x000ecc0001007387 */ /* 0x0005e20000100800 */
[----:B------:R-:W-:Y:S01]  /*17ce0*/  IMAD.MOV.U32 R211, RZ, RZ, RZ ;  /* 0x000000ffffd37224 */ /* 0x000fe200078e00ff */
[----:B0-----:R-:W-:Y:S01]  /*17cf0*/  UMOV UR45, 0x40004040 ;  /* 0x40004040002d7882 */ /* 0x001fe20000000000 */
[----:B--2---:R-:W-:-:S04]  /*17d00*/  IADD3 R0, P4, PT, R0, 0x2, RZ ;  /* 0x0000000200007810 */ /* 0x004fc80007f9e0ff */
[----:B------:R-:W-:Y:S01]  /*17d10*/  R2UR UR10, R0 ;  /* 0x00000000000a72ca */ /* 0x000fe200000e0000 */
[----:B------:R-:W-:Y:S01]  /*17d20*/  VIADD R0, R19, 0x30000 ;  /* 0x0003000013007836 */ /* 0x000fe20000000000 */
[----:B------:R-:W-:-:S04]  /*17d30*/  IADD3.X R2, PT, PT, R2, 0x40004040, RZ, P4, !PT ;  /* 0x4000404002027810 */ /* 0x000fc800027fe4ff */
[----:B------:R-:W-:Y:S02]  /*17d40*/  SHF.R.U32.HI R0, RZ, 0x4, R0 ;  /* 0x00000004ff007819 */ /* 0x000fe40000011600 */
[----:B------:R-:W-:Y:S02]  /*17d50*/  R2UR UR11, R2 ;  /* 0x00000000020b72ca */ /* 0x000fe400000e0000 */
[----:B------:R-:W-:-:S04]  /*17d60*/  SGXT.U32 R3, R0, 0xe ;  /* 0x0000000e0003781a */ /* 0x000fc80000000000 */
[----:B------:R-:W-:Y:S01]  /*17d70*/  IADD3 R2, P4, PT, R3, 0x80, RZ ;  /* 0x0000008003027810 */ /* 0x000fe20007f9e0ff */
[----:B------:R0:W-:Y:S01]  /*17d80*/  STL [R1+0xd44], R3 ;  /* 0x000d440301007387 */ /* 0x0001e20000100800 */
[----:B-1----:R-:W-:Y:S02]  /*17d90*/  SHF.R.U32.HI R20, RZ, 0x5, R20 ;  /* 0x00000005ff147819 */ /* 0x002fe40000011614 */
[C---:B------:R-:W-:Y:S02]  /*17da0*/  IADD3 R0, P5, PT, R2.reuse, 0x80, RZ ;  /* 0x0000008002007810 */ /* 0x040fe40007fbe0ff */
[----:B------:R-:W-:Y:S01]  /*17db0*/  IADD3 R4, P6, PT, R2, 0x480, RZ ;  /* 0x0000048002047810 */ /* 0x000fe20007fde0ff */
[----:B------:R-:W-:Y:S01]  /*17dc0*/  UIADD3.64 UR54, UPT, UPT, UR10, 0x2, URZ ;  /* 0x000000020a367897 */ /* 0x000fe2000fffe0ff */
[----:B------:R-:W-:Y:S01]  /*17dd0*/  R2UR UR12, R0 ;  /* 0x00000000000c72ca */ /* 0x000fe200000e0000 */
[----:B------:R-:W-:Y:S01]  /*17de0*/  IMAD.MOV.U32 R0, RZ, RZ, RZ ;  /* 0x000000ffff007224 */ /* 0x000fe200078e00ff */
[----:B------:R-:W-:Y:S01]  /*17df0*/  R2UR UR28, R4 ;  /* 0x00000000041c72ca */ /* 0x000fe200000e0000 */
[----:B------:R-:W-:Y:S01]  /*17e00*/  UIADD3.64 UR56, UPT, UPT, UR10, 0x4, URZ ;  /* 0x000000040a387897 */ /* 0x000fe2000fffe0ff */
[----:B------:R-:W-:Y:S01]  /*17e10*/  R2UR UR38, R2 ;  /* 0x00000000022672ca */ /* 0x000fe200000e0000 */
[----:B------:R-:W-:Y:S01]  /*17e20*/  UIADD3.64 UR52, UPT, UPT, UR10, 0x3fe, URZ ;  /* 0x000003fe0a347897 */ /* 0x000fe2000fffe0ff */
[----:B------:R-:W-:Y:S01]  /*17e30*/  IADD3.X R0, PT, PT, R0, -0x7fffbfe0, RZ, P4, !PT ;  /* 0x8000402000007810 */ /* 0x000fe200027fe4ff */
[----:B------:R-:W-:Y:S01]  /*17e40*/  UIADD3.64 UR76, UPT, UPT, UR10, 0x402, URZ ;  /* 0x000004020a4c7897 */ /* 0x000fe2000fffe0ff */
[----:B0-----:R-:W-:Y:S01]  /*17e50*/  IADD3 R3, P4, PT, R2, 0x100, RZ ;  /* 0x0000010002037810 */ /* 0x001fe20007f9e0ff */
[----:B------:R-:W-:Y:S01]  /*17e60*/  UIADD3.64 UR58, UPT, UPT, UR10, 0x802, URZ ;  /* 0x000008020a3a7897 */ /* 0x000fe2000fffe0ff */
[----:B------:R-:W-:Y:S01]  /*17e70*/  R2UR UR39, R0 ;  /* 0x00000000002772ca */ /* 0x000fe200000e0000 */
[--C-:B------:R-:W-:Y:S01]  /*17e80*/  IMAD.X R7, RZ, RZ, R0.reuse, P5 ;  /* 0x000000ffff077224 */ /* 0x100fe200028e0600 */
[----:B------:R-:W-:Y:S01]  /*17e90*/  R2UR UR14, R3 ;  /* 0x00000000030e72ca */ /* 0x000fe200000e0000 */
[--C-:B------:R-:W-:Y:S01]  /*17ea0*/  IMAD.X R6, RZ, RZ, R0.reuse, P4 ;  /* 0x000000ffff067224 */ /* 0x100fe200020e0600 */
[C---:B------:R-:W-:Y:S01]  /*17eb0*/  IADD3 R3, P5, PT, R2.reuse, 0x180, RZ ;  /* 0x0000018002037810 */ /* 0x040fe20007fbe0ff */
[--C-:B------:R-:W-:Y:S01]  /*17ec0*/  IMAD.X R11, RZ, RZ, R0.reuse, P6 ;  /* 0x000000ffff0b7224 */ /* 0x100fe200030e0600 */
[----:B------:R-:W-:Y:S01]  /*17ed0*/  R2UR UR13, R7 ;  /* 0x00000000070d72ca */ /* 0x000fe200000e0000 */
[----:B------:R-:W-:Y:S01]  /*17ee0*/  UIADD3.64 UR60, UPT, UPT, UR10, 0x804, URZ ;  /* 0x000008040a3c7897 */ /* 0x000fe2000fffe0ff */
[----:B------:R-:W-:Y:S01]  /*17ef0*/  R2UR UR16, R3 ;  /* 0x00000000031072ca */ /* 0x000fe200000e0000 */
[--C-:B------:R-:W-:Y:S01]  /*17f00*/  IMAD.X R13, RZ, RZ, R0.reuse, P5 ;  /* 0x000000ffff0d7224 */ /* 0x100fe200028e0600 */
[----:B------:R-:W-:Y:S01]  /*17f10*/  IADD3 R3, P4, PT, R2, 0x200, RZ ;  /* 0x0000020002037810 */ /* 0x000fe20007f9e0ff */
[----:B------:R-:W-:Y:S01]  /*17f20*/  UIADD3.64 UR62, UPT, UPT, UR10, 0xbfe, URZ ;  /* 0x00000bfe0a3e7897 */ /* 0x000fe2000fffe0ff */
[----:B------:R-:W-:Y:S01]  /*17f30*/  R2UR UR15, R6 ;  /* 0x00000000060f72ca */ /* 0x000fe200000e0000 */
[----:B------:R-:W-:Y:S01]  /*17f40*/  UIADD3.64 UR64, UPT, UPT, UR10, 0xc00, URZ ;  /* 0x00000c000a407897 */ /* 0x000fe2000fffe0ff */
[----:B------:R-:W-:Y:S01]  /*17f50*/  R2UR UR18, R3 ;  /* 0x00000000031272ca */ /* 0x000fe200000e0000 */
[--C-:B------:R-:W-:Y:S01]  /*17f60*/  IMAD.X R14, RZ, RZ, R0.reuse, P4 ;  /* 0x000000ffff0e7224 */ /* 0x100fe200020e0600 */
[C---:B------:R-:W-:Y:S01]  /*17f70*/  IADD3 R3, P5, PT, R2.reuse, 0x280, RZ ;  /* 0x0000028002037810 */ /* 0x040fe20007fbe0ff */
[----:B------:R-:W-:Y:S01]  /*17f80*/  UIADD3.64 UR66, UPT, UPT, UR10, 0xc02, URZ ;  /* 0x00000c020a427897 */ /* 0x000fe2000fffe0ff */
[----:B------:R-:W-:Y:S01]  /*17f90*/  R2UR UR17, R13 ;  /* 0x000000000d1172ca */ /* 0x000fe200000e0000 */
[----:B------:R-:W-:Y:S01]  /*17fa0*/  UIADD3.64 UR68, UPT, UPT, UR10, 0xc04, URZ ;  /* 0x00000c040a447897 */ /* 0x000fe2000fffe0ff */
[----:B------:R-:W-:Y:S01]  /*17fb0*/  R2UR UR20, R3 ;  /* 0x00000000031472ca */ /* 0x000fe200000e0000 */
[----:B------:R-:W-:Y:S01]  /*17fc0*/  IMAD.X R12, RZ, RZ, R0, P5 ;  /* 0x000000ffff0c7224 */ /* 0x000fe200028e0600 */
[----:B------:R-:W-:-:S02]  /*17fd0*/  IADD3 R3, P4, PT, R2, 0x300, RZ ;  /* 0x0000030002037810 */ /* 0x000fc40007f9e0ff */
[----:B------:R-:W-:Y:S02]  /*17fe0*/  R2UR UR19, R14 ;  /* 0x000000000e1372ca */ /* 0x000fe400000e0000 */
[----:B------:R-:W-:Y:S01]  /*17ff0*/  R2UR UR22, R3 ;  /* 0x00000000031672ca */ /* 0x000fe200000e0000 */
[--C-:B------:R-:W-:Y:S01]  /*18000*/  IMAD.X R17, RZ, RZ, R0.reuse, P4 ;  /* 0x000000ffff117224 */ /* 0x100fe200020e0600 */
[----:B------:R-:W-:Y:S02]  /*18010*/  IADD3 R3, P5, PT, R2, 0x380, RZ ;  /* 0x0000038002037810 */ /* 0x000fe40007fbe0ff */
[----:B------:R-:W-:Y:S02]  /*18020*/  R2UR UR21, R12 ;  /* 0x000000000c1572ca */ /* 0x000fe400000e0000 */
[----:B------:R-:W-:Y:S01]  /*18030*/  R2UR UR24, R3 ;  /* 0x00000000031872ca */ /* 0x000fe200000e0000 */
[----:B------:R-:W-:Y:S01]  /*18040*/  IMAD.X R16, RZ, RZ, R0, P5 ;  /* 0x000000ffff107224 */ /* 0x000fe200028e0600 */
[----:B------:R-:W-:-:S02]  /*18050*/  IADD3 R3, P4, PT, R2, 0x400, RZ ;  /* 0x0000040002037810 */ /* 0x000fc40007f9e0ff */
[----:B------:R-:W-:Y:S02]  /*18060*/  R2UR UR23, R17 ;  /* 0x00000000111772ca */ /* 0x000fe400000e0000 */
[----:B------:R-:W-:Y:S01]  /*18070*/  R2UR UR26, R3 ;  /* 0x00000000031a72ca */ /* 0x000fe200000e0000 */
[----:B------:R-:W-:Y:S01]  /*18080*/  VIADD R3, R19, 0x20000 ;  /* 0x0002000013037836 */ /* 0x000fe20000000000 */
[----:B------:R-:W-:Y:S01]  /*18090*/  R2UR UR25, R16 ;  /* 0x00000000101972ca */ /* 0x000fe200000e0000 */
[----:B------:R-:W-:Y:S01]  /*180a0*/  IMAD.X R15, RZ, RZ, R0, P4 ;  /* 0x000000ffff0f7224 */ /* 0x000fe200020e0600 */
[----:B------:R-:W-:Y:S02]  /*180b0*/  R2UR UR29, R11 ;  /* 0x000000000b1d72ca */ /* 0x000fe400000e0000 */
[----:B------:R-:W-:Y:S02]  /*180c0*/  SHF.R.U32.HI R3, RZ, 0x4, R3 ;  /* 0x00000004ff037819 */ /* 0x000fe40000011603 */
[----:B------:R-:W-:-:S02]  /*180d0*/  R2UR UR27, R15 ;  /* 0x000000000f1b72ca */ /* 0x000fc400000e0000 */
[----:B------:R-:W-:Y:S02]  /*180e0*/  SGXT.U32 R9, R3, 0xe ;  /* 0x0000000e0309781a */ /* 0x000fe40000000000 */
[C---:B------:R-:W-:Y:S02]  /*180f0*/  IADD3 R3, P1, PT, R2.reuse, 0x500, RZ ;  /* 0x0000050002037810 */ /* 0x040fe40007f3e0ff */
[----:B------:R-:W-:Y:S01]  /*18100*/  IADD3 R4, P4, PT, R9, 0x2, RZ ;  /* 0x0000000209047810 */ /* 0x000fe20007f9e0ff */
[----:B------:R0:W-:Y:S01]  /*18110*/  STL [R1+0xec8], R9 ;  /* 0x000ec80901007387 */ /* 0x0001e20000100800 */
[----:B------:R-:W-:Y:S01]  /*18120*/  R2UR UR30, R3 ;  /* 0x00000000031e72ca */ /* 0x000fe200000e0000 */
[----:B------:R-:W-:Y:S01]  /*18130*/  IMAD.X R10, RZ, RZ, R0, P1 ;  /* 0x000000ffff0a7224 */ /* 0x000fe200008e0600 */
[----:B------:R-:W-:Y:S02]  /*18140*/  IADD3 R3, P0, PT, R2, 0x580, RZ ;  /* 0x0000058002037810 */ /* 0x000fe40007f1e0ff */
[----:B------:R-:W-:-:S02]  /*18150*/  IADD3.X R5, PT, PT, R5, 0x40004040, RZ, P4, !PT ;  /* 0x4000404005057810 */ /* 0x000fc400027fe4ff */
[----:B------:R-:W-:Y:S02]  /*18160*/  R2UR UR32, R3 ;  /* 0x00000000032072ca */ /* 0x000fe400000e0000 */
[----:B------:R-:W-:Y:S01]  /*18170*/  IADD3 R3, P5, PT, R2, 0x600, RZ ;  /* 0x0000060002037810 */ /* 0x000fe20007fbe0ff */
[----:B0-----:R-:W-:Y:S01]  /*18180*/  IMAD.X R9, RZ, RZ, R0, P0 ;  /* 0x000000ffff097224 */ /* 0x001fe200000e0600 */
[----:B------:R-:W-:Y:S02]  /*18190*/  R2UR UR42, R4 ;  /* 0x00000000042a72ca */ /* 0x000fe400000e0000 */
[----:B------:R-:W-:Y:S02]  /*181a0*/  R2UR UR34, R3 ;  /* 0x00000000032272ca */ /* 0x000fe400000e0000 */
[C---:B------:R-:W-:Y:S02]  /*181b0*/  IADD3 R3, P4, PT, R2.reuse, 0x680, RZ ;  /* 0x0000068002037810 */ /* 0x040fe40007f9e0ff */
[----:B------:R-:W-:-:S02]  /*181c0*/  IADD3 R2, P6, PT, R2, 0x700, RZ ;  /* 0x0000070002027810 */ /* 0x000fc40007fde0ff */
[----:B------:R-:W-:Y:S01]  /*181d0*/  R2UR UR36, R3 ;  /* 0x00000000032472ca */ /* 0x000fe200000e0000 */
[----:B------:R-:W-:Y:S01]  /*181e0*/  VIADD R3, R19, 0x38000 ;  /* 0x0003800013037836 */ /* 0x000fe20000000000 */
[----:B------:R-:W-:Y:S01]  /*181f0*/  R2UR UR40, R2 ;  /* 0x00000000022872ca */ /* 0x000fe200000e0000 */
[--C-:B------:R-:W-:Y:S01]  /*18200*/  IMAD.X R7, RZ, RZ, R0.reuse, P4 ;  /* 0x000000ffff077224 */ /* 0x100fe200020e0600 */
[----:B------:R-:W-:Y:S01]  /*18210*/  R2UR UR43, R5 ;  /* 0x00000000052b72ca */ /* 0x000fe200000e0000 */
[----:B------:R-:W-:Y:S01]  /*18220*/  IMAD.MOV.U32 R2, RZ, RZ, RZ ;  /* 0x000000ffff027224 */ /* 0x000fe200078e00ff */
[----:B------:R-:W-:Y:S01]  /*18230*/  SHF.R.U32.HI R3, RZ, 0x4, R3 ;  /* 0x00000004ff037819 */ /* 0x000fe20000011603 */
[----:B------:R-:W-:Y:S01]  /*18240*/  IMAD.X R6, RZ, RZ, R0, P6 ;  /* 0x000000ffff067224 */ /* 0x000fe200030e0600 */
[----:B------:R-:W-:Y:S01]  /*18250*/  R2UR UR37, R7 ;  /* 0x00000000072572ca */ /* 0x000fe200000e0000 */
[----:B------:R-:W-:Y:S01]  /*18260*/  IMAD.U32 R7, RZ, RZ, UR57 ;  /* 0x00000039ff077e24 */ /* 0x000fe2000f8e00ff */
[----:B------:R-:W-:-:S02]  /*18270*/  SGXT.U32 R3, R3, 0xe ;  /* 0x0000000e0303781a */ /* 0x000fc40000000000 */
[----:B------:R-:W-:Y:S01]  /*18280*/  R2UR UR41, R6 ;  /* 0x00000000062972ca */ /* 0x000fe200000e0000 */
[----:B------:R-:W-:Y:S01]  /*18290*/  IMAD.U32 R6, RZ, RZ, UR56 ;  /* 0x00000038ff067e24 */ /* 0x000fe2000f8e00ff */
[C---:B------:R-:W-:Y:S01]  /*182a0*/  R2UR UR44, R3.reuse ;  /* 0x00000000032c72ca */ /* 0x040fe200000e0000 */
[----:B------:R-:W-:Y:S01]  /*182b0*/  UIADD3.64 UR56, UPT, UPT, UR10, 0x800, URZ ;  /* 0x000008000a387897 */ /* 0x000fe2000fffe0ff */
[----:B------:R-:W-:Y:S01]  /*182c0*/  IADD3 R3, P4, PT, R3, 0x2, RZ ;  /* 0x0000000203037810 */ /* 0x000fe20007f9e0ff */
[----:B------:R-:W-:Y:S01]  /*182d0*/  UIADD3.64 UR72, UPT, UPT, UR42, 0x2, URZ ;  /* 0x000000022a487897 */ /* 0x000fe2000fffe0ff */
[----:B------:R-:W-:Y:S01]  /*182e0*/  ISETP.NE.AND P1, PT, R8, RZ, PT ;  /* 0x000000ff0800720c */ /* 0x000fe20003f25270 */
[----:B------:R-:W-:Y:S01]  /*182f0*/  UIADD3.64 UR70, UPT, UPT, UR42, 0x4, URZ ;  /* 0x000000042a467897 */ /* 0x000fe2000fffe0ff */
[----:B------:R-:W-:Y:S01]  /*18300*/  IADD3.X R2, PT, PT, R2, 0x40004040, RZ, P4, !PT ;  /* 0x4000404002027810 */ /* 0x000fe200027fe4ff */
[----:B------:R-:W-:Y:S01]  /*18310*/  IMAD.X R8, RZ, RZ, R0, P5 ;  /* 0x000000ffff087224 */ /* 0x000fe200028e0600 */
[C---:B------:R-:W-:Y:S01]  /*18320*/  IADD3 R4, P4, PT, R3.reuse, 0x2, RZ ;  /* 0x0000000203047810 */ /* 0x040fe20007f9e0ff */
[----:B------:R-:W0:Y:S01]  /*18330*/  LDC R0, c[0x0][0x3c4] ;  /* 0x0000f100ff007b82 */ /* 0x000e220000000800 */
[----:B------:R-:W-:-:S02]  /*18340*/  R2UR UR46, R3 ;  /* 0x00000000032e72ca */ /* 0x000fc400000e0000 */
[----:B------:R-:W-:Y:S01]  /*18350*/  R2UR UR48, R4 ;  /* 0x00000000043072ca */ /* 0x000fe200000e0000 */
[--C-:B------:R-:W-:Y:S01]  /*18360*/  IMAD.X R5, RZ, RZ, R2.reuse, P4 ;  /* 0x000000ffff057224 */ /* 0x100fe200020e0602 */
[----:B------:R-:W-:Y:S02]  /*18370*/  IADD3 R3, P4, PT, R3, 0x4, RZ ;  /* 0x0000000403037810 */ /* 0x000fe40007f9e0ff */
[----:B------:R-:W-:Y:S01]  /*18380*/  R2UR UR47, R2 ;  /* 0x00000000022f72ca */ /* 0x000fe200000e0000 */
[----:B------:R-:W1:Y:S01]  /*18390*/  LDC R4, c[0x0][0x3d4] ;  /* 0x0000f500ff047b82 */ /* 0x000e620000000800 */
[----:B------:R-:W-:Y:S01]  /*183a0*/  R2UR UR50, R3 ;  /* 0x00000000033272ca */ /* 0x000fe200000e0000 */
[----:B------:R-:W-:Y:S01]  /*183b0*/  IMAD.X R2, RZ, RZ, R2, P4 ;  /* 0x000000ffff027224 */ /* 0x000fe200020e0602 */
[----:B------:R-:W-:Y:S01]  /*183c0*/  R2UR UR49, R5 ;  /* 0x00000000053172ca */ /* 0x000fe200000e0000 */
[----:B------:R-:W-:Y:S01]  /*183d0*/  IMAD.U32 R3, RZ, RZ, UR55 ;  /* 0x00000037ff037e24 */ /* 0x000fe2000f8e00ff */
[----:B------:R-:W-:Y:S01]  /*183e0*/  R2UR UR31, R10 ;  /* 0x000000000a1f72ca */ /* 0x000fe200000e0000 */
[----:B------:R-:W-:Y:S01]  /*183f0*/  IMAD.U32 R5, RZ, RZ, UR71 ;  /* 0x00000047ff057e24 */ /* 0x000fe2000f8e00ff */
[----:B------:R-:W-:Y:S01]  /*18400*/  R2UR UR51, R2 ;  /* 0x00000000023372ca */ /* 0x000fe200000e0000 */
[----:B------:R-:W-:Y:S01]  /*18410*/  IMAD.U32 R2, RZ, RZ, UR54 ;  /* 0x00000036ff027e24 */ /* 0x000fe2000f8e00ff */
[----:B------:R-:W-:Y:S01]  /*18420*/  UIADD3.64 UR54, UPT, UPT, UR10, 0x400, URZ ;  /* 0x000004000a367897 */ /* 0x000fe2000fffe0ff */
[----:B------:R-:W-:-:S02]  /*18430*/  R2UR UR33, R9 ;  /* 0x00000000092172ca */ /* 0x000fc400000e0000 */
[----:B------:R-:W-:Y:S01]  /*18440*/  R2UR UR35, R8 ;  /* 0x00000000082372ca */ /* 0x000fe200000e0000 */
[----:B------:R2:W-:Y:S01]  /*18450*/  STL.64 [R1+0xec0], R2 ;  /* 0x000ec00201007387 */ /* 0x0005e20000100a00 */
[----:B------:R-:W-:Y:S02]  /*18460*/  ISETP.NE.AND P0, PT, R18, RZ, PT ;  /* 0x000000ff1200720c */ /* 0x000fe40003f05270 */
[----:B------:R-:W-:Y:S01]  /*18470*/  ISETP.NE.U32.AND P5, PT, R20, RZ, PT ;  /* 0x000000ff1400720c */ /* 0x000fe20003fa5070 */
[----:B------:R3:W-:Y:S01]  /*18480*/  STL.64 [R1+0xeb8], R6 ;  /* 0x000eb80601007387 */ /* 0x0007e20000100a00 */
[----:B0-----:R-:W-:Y:S02]  /*18490*/  IMAD.SHL.U32 R0, R0, 0x80, RZ ;  /* 0x0000008000007824 */ /* 0x001fe400078e00ff */
[----:B--2---:R-:W-:Y:S02]  /*184a0*/  IMAD.U32 R2, RZ, RZ, UR52 ;  /* 0x00000034ff027e24 */ /* 0x004fe4000f8e00ff */
[----:B------:R-:W-:Y:S01]  /*184b0*/  IMAD.U32 R3, RZ, RZ, UR53 ;  /* 0x00000035ff037e24 */ /* 0x000fe2000f8e00ff */
[----:B------:R-:W-:Y:S01]  /*184c0*/  UIADD3.64 UR52, UPT, UPT, UR10, 0x404, URZ ;  /* 0x000004040a347897 */ /* 0x000fe2000fffe0ff */
[----:B---3--:R-:W-:-:S02]  /*184d0*/  IMAD.U32 R6, RZ, RZ, UR54 ;  /* 0x00000036ff067e24 */ /* 0x008fc4000f8e00ff */
[----:B------:R-:W-:Y:S01]  /*184e0*/  IMAD.U32 R7, RZ, RZ, UR55 ;  /* 0x00000037ff077e24 */ /* 0x000fe2000f8e00ff */
[----:B------:R1:W-:Y:S01]  /*184f0*/  STL.64 [R1+0xeb0], R2 ;  /* 0x000eb00201007387 */ /* 0x0003e20000100a00 */
[----:B------:R-:W-:-:S03]  /*18500*/  UIADD3.64 UR54, UPT, UPT, UR10, 0x7fe, URZ ;  /* 0x000007fe0a367897 */ /* 0x000fc6000fffe0ff */
[----:B------:R0:W-:Y:S04]  /*18510*/  STL.64 [R1+0xea8], R6 ;  /* 0x000ea80601007387 */ /* 0x0001e80000100a00 */
[----:B------:R-:W-:Y:S01]  /*18520*/  STL [R1+0xd40], RZ ;  /* 0x000d40ff01007387 */ /* 0x000fe20000100800 */
[----:B-1----:R-:W-:-:S03]  /*18530*/  IMAD.SHL.U32 R2, R4, 0x80, RZ ;  /* 0x0000008004027824 */ /* 0x002fc600078e00ff */
[----:B------:R-:W-:Y:S01]  /*18540*/  STL [R1+0xd28], RZ ;  /* 0x000d28ff01007387 */ /* 0x000fe20000100800 */
[----:B------:R-:W-:Y:S01]  /*18550*/  IMAD.U32 R4, RZ, RZ, UR70 ;  /* 0x00000046ff047e24 */ /* 0x000fe2000f8e00ff */
[----:B------:R-:W-:Y:S01]  /*18560*/  UIADD3.64 UR70, UPT, UPT, UR42, 0x800, URZ ;  /* 0x000008002a467897 */ /* 0x000fe2000fffe0ff */
[----:B0-----:R-:W-:Y:S02]  /*18570*/  IMAD.U32 R6, RZ, RZ, UR72 ;  /* 0x00000048ff067e24 */ /* 0x001fe4000f8e00ff */
[----:B------:R-:W-:Y:S01]  /*18580*/  IMAD.U32 R7, RZ, RZ, UR73 ;  /* 0x00000049ff077e24 */ /* 0x000fe2000f8e00ff */
[----:B------:R-:W-:Y:S01]  /*18590*/  UIADD3.64 UR72, UPT, UPT, UR42, 0x7fe, URZ ;  /* 0x000007fe2a487897 */ /* 0x000fe2000fffe0ff */
[----:B------:R-:W-:-:S03]  /*185a0*/  IMAD.MOV.U32 R3, RZ, RZ, R138 ;  /* 0x000000ffff037224 */ /* 0x000fc600078e008a */
[----:B------:R0:W-:Y:S04]  /*185b0*/  STL.64 [R1+0xea0], R6 ;  /* 0x000ea00601007387 */ /* 0x0001e80000100a00 */
[----:B------:R1:W-:Y:S01]  /*185c0*/  STL.64 [R1+0xe98], R4 ;  /* 0x000e980401007387 */ /* 0x0003e20000100a00 */
[----:B0-----:R-:W-:Y:S02]  /*185d0*/  IMAD.U32 R6, RZ, RZ, UR72 ;  /* 0x00000048ff067e24 */ /* 0x001fe4000f8e00ff */
[----:B------:R-:W-:Y:S01]  /*185e0*/  IMAD.U32 R7, RZ, RZ, UR73 ;  /* 0x00000049ff077e24 */ /* 0x000fe2000f8e00ff */
[----:B------:R-:W-:Y:S01]  /*185f0*/  UIADD3.64 UR72, UPT, UPT, UR42, 0x802, URZ ;  /* 0x000008022a487897 */ /* 0x000fe2000fffe0ff */
[----:B-1----:R-:W-:Y:S02]  /*18600*/  IMAD.U32 R4, RZ, RZ, UR70 ;  /* 0x00000046ff047e24 */ /* 0x002fe4000f8e00ff */
[----:B------:R-:W-:Y:S01]  /*18610*/  IMAD.U32 R5, RZ, RZ, UR71 ;  /* 0x00000047ff057e24 */ /* 0x000fe2000f8e00ff */
[----:B------:R-:W-:Y:S01]  /*18620*/  UIADD3.64 UR70, UPT, UPT, UR42, 0x804, URZ ;  /* 0x000008042a467897 */ /* 0x000fe2000fffe0ff */
[----:B------:R0:W-:Y:S04]  /*18630*/  STL.64 [R1+0xe90], R6 ;  /* 0x000e900601007387 */ /* 0x0001e80000100a00 */
[----:B------:R1:W-:Y:S01]  /*18640*/  STL.64 [R1+0xe88], R4 ;  /* 0x000e880401007387 */ /* 0x0003e20000100a00 */
[----:B0-----:R-:W-:-:S02]  /*18650*/  IMAD.U32 R6, RZ, RZ, UR70 ;  /* 0x00000046ff067e24 */ /* 0x001fc4000f8e00ff */
[----:B------:R-:W-:Y:S02]  /*18660*/  IMAD.U32 R7, RZ, RZ, UR71 ;  /* 0x00000047ff077e24 */ /* 0x000fe4000f8e00ff */
[----:B-1----:R-:W-:Y:S02]  /*18670*/  IMAD.U32 R4, RZ, RZ, UR72 ;  /* 0x00000048ff047e24 */ /* 0x002fe4000f8e00ff */
[----:B------:R-:W-:-:S05]  /*18680*/  IMAD.U32 R5, RZ, RZ, UR73 ;  /* 0x00000049ff057e24 */ /* 0x000fca000f8e00ff */
[----:B------:R0:W-:Y:S04]  /*18690*/  STL.64 [R1+0xe80], R4 ;  /* 0x000e800401007387 */ /* 0x0001e80000100a00 */
[----:B------:R0:W-:Y:S02]  /*186a0*/  STL.64 [R1+0xe78], R6 ;  /* 0x000e780601007387 */ /* 0x0001e40000100a00 */
.L_x_16:
[----:B--2---:R-:W2:Y:S04]  /*186b0*/  LDL.64 R24, [R1+0xce0] ;  /* 0x000ce00001187983 */ /* 0x004ea80000100a00 */
[----:B------:R-:W3:Y:S04]  /*186c0*/  LDL.64 R22, [R1+0xcd8] ;  /* 0x000cd80001167983 */ /* 0x000ee80000100a00 */
[----:B------:R-:W4:Y:S04]  /*186d0*/  LDL.64 R8, [R1+0xc60] ;  /* 0x000c600001087983 */ /* 0x000f280000100a00 */
[----:B0-----:R-:W4:Y:S04]  /*186e0*/  LDL.64 R4, [R1+0xc58] ;  /* 0x000c580001047983 */ /* 0x001f280000100a00 */
[----:B------:R-:W4:Y:S04]  /*186f0*/  LDL.64 R16, [R1+0xbe0] ;  /* 0x000be00001107983 */ /* 0x000f280000100a00 */
[----:B------:R-:W4:Y:S04]  /*18700*/  LDL.64 R26, [R1+0xbd8] ;  /* 0x000bd800011a7983 */ /* 0x000f280000100a00 */
[----:B------:R-:W4:Y:S04]  /*18710*/  LDL.64 R14, [R1+0xb60] ;  /* 0x000b6000010e7983 */ /* 0x000f280000100a00 */
[----:B------:R-:W4:Y:S01]  /*18720*/  LDL.64 R32, [R1+0xb58] ;  /* 0x000b580001207983 */ /* 0x000f220000100a00 */
[----:B------:R-:W-:-:S02]  /*18730*/  IADD3 RZ, P4, PT, R0, R134, RZ ;  /* 0x0000008600ff7210 */ /* 0x000fc40007f9e0ff */
[--C-:B------:R-:W-:Y:S01]  /*18740*/  SHF.R.S32.HI R18, RZ, 0x1f, R0.reuse ;  /* 0x0000001fff127819 */ /* 0x100fe20000011400 */
[----:B------:R-:W4:Y:S04]  /*18750*/  LDL.64 R30, [R1+0xae0] ;  /* 0x000ae000011e7983 */ /* 0x000f280000100a00 */
[----:B------:R-:W4:Y:S01]  /*18760*/  LDL.64 R10, [R1+0xad8] ;  /* 0x000ad800010a7983 */ /* 0x000f220000100a00 */
[----:B------:R-:W-:Y:S01]  /*18770*/  IMAD.X R111, R18, 0x1, R135, P4 ;  /* 0x00000001126f7824 */ /* 0x000fe200020e0687 */
[C---:B------:R-:W-:Y:S02]  /*18780*/  IADD3 RZ, P4, PT, R0.reuse, R136, RZ ;  /* 0x0000008800ff7210 */ /* 0x040fe40007f9e0ff */
[----:B------:R-:W-:Y:S01]  /*18790*/  SHF.R.S32.HI R6, RZ, 0x1f, R0 ;  /* 0x0000001fff067819 */ /* 0x000fe20000011400 */
[----:B------:R-:W4:Y:S01]  /*187a0*/  LDL.64 R12, [R1+0xa60] ;  /* 0x000a6000010c7983 */ /* 0x000f220000100a00 */
[----:B------:R-:W-:Y:S01]  /*187b0*/  IMAD.IADD R110, R0, 0x1, R134 ;  /* 0x00000001006e7824 */ /* 0x000fe200078e0286 */
[----:B------:R-:W0:Y:S01]  /*187c0*/  LDC R183, c[0x0][0x3c4] ;  /* 0x0000f100ffb77b82 */ /* 0x000e220000000800 */
[----:B------:R-:W-:Y:S01]  /*187d0*/  IMAD.X R21, R18, 0x1, R137, P4 ;  /* 0x0000000112157824 */ /* 0x000fe200020e0689 */
[----:B------:R-:W-:Y:S04]  /*187e0*/  STL.64 [R1+0x1100], R146 ;  /* 0x0011009201007387 */ /* 0x000fe80000100a00 */
[----:B------:R1:W-:Y:S04]  /*187f0*/  STL.64 [R1+0x10f8], R144 ;  /* 0x0010f89001007387 */ /* 0x0003e80000100a00 */
[----:B------:R-:W-:Y:S04]  /*18800*/  STL.64 [R1+0x10f0], R142 ;  /* 0x0010f08e01007387 */ /* 0x000fe80000100a00 */
[----:B------:R-:W-:Y:S04]  /*18810*/  STL.64 [R1+0x10e8], R140 ;  /* 0x0010e88c01007387 */ /* 0x000fe80000100a00 */
[----:B------:R1:W-:Y:S01]  /*18820*/  STL.64 [R1+0x10e0], R2 ;  /* 0x0010e00201007387 */ /* 0x0003e20000100a00 */
[C---:B------:R-:W-:Y:S01]  /*18830*/  IMAD.IADD R20, R0.reuse, 0x1, R136 ;  /* 0x0000000100147824 */ /* 0x040fe200078e0288 */
[----:B-1----:R-:W1:Y:S02]  /*18840*/  LDC R144, c[0x0][0x3c4] ;  /* 0x0000f100ff907b82 */ /* 0x002e640000000800 */
[----:B------:R-:W4:Y:S04]  /*18850*/  LDL.64 R28, [R1+0xa58] ;  /* 0x000a5800011c7983 */ /* 0x000f280000100a00 */
        /* <DEDUP_REMOVED lines=11> */
[----:B------:R-:W4:Y:S04]  /*18910*/  LDG.E.U8 R110, desc[UR8][R110.64] ;  /* 0x000000086e6e7981 */ /* 0x000f28000c1e1100 */
[----:B------:R-:W4:Y:S04]  /*18920*/  LDL.64 R102, [R1+0x730] ;  /* 0x0007300001667983 */ /* 0x000f280000100a00 */
[----:B------:R-:W4:Y:S04]  /*18930*/  LDL.64 R108, [R1+0xd80] ;  /* 0x000d8000016c7983 */ /* 0x000f280000100a00 */
[----:B------:R0:W4:Y:S04]  /*18940*/  LDG.E.U8 R111, desc[UR8][R20.64] ;  /* 0x00000008146f7981 */ /* 0x000128000c1e1100 */
[----:B------:R-:W4:Y:S04]  /*18950*/  LDL.64 R104, [R1+0xd20] ;  /* 0x000d200001687983 */ /* 0x000f280000100a00 */
[----:B------:R-:W4:Y:S04]  /*18960*/  LDL.64 R142, [R1+0xaa0] ;  /* 0x000aa000018e7983 */ /* 0x000f280000100a00 */
[----:B------:R-:W4:Y:S04]  /*18970*/  LDL.64 R140, [R1+0xa98] ;  /* 0x000a9800018c7983 */ /* 0x000f280000100a00 */
[----:B------:R-:W4:Y:S01]  /*18980*/  LDL.64 R146, [R1+0x820] ;  /* 0x0008200001927983 */ /* 0x000f220000100a00 */
[----:B--2---:R-:W-:-:S05]  /*18990*/  IADD3 R106, P4, PT, R0, R24, RZ ;  /* 0x00000018006a7210 */ /* 0x004fca0007f9e0ff */
[----:B------:R-:W-:Y:S01]  /*189a0*/  IMAD.X R107, R6, 0x1, R25, P4 ;  /* 0x00000001066b7824 */ /* 0x000fe200020e0619 */
[----:B---3--:R-:W-:-:S04]  /*189b0*/  IADD3 R60, P4, PT, R0, R22, RZ ;  /* 0x00000016003c7210 */ /* 0x008fc80007f9e0ff */
[----:B------:R-:W2:Y:S01]  /*189c0*/  LDG.E.U8 R106, desc[UR8][R106.64] ;  /* 0x000000086a6a7981 */ /* 0x000ea2000c1e1100 */
[----:B------:R-:W-:Y:S01]  /*189d0*/  IMAD.X R61, R6, 0x1, R23, P4 ;  /* 0x00000001063d7824 */ /* 0x000fe200020e0617 */
[----:B----4-:R-:W-:Y:S02]  /*189e0*/  IADD3 R58, P4, PT, R0, R8, RZ ;  /* 0x00000008003a7210 */ /* 0x010fe40007f9e0ff */
[----:B------:R-:W3:Y:S03]  /*189f0*/  LDL.64 R22, [R1+0x9e0] ;  /* 0x0009e00001167983 */ /* 0x000ee60000100a00 */
[----:B------:R-:W-:Y:S01]  /*18a00*/  IMAD.X R59, R6, 0x1, R9, P4 ;  /* 0x00000001063b7824 */ /* 0x000fe200020e0609 */
[----:B------:R-:W-:Y:S01]  /*18a10*/  IADD3 R8, P4, PT, R0, R4, RZ ;  /* 0x0000000400087210 */ /* 0x000fe20007f9e0ff */
[----:B------:R-:W4:Y:S04]  /*18a20*/  LDG.E.U8 R177, desc[UR8][R60.64] ;  /* 0x000000083cb17981 */ /* 0x000f28000c1e1100 */
[----:B------:R-:W-:Y:S01]  /*18a30*/  IMAD.X R9, R6, 0x1, R5, P4 ;  /* 0x0000000106097824 */ /* 0x000fe200020e0605 */
[----:B------:R-:W-:Y:S01]  /*18a40*/  IADD3 R56, P4, PT, R0, R16, RZ ;  /* 0x0000001000387210 */ /* 0x000fe20007f9e0ff */
[----:B------:R-:W2:Y:S04]  /*18a50*/  LDL.64 R4, [R1+0x9d8] ;  /* 0x0009d80001047983 */ /* 0x000ea80000100a00 */
[----:B------:R-:W-:Y:S01]  /*18a60*/  IMAD.X R57, R6, 0x1, R17, P4 ;  /* 0x0000000106397824 */ /* 0x000fe200020e0611 */
[----:B------:R-:W-:Y:S01]  /*18a70*/  IADD3 R24, P4, PT, R0, R26, RZ ;  /* 0x0000001a00187210 */ /* 0x000fe20007f9e0ff */
[----:B------:R-:W4:Y:S04]  /*18a80*/  LDL.64 R16, [R1+0x960] ;  /* 0x0009600001107983 */ /* 0x000f280000100a00 */
[----:B------:R-:W-:Y:S01]  /*18a90*/  IMAD.X R25, R6, 0x1, R27, P4 ;  /* 0x0000000106197824 */ /* 0x000fe200020e061b */
[----:B------:R0:W4:Y:S04]  /*18aa0*/  LDG.E.U8 R176, desc[UR8][R8.64] ;  /* 0x0000000808b07981 */ /* 0x000128000c1e1100 */
[----:B------:R-:W4:Y:S01]  /*18ab0*/  LDL.64 R26, [R1+0x958] ;  /* 0x00095800011a7983 */ /* 0x000f220000100a00 */
[----:B------:R-:W-:-:S03]  /*18ac0*/  IADD3 R54, P4, PT, R0, R14, RZ ;  /* 0x0000000e00367210 */ /* 0x000fc60007f9e0ff */
[----:B------:R0:W4:Y:S02]  /*18ad0*/  LDG.E.U8 R174, desc[UR8][R24.64] ;  /* 0x0000000818ae7981 */ /* 0x000124000c1e1100 */
[----:B------:R-:W-:Y:S01]  /*18ae0*/  IMAD.X R55, R6, 0x1, R15, P4 ;  /* 0x0000000106377824 */ /* 0x000fe200020e060f */
[----:B------:R-:W-:Y:S01]  /*18af0*/  IADD3 R14, P4, PT, R0, R32, RZ ;  /* 0x00000020000e7210 */ /* 0x000fe20007f9e0ff */
[----:B------:R-:W4:Y:S04]  /*18b00*/  LDL.64 R60, [R1+0x9c8] ;  /* 0x0009c800013c7983 */ /* 0x000f280000100a00 */
[----:B------:R-:W-:Y:S01]  /*18b10*/  IMAD.X R15, R6, 0x1, R33, P4 ;  /* 0x00000001060f7824 */ /* 0x000fe200020e0621 */
[----:B------:R-:W-:Y:S01]  /*18b20*/  IADD3 R52, P4, PT, R0, R30, RZ ;  /* 0x0000001e00347210 */ /* 0x000fe20007f9e0ff */
[----:B------:R-:W4:Y:S04]  /*18b30*/  LDL.64 R32, [R1+0x758] ;  /* 0x0007580001207983 */ /* 0x000f280000100a00 */
[----:B------:R-:W-:Y:S01]  /*18b40*/  IMAD.X R53, R6, 0x1, R31, P4 ;  /* 0x0000000106357824 */ /* 0x000fe200020e061f */
[----:B------:R-:W-:Y:S01]  /*18b50*/  IADD3 R36, P4, PT, R0, R10, RZ ;  /* 0x0000000a00247210 */ /* 0x000fe20007f9e0ff */
[----:B------:R-:W4:Y:S04]  /*18b60*/  LDL.64 R30, [R1+0x760] ;  /* 0x00076000011e7983 */ /* 0x000f280000100a00 */
[----:B------:R-:W-:Y:S01]  /*18b70*/  IMAD.X R37, R6, 0x1, R11, P4 ;  /* 0x0000000106257824 */ /* 0x000fe200020e060b */
[----:B------:R0:W4:Y:S04]  /*18b80*/  LDG.E.U8 R138, desc[UR8][R14.64] ;  /* 0x000000080e8a7981 */ /* 0x000128000c1e1100 */
[----:B------:R-:W4:Y:S01]  /*18b90*/  LDL.64 R10, [R1+0x7e0] ;  /* 0x0007e000010a7983 */ /* 0x000f220000100a00 */
[----:B------:R-:W-:-:S03]  /*18ba0*/  IADD3 R50, P4, PT, R0, R12, RZ ;  /* 0x0000000c00327210 */ /* 0x000fc60007f9e0ff */
[----:B------:R-:W4:Y:S02]  /*18bb0*/  LDG.E.U8 R107, desc[UR8][R58.64] ;  /* 0x000000083a6b7981 */ /* 0x000f24000c1e1100 */
[----:B------:R-:W-:Y:S01]  /*18bc0*/  IMAD.X R51, R6, 0x1, R13, P4 ;  /* 0x0000000106337824 */ /* 0x000fe200020e060d */
[----:B------:R-:W-:Y:S01]  /*18bd0*/  IADD3 R12, P4, PT, R0, R28, RZ ;  /* 0x0000001c000c7210 */ /* 0x000fe20007f9e0ff */
[----:B------:R0:W4:Y:S04]  /*18be0*/  LDG.E.U8 R130, desc[UR8][R36.64] ;  /* 0x0000000824827981 */ /* 0x000128000c1e1100 */
[----:B------:R-:W-:Y:S01]  /*18bf0*/  IMAD.X R13, R6, 0x1, R29, P4 ;  /* 0x00000001060d7824 */ /* 0x000fe200020e061d */
[----:B------:R-:W4:Y:S04]  /*18c00*/  LDG.E.U8 R175, desc[UR8][R56.64] ;  /* 0x0000000838af7981 */ /* 0x000f28000c1e1100 */
[----:B------:R-:W4:Y:S04]  /*18c10*/  LDL.64 R28, [R1+0x6e0] ;  /* 0x0006e000011c7983 */ /* 0x000f280000100a00 */
[----:B------:R-:W4:Y:S04]  /*18c20*/  LDL.64 R58, [R1+0x950] ;  /* 0x00095000013a7983 */ /* 0x000f280000100a00 */
[----:B------:R0:W4:Y:S04]  /*18c30*/  LDG.E.U8 R128, desc[UR8][R12.64] ;  /* 0x000000080c807981 */ /* 0x000128000c1e1100 */
[----:B------:R-:W4:Y:S04]  /*18c40*/  LDL.64 R56, [R1+0x948] ;  /* 0x0009480001387983 */ /* 0x000f280000100a00 */
[----:B------:R-:W4:Y:S04]  /*18c50*/  LDG.E.U8 R139, desc[UR8][R54.64] ;  /* 0x00000008368b7981 */ /* 0x000f28000c1e1100 */
[----:B------:R-:W4:Y:S04]  /*18c60*/  LDG.E.U8 R131, desc[UR8][R52.64] ;  /* 0x0000000834837981 */ /* 0x000f28000c1e1100 */
[----:B------:R-:W4:Y:S04]  /*18c70*/  LDG.E.U8 R129, desc[UR8][R50.64] ;  /* 0x0000000832817981 */ /* 0x000f28000c1e1100 */
[----:B------:R-:W4:Y:S04]  /*18c80*/  LDL.64 R54, [R1+0x8c8] ;  /* 0x0008c80001367983 */ /* 0x000f280000100a00 */
[----:B------:R-:W4:Y:S04]  /*18c90*/  LDL.64 R52, [R1+0x850] ;  /* 0x0008500001347983 */ /* 0x000f280000100a00 */
[----:B------:R-:W4:Y:S01]  /*18ca0*/  LDL.64 R50, [R1+0x848] ;  /* 0x0008480001327983 */ /* 0x000f220000100a00 */
[----:B---3--:R-:W-:-:S05]  /*18cb0*/  IADD3 R48, P4, PT, R0, R22, RZ ;  /* 0x0000001600307210 */ /* 0x008fca0007f9e0ff */
[----:B------:R-:W-:-:S05]  /*18cc0*/  IMAD.X R49, R6, 0x1, R23, P4 ;  /* 0x0000000106317824 */ /* 0x000fca00020e0617 */
[----:B------:R-:W3:Y:S01]  /*18cd0*/  LDG.E.U8 R127, desc[UR8][R48.64] ;  /* 0x00000008307f7981 */ /* 0x000ee2000c1e1100 */
[----:B--2---:R-:W-:-:S05]  /*18ce0*/  IADD3 R22, P4, PT, R0, R4, RZ ;  /* 0x0000000400167210 */ /* 0x004fca0007f9e0ff */
[----:B------:R-:W-:Y:S01]  /*18cf0*/  IMAD.X R23, R6, 0x1, R5, P4 ;  /* 0x0000000106177824 */ /* 0x000fe200020e0605 */
[----:B----4-:R-:W-:Y:S01]  /*18d00*/  IADD3 R46, P4, PT, R0, R16, RZ ;  /* 0x00000010002e7210 */ /* 0x010fe20007f9e0ff */
[----:B------:R-:W2:Y:S04]  /*18d10*/  LDL.64 R4, [R1+0xcd0] ;  /* 0x000cd00001047983 */ /* 0x000ea80000100a00 */
[----:B------:R-:W-:Y:S01]  /*18d20*/  IMAD.X R47, R6, 0x1, R17, P4 ;  /* 0x00000001062f7824 */ /* 0x000fe200020e0611 */
[----:B------:R4:W3:Y:S01]  /*18d30*/  LDG.E.U8 R126, desc[UR8][R22.64] ;  /* 0x00000008167e7981 */ /* 0x0008e2000c1e1100 */
[----:B------:R-:W-:-:S03]  /*18d40*/  IADD3 R16, P4, PT, R0, R26, RZ ;  /* 0x0000001a00107210 */ /* 0x000fc60007f9e0ff */
[----:B------:R-:W3:Y:S02]  /*18d50*/  LDL.64 R48, [R1+0x7c8] ;  /* 0x0007c80001307983 */ /* 0x000ee40000100a00 */
[----:B------:R-:W-:Y:S01]  /*18d60*/  IMAD.X R17, R6, 0x1, R27, P4 ;  /* 0x0000000106117824 */ /* 0x000fe200020e061b */
[----:B------:R-:W-:Y:S01]  /*18d70*/  IADD3 R44, P4, PT, R0, R2, RZ ;  /* 0x00000002002c7210 */ /* 0x000fe20007f9e0ff */
[----:B------:R-:W3:Y:S04]  /*18d80*/  LDG.E.U8 R125, desc[UR8][R46.64] ;  /* 0x000000082e7d7981 */ /* 0x000ee8000c1e1100 */
[----:B------:R-:W-:Y:S01]  /*18d90*/  IMAD.X R45, R6, 0x1, R3, P4 ;  /* 0x00000001062d7824 */ /* 0x000fe200020e0603 */
[----:B------:R0:W3:Y:S04]  /*18da0*/  LDG.E.U8 R124, desc[UR8][R16.64] ;  /* 0x00000008107c7981 */ /* 0x0000e8000c1e1100 */
[----:B------:R-:W3:Y:S01]  /*18db0*/  LDL.64 R2, [R1+0xc50] ;  /* 0x000c500001027983 */ /* 0x000ee20000100a00 */
[----:B------:R-:W-:-:S03]  /*18dc0*/  IADD3 R26, P4, PT, R0, R42, RZ ;  /* 0x0000002a001a7210 */ /* 0x000fc60007f9e0ff */
[----:B------:R-:W4:Y:S02]  /*18dd0*/  LDL.64 R46, [R1+0x750] ;  /* 0x00075000012e7983 */ /* 0x000f240000100a00 */
[----:B------:R-:W-:Y:S01]  /*18de0*/  IMAD.X R27, R6, 0x1, R43, P4 ;  /* 0x00000001061b7824 */ /* 0x000fe200020e062b */
[----:B------:R-:W-:Y:S01]  /*18df0*/  IADD3 R42, P4, PT, R0, R34, RZ ;  /* 0x00000022002a7210 */ /* 0x000fe20007f9e0ff */
[----:B------:R-:W4:Y:S04]  /*18e00*/  LDG.E.U8 R123, desc[UR8][R44.64] ;  /* 0x000000082c7b7981 */ /* 0x000f28000c1e1100 */
[----:B------:R-:W-:Y:S01]  /*18e10*/  IMAD.X R43, R6, 0x1, R35, P4 ;  /* 0x00000001062b7824 */ /* 0x000fe200020e0623 */
[----:B------:R-:W-:Y:S01]  /*18e20*/  IADD3 R34, P4, PT, R0, R40, RZ ;  /* 0x0000002800227210 */ /* 0x000fe20007f9e0ff */
[----:B------:R0:W4:Y:S04]  /*18e30*/  LDG.E.U8 R122, desc[UR8][R26.64] ;  /* 0x000000081a7a7981 */ /* 0x000128000c1e1100 */
        /* <DEDUP_REMOVED lines=8> */
[----:B------:R-:W4:Y:S04]  /*18ec0*/  LDL.64 R42, [R1+0x7d0] ;  /* 0x0007d000012a7983 */ /* 0x000f280000100a00 */
        /* <DEDUP_REMOVED lines=10> */
[----:B------:R0:W4:Y:S04]  /*18f70*/  LDG.E.U8 R115, desc[UR8][R32.64] ;  /* 0x0000000820737981 */ /* 0x000128000c1e1100 */
[----:B------:R-:W4:Y:S04]  /*18f80*/  LDL.64 R70, [R1+0xb48] ;  /* 0x000b480001467983 */ /* 0x000f280000100a00 */
[----:B------:R-:W4:Y:S04]  /*18f90*/  LDG.E.U8 R117, desc[UR8][R38.64] ;  /* 0x0000000826757981 */ /* 0x000f28000c1e1100 */
[----:B------:R-:W4:Y:S04]  /*18fa0*/  LDG.E.U8 R119, desc[UR8][R40.64] ;  /* 0x0000000828777981 */ /* 0x000f28000c1e1100 */
[----:B------:R-:W4:Y:S04]  /*18fb0*/  LDG.E.U8 R114, desc[UR8][R28.64] ;  /* 0x000000081c727981 */ /* 0x000f28000c1e1100 */
[----:B------:R-:W4:Y:S04]  /*18fc0*/  LDL.64 R38, [R1+0x6c8] ;  /* 0x0006c80001267983 */ /* 0x000f280000100a00 */
[----:B------:R-:W4:Y:S01]  /*18fd0*/  LDL.64 R40, [R1+0xcc0] ;  /* 0x000cc00001287983 */ /* 0x000f220000100a00 */
[----:B--2---:R-:W-:-:S05]  /*18fe0*/  IADD3 R100, P4, PT, R0, R4, RZ ;  /* 0x0000000400647210 */ /* 0x004fca0007f9e0ff */
[----:B------:R-:W-:Y:S01]  /*18ff0*/  IMAD.X R101, R6, 0x1, R5, P4 ;  /* 0x0000000106657824 */ /* 0x000fe200020e0605 */
[----:B------:R-:W-:-:S04]  /*19000*/  IADD3 R4, P4, PT, R0, R68, RZ ;  /* 0x0000004400047210 */ /* 0x000fc80007f9e0ff */
[----:B------:R-:W2:Y:S01]  /*19010*/  LDG.E.U8 R100, desc[UR8][R100.64] ;  /* 0x0000000864647981 */ /* 0x000ea2000c1e1100 */
[----:B------:R-:W-:-:S03]  /*19020*/  IMAD.X R5, R6, 0x1, R69, P4 ;  /* 0x0000000106057824 */ /* 0x000fc600020e0645 */
[----:B------:R-:W2:Y:S04]  /*19030*/  LDL.64 R68, [R1+0xad0] ;  /* 0x000ad00001447983 */ /* 0x000ea80000100a00 */
[----:B------:R0:W2:Y:S01]  /*19040*/  LDG.E.U8 R95, desc[UR8][R4.64] ;  /* 0x00000008045f7981 */ /* 0x0000a2000c1e1100 */
[----:B---3--:R-:W-:-:S05]  /*19050*/  IADD3 R96, P4, PT, R0, R2, RZ ;  /* 0x0000000200607210 */ /* 0x008fca0007f9e0ff */
[----:B------:R-:W-:Y:S02]  /*19060*/  IMAD.X R97, R6, 0x1, R3, P4 ;  /* 0x0000000106617824 */ /* 0x000fe400020e0603 */
[----:B------:R-:W3:Y:S01]  /*19070*/  LDL.64 R2, [R1+0xac8] ;  /* 0x000ac80001027983 */ /* 0x000ee20000100a00 */
[----:B0-----:R-:W-:-:S03]  /*19080*/  IADD3 R20, P4, PT, R0, R66, RZ ;  /* 0x0000004200147210 */ /* 0x001fc60007f9e0ff */
[----:B------:R-:W3:Y:S02]  /*19090*/  LDG.E.U8 R96, desc[UR8][R96.64] ;  /* 0x0000000860607981 */ /* 0x000ee4000c1e1100 */
[----:B------:R-:W-:Y:S01]  /*190a0*/  IMAD.X R21, R6, 0x1, R67, P4 ;  /* 0x0000000106157824 */ /* 0x000fe200020e0643 */
[----:B------:R-:W-:Y:S01]  /*190b0*/  IADD3 R98, P4, PT, R0, R64, RZ ;  /* 0x0000004000627210 */ /* 0x000fe20007f9e0ff */
[----:B------:R-:W3:Y:S04]  /*190c0*/  LDL.64 R66, [R1+0xa50] ;  /* 0x000a500001427983 */ /* 0x000ee80000100a00 */
[----:B------:R-:W-:Y:S01]  /*190d0*/  IMAD.X R99, R6, 0x1, R65, P4 ;  /* 0x0000000106637824 */ /* 0x000fe200020e0641 */
[----:B------:R-:W-:Y:S01]  /*190e0*/  IADD3 R8, P4, PT, R0, R62, RZ ;  /* 0x0000003e00087210 */ /* 0x000fe20007f9e0ff */
[----:B------:R-:W3:Y:S04]  /*190f0*/  LDL.64 R64, [R1+0xa48] ;  /* 0x000a480001407983 */ /* 0x000ee80000100a00 */
[----:B------:R-:W-:Y:S01]  /*19100*/  IMAD.X R9, R6, 0x1, R63, P4 ;  /* 0x0000000106097824 */ /* 0x000fe200020e063f */
[----:B------:R-:W-:Y:S01]  /*19110*/  IADD3 R24, P4, PT, R0, R72, RZ ;  /* 0x0000004800187210 */ /* 0x000fe20007f9e0ff */
[----:B------:R-:W3:Y:S04]  /*19120*/  LDL.64 R62, [R1+0x9d0] ;  /* 0x0009d000013e7983 */ /* 0x000ee80000100a00 */
[----:B------:R-:W-:Y:S01]  /*19130*/  IMAD.X R25, R6, 0x1, R73, P4 ;  /* 0x0000000106197824 */ /* 0x000fe200020e0649 */
[----:B------:R0:W3:Y:S04]  /*19140*/  LDG.E.U8 R97, desc[UR8][R20.64] ;  /* 0x0000000814617981 */ /* 0x0000e8000c1e1100 */
[----:B------:R-:W3:Y:S04]  /*19150*/  LDG.E.U8 R9, desc[UR8][R8.64] ;  /* 0x0000000808097981 */ /* 0x000ee8000c1e1100 */
[----:B------:R-:W3:Y:S04]  /*19160*/  LDG.E.U8 R25, desc[UR8][R24.64] ;  /* 0x0000000818197981 */ /* 0x000ee8000c1e1100 */
[----:B------:R-:W3:Y:S01]  /*19170*/  LDG.E.U8 R98, desc[UR8][R98.64] ;  /* 0x0000000862627981 */ /* 0x000ee2000c1e1100 */
[----:B----4-:R-:W-:-:S05]  /*19180*/  IADD3 R14, P4, PT, R0, R70, RZ ;  /* 0x00000046000e7210 */ /* 0x010fca0007f9e0ff */
[----:B------:R-:W-:-:S05]  /*19190*/  IMAD.X R15, R6, 0x1, R71, P4 ;  /* 0x00000001060f7824 */ /* 0x000fca00020e0647 */
[----:B------:R4:W4:Y:S01]  /*191a0*/  LDG.E.U8 R24, desc[UR8][R14.64] ;  /* 0x000000080e187981 */ /* 0x000922000c1e1100 */
[----:B--2---:R-:W-:-:S05]  /*191b0*/  IADD3 R36, P4, PT, R0, R68, RZ ;  /* 0x0000004400247210 */ /* 0x004fca0007f9e0ff */
[----:B------:R-:W-:-:S05]  /*191c0*/  IMAD.X R37, R6, 0x1, R69, P4 ;  /* 0x0000000106257824 */ /* 0x000fca00020e0645 */
[----:B------:R-:W2:Y:S01]  /*191d0*/  LDG.E.U8 R89, desc[UR8][R36.64] ;  /* 0x0000000824597981 */ /* 0x000ea2000c1e1100 */
[----:B---3--:R-:W-:-:S03]  /*191e0*/  IADD3 R12, P4, PT, R0, R2, RZ ;  /* 0x00000002000c7210 */ /* 0x008fc60007f9e0ff */
[----:B------:R-:W3:Y:S02]  /*191f0*/  LDL.64 R36, [R1+0xcb8] ;  /* 0x000cb80001247983 */ /* 0x000ee40000100a00 */
[----:B------:R-:W-:Y:S02]  /*19200*/  IMAD.X R13, R6, 0x1, R3, P4 ;  /* 0x00000001060d7824 */ /* 0x000fe400020e0603 */
[----:B------:R-:W2:Y:S01]  /*19210*/  LDL.64 R2, [R1+0x8d0] ;  /* 0x0008d00001027983 */ /* 0x000ea20000100a00 */
[----:B------:R-:W-:-:S03]  /*19220*/  IADD3 R22, P4, PT, R0, R66, RZ ;  /* 0x0000004200167210 */ /* 0x000fc60007f9e0ff */
[----:B------:R-:W3:Y:S02]  /*19230*/  LDG.E.U8 R13, desc[UR8][R12.64] ;  /* 0x000000080c0d7981 */ /* 0x000ee4000c1e1100 */
[----:B------:R-:W-:Y:S01]  /*19240*/  IMAD.X R23, R6, 0x1, R67, P4 ;  /* 0x0000000106177824 */ /* 0x000fe200020e0643 */
[----:B------:R-:W-:-:S05]  /*19250*/  IADD3 R16, P4, PT, R0, R64, RZ ;  /* 0x0000004000107210 */ /* 0x000fca0007f9e0ff */
[----:B------:R-:W-:Y:S01]  /*19260*/  IMAD.X R17, R6, 0x1, R65, P4 ;  /* 0x0000000106117824 */ /* 0x000fe200020e0641 */
[----:B------:R-:W-:Y:S01]  /*19270*/  IADD3 R26, P4, PT, R0, R62, RZ ;  /* 0x0000003e001a7210 */ /* 0x000fe20007f9e0ff */
[----:B------:R-:W3:Y:S04]  /*19280*/  LDG.E.U8 R23, desc[UR8][R22.64] ;  /* 0x0000000816177981 */ /* 0x000ee8000c1e1100 */
[----:B------:R-:W-:Y:S01]  /*19290*/  IMAD.X R27, R6, 0x1, R63, P4 ;  /* 0x00000001061b7824 */ /* 0x000fe200020e063f */
[----:B------:R-:W-:Y:S01]  /*192a0*/  IADD3 R34, P4, PT, R0, R60, RZ ;  /* 0x0000003c00227210 */ /* 0x000fe20007f9e0ff */
[----:B------:R0:W3:Y:S04]  /*192b0*/  LDG.E.U8 R7, desc[UR8][R16.64] ;  /* 0x0000000810077981 */ /* 0x0000e8000c1e1100 */
[----:B------:R-:W-:Y:S01]  /*192c0*/  IMAD.X R35, R6, 0x1, R61, P4 ;  /* 0x0000000106237824 */ /* 0x000fe200020e063d */
[----:B------:R-:W-:Y:S01]  /*192d0*/  IADD3 R10, P4, PT, R0, R58, RZ ;  /* 0x0000003a000a7210 */ /* 0x000fe20007f9e0ff */
[----:B------:R-:W3:Y:S04]  /*192e0*/  LDG.E.U8 R26, desc[UR8][R26.64] ;  /* 0x000000081a1a7981 */ /* 0x000ee8000c1e1100 */
[----:B------:R-:W-:Y:S01]  /*192f0*/  IMAD.X R11, R6, 0x1, R59, P4 ;  /* 0x00000001060b7824 */ /* 0x000fe200020e063b */
[----:B------:R-:W-:Y:S01]  /*19300*/  IADD3 R30, P4, PT, R0, R56, RZ ;  /* 0x00000038001e7210 */ /* 0x000fe20007f9e0ff */
[----:B------:R-:W3:Y:S04]  /*19310*/  LDG.E.U8 R93, desc[UR8][R34.64] ;  /* 0x00000008225d7981 */ /* 0x000ee8000c1e1100 */
[----:B------:R-:W-:Y:S01]  /*19320*/  IMAD.X R31, R6, 0x1, R57, P4 ;  /* 0x00000001061f7824 */ /* 0x000fe200020e0639 */
[----:B------:R-:W3:Y:S04]  /*19330*/  LDG.E.U8 R10, desc[UR8][R10.64] ;  /* 0x000000080a0a7981 */ /* 0x000ee8000c1e1100 */
[----:B------:R0:W3:Y:S04]  /*19340*/  LDG.E.U8 R92, desc[UR8][R30.64] ;  /* 0x000000081e5c7981 */ /* 0x0000e8000c1e1100 */
[----:B------:R-:W3:Y:S01]  /*19350*/  LDL.64 R34, [R1+0xc38] ;  /* 0x000c380001227983 */ /* 0x000ee20000100a00 */
[----:B--2---:R-:W-:-:S05]  /*19360*/  IADD3 R32, P4, PT, R0, R2, RZ ;  /* 0x0000000200207210 */ /* 0x004fca0007f9e0ff */
[----:B------:R-:W-:Y:S02]  /*19370*/  IMAD.X R33, R6, 0x1, R3, P4 ;  /* 0x0000000106217824 */ /* 0x000fe400020e0603 */
[----:B------:R-:W2:Y:S01]  /*19380*/  LDL.64 R2, [R1+0x748] ;  /* 0x0007480001027983 */ /* 0x000ea20000100a00 */
[----:B------:R-:W-:-:S03]  /*19390*/  IADD3 R4, P4, PT, R0, R54, RZ ;  /* 0x0000003600047210 */ /* 0x000fc60007f9e0ff */
[----:B------:R-:W3:Y:S02]  /*193a0*/  LDG.E.U8 R91, desc[UR8][R32.64] ;  /* 0x00000008205b7981 */ /* 0x000ee4000c1e1100 */
[----:B------:R-:W-:Y:S01]  /*193b0*/  IMAD.X R5, R6, 0x1, R55, P4 ;  /* 0x0000000106057824 */ /* 0x000fe200020e0637 */
[----:B------:R-:W-:-:S04]  /*193c0*/  IADD3 R28, P4, PT, R0, R52, RZ ;  /* 0x00000034001c7210 */ /* 0x000fc80007f9e0ff */
[----:B------:R1:W3:Y:S01]  /*193d0*/  LDG.E.U8 R90, desc[UR8][R4.64] ;  /* 0x00000008045a7981 */ /* 0x0002e2000c1e1100 */
[----:B------:R-:W-:Y:S01]  /*193e0*/  IMAD.X R29, R6, 0x1, R53, P4 ;  /* 0x00000001061d7824 */ /* 0x000fe200020e0635 */
[----:B0-----:R-:W-:Y:S02]  /*193f0*/  IADD3 R20, P4, PT, R0, R50, RZ ;  /* 0x0000003200147210 */ /* 0x001fe40007f9e0ff */
[----:B------:R-:W3:Y:S03]  /*19400*/  LDL.64 R52, [R1+0xc40] ;  /* 0x000c400001347983 */ /* 0x000ee60000100a00 */
[----:B------:R-:W-:Y:S01]  /*19410*/  IMAD.X R21, R6, 0x1, R51, P4 ;  /* 0x0000000106157824 */ /* 0x000fe200020e0633 */
[----:B----4-:R-:W-:Y:S01]  /*19420*/  IADD3 R14, P4, PT, R0, R42, RZ ;  /* 0x0000002a000e7210 */ /* 0x010fe20007f9e0ff */
[----:B------:R-:W4:Y:S04]  /*19430*/  LDL.64 R50, [R1+0xbb8] ;  /* 0x000bb80001327983 */ /* 0x000f280000100a00 */
[----:B------:R-:W-:Y:S01]  /*19440*/  IMAD.X R15, R6, 0x1, R43, P4 ;  /* 0x00000001060f7824 */ /* 0x000fe200020e062b */
[----:B------:R-:W-:Y:S01]  /*19450*/  IADD3 R42, P4, PT, R0, R48, RZ ;  /* 0x00000030002a7210 */ /* 0x000fe20007f9e0ff */
[----:B------:R0:W3:Y:S04]  /*19460*/  LDG.E.U8 R88, desc[UR8][R28.64] ;  /* 0x000000081c587981 */ /* 0x0000e8000c1e1100 */
[----:B------:R-:W-:Y:S01]  /*19470*/  IMAD.X R43, R6, 0x1, R49, P4 ;  /* 0x00000001062b7824 */ /* 0x000fe200020e0631 */
[----:B------:R-:W-:Y:S01]  /*19480*/  IADD3 R16, P4, PT, R0, R46, RZ ;  /* 0x0000002e00107210 */ /* 0x000fe20007f9e0ff */
[----:B------:R-:W4:Y:S04]  /*19490*/  LDL.64 R48, [R1+0xb38] ;  /* 0x000b380001307983 */ /* 0x000f280000100a00 */
[----:B------:R-:W-:Y:S01]  /*194a0*/  IMAD.X R17, R6, 0x1, R47, P4 ;  /* 0x0000000106117824 */ /* 0x000fe200020e062f */
[----:B------:R-:W4:Y:S04]  /*194b0*/  LDL.64 R32, [R1+0xa40] ;  /* 0x000a400001207983 */ /* 0x000f280000100a00 */
[----:B------:R-:W4:Y:S04]  /*194c0*/  LDL.64 R46, [R1+0xb40] ;  /* 0x000b4000012e7983 */ /* 0x000f280000100a00 */
[----:B------:R-:W4:Y:S04]  /*194d0*/  LDG.E.U8 R21, desc[UR8][R20.64] ;  /* 0x0000000814157981 */ /* 0x000f28000c1e1100 */
[----:B------:R-:W4:Y:S01]  /*194e0*/  LDG.E.U8 R42, desc[UR8][R42.64] ;  /* 0x000000082a2a7981 */ /* 0x000f22000c1e1100 */
[----:B--2---:R-:W-:-:S05]  /*194f0*/  IADD3 R68, P4, PT, R0, R2, RZ ;  /* 0x0000000200447210 */ /* 0x004fca0007f9e0ff */
[----:B------:R-:W-:Y:S02]  /*19500*/  IMAD.X R69, R6, 0x1, R3, P4 ;  /* 0x0000000106457824 */ /* 0x000fe400020e0603 */
[----:B------:R-:W2:Y:S01]  /*19510*/  LDL.64 R2, [R1+0xbc0] ;  /* 0x000bc00001027983 */ /* 0x000ea20000100a00 */
[----:B------:R-:W-:-:S03]  /*19520*/  IADD3 R30, P4, PT, R0, R44, RZ ;  /* 0x0000002c001e7210 */ /* 0x000fc60007f9e0ff */
[----:B------:R-:W4:Y:S02]  /*19530*/  LDG.E.U8 R68, desc[UR8][R68.64] ;  /* 0x0000000844447981 */ /* 0x000f24000c1e1100 */
[----:B------:R-:W-:Y:S01]  /*19540*/  IMAD.X R31, R6, 0x1, R45, P4 ;  /* 0x00000001061f7824 */ /* 0x000fe200020e062d */
[----:B-1----:R-:W-:Y:S01]  /*19550*/  IADD3 R4, P4, PT, R0, R38, RZ ;  /* 0x0000002600047210 */ /* 0x002fe20007f9e0ff */
[----:B------:R-:W4:Y:S04]  /*19560*/  LDL.64 R44, [R1+0xac0] ;  /* 0x000ac000012c7983 */ /* 0x000f280000100a00 */
[----:B------:R-:W-:Y:S01]  /*19570*/  IMAD.X R5, R6, 0x1, R39, P4 ;  /* 0x0000000106057824 */ /* 0x000fe200020e0627 */
[----:B0-----:R-:W-:Y:S01]  /*19580*/  IADD3 R28, P4, PT, R0, R40, RZ ;  /* 0x00000028001c7210 */ /* 0x001fe20007f9e0ff */
[----:B------:R3:W4:Y:S04]  /*19590*/  LDG.E.U8 R39, desc[UR8][R14.64] ;  /* 0x000000080e277981 */ /* 0x000728000c1e1100 */
[----:B------:R-:W-:Y:S01]  /*195a0*/  IMAD.X R29, R6, 0x1, R41, P4 ;  /* 0x00000001061d7824 */ /* 0x000fe200020e0629 */
[----:B------:R-:W4:Y:S04]  /*195b0*/  LDG.E.U8 R20, desc[UR8][R4.64] ;  /* 0x0000000804147981 */ /* 0x000f28000c1e1100 */
[----:B------:R0:W4:Y:S01]  /*195c0*/  LDG.E.U8 R41, desc[UR8][R16.64] ;  /* 0x0000000810297981 */ /* 0x000122000c1e1100 */
[----:B---3--:R-:W-:-:S03]  /*195d0*/  IADD3 R14, P4, PT, R0, R36, RZ ;  /* 0x00000024000e7210 */ /* 0x008fc60007f9e0ff */
[----:B------:R2:W3:Y:S02]  /*195e0*/  LDG.E.U8 R22, desc[UR8][R28.64] ;  /* 0x000000081c167981 */ /* 0x0004e4000c1e1100 */
[----:B------:R-:W-:Y:S02]  /*195f0*/  IMAD.X R15, R6, 0x1, R37, P4 ;  /* 0x00000001060f7824 */ /* 0x000fe400020e0625 */
[----:B------:R-:W3:Y:S01]  /*19600*/  LDL.64 R36, [R1+0xab8] ;  /* 0x000ab80001247983 */ /* 0x000ee20000100a00 */
[----:B0-----:R-:W-:-:S03]  /*19610*/  IADD3 R16, P4, PT, R0, R52, RZ ;  /* 0x0000003400107210 */ /* 0x001fc60007f9e0ff */
[----:B------:R-:W3:Y:S02]  /*19620*/  LDG.E.U8 R8, desc[UR8][R30.64] ;  /* 0x000000081e087981 */ /* 0x000ee4000c1e1100 */
[----:B------:R-:W-:Y:S01]  /*19630*/  IMAD.X R17, R6, 0x1, R53, P4 ;  /* 0x0000000106117824 */ /* 0x000fe200020e0635 */
[----:B------:R-:W-:Y:S01]  /*19640*/  IADD3 R4, P4, PT, R0, R34, RZ ;  /* 0x0000002200047210 */ /* 0x000fe20007f9e0ff */
[----:B------:R-:W3:Y:S04]  /*19650*/  LDG.E.U8 R15, desc[UR8][R14.64] ;  /* 0x000000080e0f7981 */ /* 0x000ee8000c1e1100 */
[----:B------:R-:W-:Y:S01]  /*19660*/  IMAD.X R5, R6, 0x1, R35, P4 ;  /* 0x0000000106057824 */ /* 0x000fe200020e0623 */
[----:B------:R-:W3:Y:S04]  /*19670*/  LDG.E.U8 R12, desc[UR8][R16.64] ;  /* 0x00000008100c7981 */ /* 0x000ee8000c1e1100 */
[----:B------:R-:W3:Y:S04]  /*19680*/  LDL.64 R34, [R1+0xa38] ;  /* 0x000a380001227983 */ /* 0x000ee80000100a00 */
[----:B------:R-:W3:Y:S04]  /*19690*/  LDL.64 R30, [R1+0x9b8] ;  /* 0x0009b800011e7983 */ /* 0x000ee80000100a00 */
[----:B------:R4:W3:Y:S01]  /*196a0*/  LDG.E.U8 R17, desc[UR8][R4.64] ;  /* 0x0000000804117981 */ /* 0x0008e2000c1e1100 */
[----:B--2---:R-:W-:-:S05]  /*196b0*/  IADD3 R28, P4, PT, R0, R2, RZ ;  /* 0x00000002001c7210 */ /* 0x004fca0007f9e0ff */
[----:B------:R-:W-:Y:S02]  /*196c0*/  IMAD.X R29, R6, 0x1, R3, P4 ;  /* 0x00000001061d7824 */ /* 0x000fe400020e0603 */
[----:B------:R-:W2:Y:S01]  /*196d0*/  LDL.64 R2, [R1+0x9c0] ;  /* 0x0009c00001027983 */ /* 0x000ea20000100a00 */
[----:B----4-:R-:W-:-:S03]  /*196e0*/  IADD3 R4, P4, PT, R0, R50, RZ ;  /* 0x0000003200047210 */ /* 0x010fc60007f9e0ff */
[----:B------:R-:W4:Y:S02]  /*196f0*/  LDG.E.U8 R40, desc[UR8][R28.64] ;  /* 0x000000081c287981 */ /* 0x000f24000c1e1100 */
[----:B------:R-:W-:Y:S01]  /*19700*/  IMAD.X R5, R6, 0x1, R51, P4 ;  /* 0x0000000106057824 */ /* 0x000fe200020e0633 */
[----:B------:R-:W-:Y:S01]  /*19710*/  IADD3 R70, P4, PT, R0, R46, RZ ;  /* 0x0000002e00467210 */ /* 0x000fe20007f9e0ff */
[----:B------:R-:W4:Y:S04]  /*19720*/  LDL.64 R50, [R1+0x9a8] ;  /* 0x0009a80001327983 */ /* 0x000f280000100a00 */
[----:B------:R-:W-:Y:S01]  /*19730*/  IMAD.X R71, R6, 0x1, R47, P4 ;  /* 0x0000000106477824 */ /* 0x000fe200020e062f */
[----:B------:R0:W4:Y:S04]  /*19740*/  LDG.E.U8 R69, desc[UR8][R4.64] ;  /* 0x0000000804457981 */ /* 0x000128000c1e1100 */
[----:B------:R-:W4:Y:S04]  /*19750*/  LDL.64 R46, [R1+0x940] ;  /* 0x00094000012e7983 */ /* 0x000f280000100a00 */
[----:B------:R-:W4:Y:S01]  /*19760*/  LDG.E.U8 R70, desc[UR8][R70.64] ;  /* 0x0000000846467981 */ /* 0x000f22000c1e1100 */
[----:B0-----:R-:W-:-:S05]  /*19770*/  IADD3 R4, P4, PT, R0, R48, RZ ;  /* 0x0000003000047210 */ /* 0x001fca0007f9e0ff */
[----:B------:R-:W-:Y:S02]  /*19780*/  IMAD.X R5, R6, 0x1, R49, P4 ;  /* 0x0000000106057824 */ /* 0x000fe400020e0631 */
[----:B------:R-:W4:Y:S01]  /*19790*/  LDL.64 R48, [R1+0x938] ;  /* 0x0009380001307983 */ /* 0x000f220000100a00 */
[----:B------:R-:W-:-:S03]  /*197a0*/  IADD3 R72, P4, PT, R0, R44, RZ ;  /* 0x0000002c00487210 */ /* 0x000fc60007f9e0ff */
[----:B------:R3:W4:Y:S02]  /*197b0*/  LDG.E.U8 R71, desc[UR8][R4.64] ;  /* 0x0000000804477981 */ /* 0x000724000c1e1100 */
[----:B------:R-:W-:Y:S02]  /*197c0*/  IMAD.X R73, R6, 0x1, R45, P4 ;  /* 0x0000000106497824 */ /* 0x000fe400020e062d */
[----:B------:R-:W4:Y:S04]  /*197d0*/  LDL.64 R44, [R1+0x8c0] ;  /* 0x0008c000012c7983 */ /* 0x000f280000100a00 */
[----:B------:R-:W4:Y:S01]  /*197e0*/  LDG.E.U8 R72, desc[UR8][R72.64] ;  /* 0x0000000848487981 */ /* 0x000f22000c1e1100 */
[----:B---3--:R-:W-:-:S05]  /*197f0*/  IADD3 R4, P4, PT, R0, R36, RZ ;  /* 0x0000002400047210 */ /* 0x008fca0007f9e0ff */
[----:B------:R-:W-:Y:S02]  /*19800*/  IMAD.X R5, R6, 0x1, R37, P4 ;  /* 0x0000000106057824 */ /* 0x000fe400020e0625 */
[----:B------:R-:W3:Y:S04]  /*19810*/  LDL.64 R36, [R1+0x8b8] ;  /* 0x0008b80001247983 */ /* 0x000ee80000100a00 */
[----:B------:R0:W3:Y:S02]  /*19820*/  LDG.E.U8 R73, desc[UR8][R4.64] ;  /* 0x0000000804497981 */ /* 0x0000e4000c1e1100 */
[----:B0-----:R-:W-:-:S05]  /*19830*/  IADD3 R4, P4, PT, R0, R32, RZ ;  /* 0x0000002000047210 */ /* 0x001fca0007f9e0ff */
[----:B------:R-:W-:Y:S02]  /*19840*/  IMAD.X R5, R6, 0x1, R33, P4 ;  /* 0x0000000106057824 */ /* 0x000fe400020e0621 */
[----:B------:R-:W3:Y:S01]  /*19850*/  LDL.64 R32, [R1+0x840] ;  /* 0x0008400001207983 */ /* 0x000ee20000100a00 */
[----:B------:R-:W-:-:S03]  /*19860*/  IADD3 R28, P4, PT, R0, R34, RZ ;  /* 0x00000022001c7210 */ /* 0x000fc60007f9e0ff */
[----:B------:R0:W3:Y:S02]  /*19870*/  LDG.E.U8 R5, desc[UR8][R4.64] ;  /* 0x0000000804057981 */ /* 0x0000e4000c1e1100 */
[----:B------:R-:W-:Y:S02]  /*19880*/  IMAD.X R29, R6, 0x1, R35, P4 ;  /* 0x00000001061d7824 */ /* 0x000fe400020e0623 */
[----:B------:R-:W3:Y:S04]  /*19890*/  LDL.64 R34, [R1+0x838] ;  /* 0x0008380001227983 */ /* 0x000ee80000100a00 */
[----:B------:R2:W3:Y:S01]  /*198a0*/  LDG.E.U8 R11, desc[UR8][R28.64] ;  /* 0x000000081c0b7981 */ /* 0x0004e2000c1e1100 */
[----:B0-----:R-:W0:Y:S01]  /*198b0*/  LDC R4, c[0x0][0x3c4] ;  /* 0x0000f100ff047b82 */ /* 0x001e220000000800 */
[----:B--2---:R-:W-:-:S05]  /*198c0*/  IADD3 R28, P4, PT, R0, R2, RZ ;  /* 0x00000002001c7210 */ /* 0x004fca0007f9e0ff */
[----:B------:R-:W-:Y:S02]  /*198d0*/  IMAD.X R29, R6, 0x1, R3, P4 ;  /* 0x00000001061d7824 */ /* 0x000fe400020e0603 */
[----:B------:R-:W2:Y:S04]  /*198e0*/  LDL.64 R2, [R1+0x7c0] ;  /* 0x0007c00001027983 */ /* 0x000ea80000100a00 */
[----:B------:R1:W2:Y:S02]  /*198f0*/  LDG.E.U8 R87, desc[UR8][R28.64] ;  /* 0x000000081c577981 */ /* 0x0002a4000c1e1100 */
[----:B-1----:R-:W-:-:S05]  /*19900*/  IADD3 R28, P4, PT, R0, R30, RZ ;  /* 0x0000001e001c7210 */ /* 0x002fca0007f9e0ff */
[----:B------:R-:W-:Y:S02]  /*19910*/  IMAD.X R29, R6, 0x1, R31, P4 ;  /* 0x00000001061d7824 */ /* 0x000fe400020e061f */
[----:B------:R-:W2:Y:S04]  /*19920*/  LDL.64 R30, [R1+0x7b8] ;  /* 0x0007b800011e7983 */ /* 0x000ea80000100a00 */
[----:B------:R4:W2:Y:S02]  /*19930*/  LDG.E.U8 R86, desc[UR8][R28.64] ;  /* 0x000000081c567981 */ /* 0x0008a4000c1e1100 */
[----:B----4-:R-:W-:-:S05]  /*19940*/  IADD3 R28, P4, PT, R0, R46, RZ ;  /* 0x0000002e001c7210 */ /* 0x010fca0007f9e0ff */
[----:B------:R-:W-:Y:S02]  /*19950*/  IMAD.X R29, R6, 0x1, R47, P4 ;  /* 0x00000001061d7824 */ /* 0x000fe400020e062f */
[----:B------:R-:W4:Y:S04]  /*19960*/  LDL.64 R46, [R1+0x740] ;  /* 0x00074000012e7983 */ /* 0x000f280000100a00 */
[----:B------:R1:W4:Y:S02]  /*19970*/  LDG.E.U8 R85, desc[UR8][R28.64] ;  /* 0x000000081c557981 */ /* 0x000324000c1e1100 */
[----:B-1----:R-:W-:-:S05]  /*19980*/  IADD3 R28, P4, PT, R0, R48, RZ ;  /* 0x00000030001c7210 */ /* 0x002fca0007f9e0ff */
[----:B------:R-:W-:Y:S02]  /*19990*/  IMAD.X R29, R6, 0x1, R49, P4 ;  /* 0x00000001061d7824 */ /* 0x000fe400020e0631 */
[----:B------:R-:W4:Y:S04]  /*199a0*/  LDL.64 R48, [R1+0x738] ;  /* 0x0007380001307983 */ /* 0x000f280000100a00 */
[----:B------:R1:W4:Y:S02]  /*199b0*/  LDG.E.U8 R84, desc[UR8][R28.64] ;  /* 0x000000081c547981 */ /* 0x000324000c1e1100 */
[----:B-1----:R-:W-:-:S05]  /*199c0*/  IADD3 R28, P4, PT, R0, R44, RZ ;  /* 0x0000002c001c7210 */ /* 0x002fca0007f9e0ff */
[----:B------:R-:W-:Y:S02]  /*199d0*/  IMAD.X R29, R6, 0x1, R45, P4 ;  /* 0x00000001061d7824 */ /* 0x000fe400020e062d */
[----:B------:R-:W4:Y:S04]  /*199e0*/  LDL.64 R44, [R1+0x6c0] ;  /* 0x0006c000012c7983 */ /* 0x000f280000100a00 */
[----:B------:R3:W4:Y:S02]  /*199f0*/  LDG.E.U8 R83, desc[UR8][R28.64] ;  /* 0x000000081c537981 */ /* 0x000724000c1e1100 */
[----:B---3--:R-:W-:-:S05]  /*19a00*/  IADD3 R28, P4, PT, R0, R36, RZ ;  /* 0x00000024001c7210 */ /* 0x008fca0007f9e0ff */
[----:B------:R-:W-:Y:S02]  /*19a10*/  IMAD.X R29, R6, 0x1, R37, P4 ;  /* 0x00000001061d7824 */ /* 0x000fe400020e0625 */
[----:B------:R-:W3:Y:S04]  /*19a20*/  LDL.64 R36, [R1+0x6b8] ;  /* 0x0006b80001247983 */ /* 0x000ee80000100a00 */
[----:B------:R1:W3:Y:S02]  /*19a30*/  LDG.E.U8 R82, desc[UR8][R28.64] ;  /* 0x000000081c527981 */ /* 0x0002e4000c1e1100 */
[----:B-1----:R-:W-:-:S05]  /*19a40*/  IADD3 R28, P4, PT, R0, R32, RZ ;  /* 0x00000020001c7210 */ /* 0x002fca0007f9e0ff */
[----:B------:R-:W-:Y:S02]  /*19a50*/  IMAD.X R29, R6, 0x1, R33, P4 ;  /* 0x00000001061d7824 */ /* 0x000fe400020e0621 */
[----:B------:R-:W3:Y:S04]  /*19a60*/  LDL.64 R32, [R1+0xcb0] ;  /* 0x000cb00001207983 */ /* 0x000ee80000100a00 */
[----:B------:R1:W3:Y:S02]  /*19a70*/  LDG.E.U8 R81, desc[UR8][R28.64] ;  /* 0x000000081c517981 */ /* 0x0002e4000c1e1100 */
[----:B-1----:R-:W-:-:S05]  /*19a80*/  IADD3 R28, P4, PT, R0, R34, RZ ;  /* 0x00000022001c7210 */ /* 0x002fca0007f9e0ff */
[----:B------:R-:W-:Y:S02]  /*19a90*/  IMAD.X R29, R6, 0x1, R35, P4 ;  /* 0x00000001061d7824 */ /* 0x000fe400020e0623 */
[----:B------:R-:W3:Y:S04]  /*19aa0*/  LDL.64 R34, [R1+0xca8] ;  /* 0x000ca80001227983 */ /* 0x000ee80000100a00 */
[----:B------:R2:W3:Y:S02]  /*19ab0*/  LDG.E.U8 R80, desc[UR8][R28.64] ;  /* 0x000000081c507981 */ /* 0x0004e4000c1e1100 */
        /* <DEDUP_REMOVED lines=77> */
[----:B------:R-:W-:-:S05]  /*19f90*/  IMAD.X R29, R6, 0x1, R51, P4 ;  /* 0x00000001061d7824 */ /* 0x000fca00020e0633 */
        /* <DEDUP_REMOVED lines=14> */
[----:B------:R-:W-:-:S05]  /*1a080*/  IMAD.X R29, R6, 0x1, R49, P4 ;  /* 0x00000001061d7824 */ /* 0x000fca00020e0631 */
        /* <DEDUP_REMOVED lines=11> */
[----:B0-----:R-:W-:-:S04]  /*1a140*/  IMAD.SHL.U32 R4, R4, 0x8, RZ ;  /* 0x0000000804047824 */ /* 0x001fc800078e00ff */
[----:B------:R-:W2:Y:S01]  /*1a150*/  LDG.E.U8 R29, desc[UR8][R28.64] ;  /* 0x000000081c1d7981 */ /* 0x000ea2000c1e1100 */
[----:B----4-:R-:W-:-:S05]  /*1a160*/  IADD3 R30, P4, PT, R0, R46, RZ ;  /* 0x0000002e001e7210 */ /* 0x010fca0007f9e0ff */
[----:B------:R-:W-:-:S05]  /*1a170*/  IMAD.X R31, R6, 0x1, R47, P4 ;  /* 0x00000001061f7824 */ /* 0x000fca00020e062f */
[----:B------:R0:W4:Y:S02]  /*1a180*/  LDG.E.U8 R47, desc[UR8][R30.64] ;  /* 0x000000081e2f7981 */ /* 0x000124000c1e1100 */
[----:B0-----:R-:W-:-:S05]  /*1a190*/  IADD3 R30, P4, PT, R0, R102, RZ ;  /* 0x00000066001e7210 */ /* 0x001fca0007f9e0ff */
[----:B------:R-:W-:Y:S02]  /*1a1a0*/  IMAD.X R31, R6, 0x1, R103, P4 ;  /* 0x00000001061f7824 */ /* 0x000fe400020e0667 */
[----:B------:R-:W4:Y:S04]  /*1a1b0*/  LDL.64 R102, [R1+0xd78] ;  /* 0x000d780001667983 */ /* 0x000f280000100a00 */
[----:B------:R0:W4:Y:S02]  /*1a1c0*/  LDG.E.U8 R46, desc[UR8][R30.64] ;  /* 0x000000081e2e7981 */ /* 0x000124000c1e1100 */
[----:B0-----:R-:W-:-:S05]  /*1a1d0*/  IADD3 R30, P4, PT, R0, R44, RZ ;  /* 0x0000002c001e7210 */ /* 0x001fca0007f9e0ff */
[----:B------:R-:W-:-:S05]  /*1a1e0*/  IMAD.X R31, R6, 0x1, R45, P4 ;  /* 0x00000001061f7824 */ /* 0x000fca00020e062d */
[----:B------:R3:W4:Y:S02]  /*1a1f0*/  LDG.E.U8 R45, desc[UR8][R30.64] ;  /* 0x000000081e2d7981 */ /* 0x000724000c1e1100 */
[----:B---3--:R-:W-:-:S05]  /*1a200*/  IADD3 R30, P4, PT, R0, R36, RZ ;  /* 0x00000024001e7210 */ /* 0x008fca0007f9e0ff */
[----:B------:R-:W-:Y:S02]  /*1a210*/  IMAD.X R31, R6, 0x1, R37, P4 ;  /* 0x00000001061f7824 */ /* 0x000fe400020e0625 */
[----:B------:R-:W3:Y:S04]  /*1a220*/  LDL.64 R36, [R1+0xd18] ;  /* 0x000d180001247983 */ /* 0x000ee80000100a00 */
[----:B------:R0:W3:Y:S02]  /*1a230*/  LDG.E.U8 R44, desc[UR8][R30.64] ;  /* 0x000000081e2c7981 */ /* 0x0000e4000c1e1100 */
[----:B0-----:R-:W-:Y:S02]  /*1a240*/  IADD3 R30, P4, PT, R0, R32, RZ ;  /* 0x00000020001e7210 */ /* 0x001fe40007f9e0ff */
[----:B------:R-:W0:Y:S03]  /*1a250*/  LDC R32, c[0x0][0x3c4] ;  /* 0x0000f100ff207b82 */ /* 0x000e260000000800 */
[----:B------:R-:W-:-:S05]  /*1a260*/  IMAD.X R31, R6, 0x1, R33, P4 ;  /* 0x00000001061f7824 */ /* 0x000fca00020e0621 */
[----:B------:R1:W3:Y:S02]  /*1a270*/  LDG.E.U8 R43, desc[UR8][R30.64] ;  /* 0x000000081e2b7981 */ /* 0x0002e4000c1e1100 */
[----:B-1----:R-:W-:-:S05]  /*1a280*/  IMAD.IADD R30, R4, 0x1, R134 ;  /* 0x00000001041e7824 */ /* 0x002fca00078e0286 */
[----:B------:R-:W-:-:S05]  /*1a290*/  IADD3 RZ, P4, PT, R0, R30, RZ ;  /* 0x0000001e00ff7210 */ /* 0x000fca0007f9e0ff */
[----:B--2---:R-:W-:Y:S02]  /*1a2a0*/  IMAD.X R31, R18, 0x1, R3, P4 ;  /* 0x00000001121f7824 */ /* 0x004fe400020e0603 */
[----:B------:R-:W2:Y:S01]  /*1a2b0*/  LDL.64 R2, [R1+0xca0] ;  /* 0x000ca00001027983 */ /* 0x000ea20000100a00 */
[----:B------:R-:W-:Y:S02]  /*1a2c0*/  IMAD.IADD R4, R4, 0x1, R136 ;  /* 0x0000000104047824 */ /* 0x000fe400078e0288 */
[----:B------:R-:W-:-:S03]  /*1a2d0*/  IMAD.IADD R30, R0, 0x1, R30 ;  /* 0x00000001001e7824 */ /* 0x000fc600078e021e */
[----:B------:R-:W-:Y:S02]  /*1a2e0*/  IADD3 RZ, P4, PT, R0, R4, RZ ;  /* 0x0000000400ff7210 */ /* 0x000fe40007f9e0ff */
[----:B------:R1:W2:Y:S01]  /*1a2f0*/  LDG.E.U8 R112, desc[UR8][R30.64] ;  /* 0x000000081e707981 */ /* 0x0002a2000c1e1100 */
[----:B0-----:R-:W-:Y:S02]  /*1a300*/  IMAD.SHL.U32 R32, R32, 0x10, RZ ;  /* 0x0000001020207824 */ /* 0x001fe400078e00ff */
[----:B-1----:R-:W-:Y:S02]  /*1a310*/  IMAD.IADD R30, R0, 0x1, R4 ;  /* 0x00000001001e7824 */ /* 0x002fe400078e0204 */
[----:B------:R-:W-:Y:S02]  /*1a320*/  IMAD.X R31, R18, 0x1, R35, P4 ;  /* 0x00000001121f7824 */ /* 0x000fe400020e0623 */
[----:B------:R-:W2:Y:S04]  /*1a330*/  LDL.64 R34, [R1+0xc98] ;  /* 0x000c980001227983 */ /* 0x000ea80000100a00 */
[----:B------:R0:W2:Y:S02]  /*1a340*/  LDG.E.U8 R113, desc[UR8][R30.64] ;  /* 0x000000081e717981 */ /* 0x0000a4000c1e1100 */
[----:B0-----:R-:W-:-:S02]  /*1a350*/  IMAD.IADD R30, R32, 0x1, R134 ;  /* 0x00000001201e7824 */ /* 0x001fc400078e0286 */
[----:B------:R-:W-:-:S03]  /*1a360*/  IMAD.IADD R32, R32, 0x1, R136 ;  /* 0x0000000120207824 */ /* 0x000fc600078e0288 */
[----:B------:R-:W-:-:S05]  /*1a370*/  IADD3 R30, P4, PT, R0, R30, RZ ;  /* 0x0000001e001e7210 */ /* 0x000fca0007f9e0ff */
[----:B------:R-:W-:Y:S01]  /*1a380*/  IMAD.X R31, R6, 0x1, R109, P4 ;  /* 0x00000001061f7824 */ /* 0x000fe200020e066d */
[----:B------:R-:W-:Y:S01]  /*1a390*/  IADD3 R32, P4, PT, R0, R32, RZ ;  /* 0x0000002000207210 */ /* 0x000fe20007f9e0ff */
[----:B------:R-:W2:Y:S04]  /*1a3a0*/  LDL.64 R108, [R1+0xc20] ;  /* 0x000c2000016c7983 */ /* 0x000ea80000100a00 */
[----:B------:R3:W2:Y:S01]  /*1a3b0*/  LDG.E.U8 R182, desc[UR8][R30.64] ;  /* 0x000000081eb67981 */ /* 0x0006a2000c1e1100 */
[----:B----4-:R-:W-:Y:S01]  /*1a3c0*/  IMAD.X R33, R6, 0x1, R103, P4 ;  /* 0x0000000106217824 */ /* 0x010fe200020e0667 */
[----:B------:R-:W-:-:S04]  /*1a3d0*/  IADD3 R102, P4, PT, R0, R104, RZ ;  /* 0x0000006800667210 */ /* 0x000fc80007f9e0ff */
[----:B------:R-:W4:Y:S01]  /*1a3e0*/  LDG.E.U8 R179, desc[UR8][R32.64] ;  /* 0x0000000820b37981 */ /* 0x000f22000c1e1100 */
[----:B------:R-:W-:-:S03]  /*1a3f0*/  IMAD.X R103, R6, 0x1, R105, P4 ;  /* 0x0000000106677824 */ /* 0x000fc600020e0669 */
[----:B------:R-:W4:Y:S04]  /*1a400*/  LDL.64 R104, [R1+0xb20] ;  /* 0x000b200001687983 */ /* 0x000f280000100a00 */
[----:B------:R-:W4:Y:S04]  /*1a410*/  LDG.E.U8 R38, desc[UR8][R102.64] ;  /* 0x0000000866267981 */ /* 0x000f28000c1e1100 */
[----:B------:R-:W4:Y:S04]  /*1a420*/  LDL.64 R32, [R1+0xc18] ;  /* 0x000c180001207983 */ /* 0x000f280000100a00 */
[----:B------:R-:W4:Y:S01]  /*1a430*/  LDL.64 R102, [R1+0xba0] ;  /* 0x000ba00001667983 */ /* 0x000f220000100a00 */
[----:B---3--:R-:W-:-:S05]  /*1a440*/  IADD3 R30, P4, PT, R0, R36, RZ ;  /* 0x00000024001e7210 */ /* 0x008fca0007f9e0ff */
[----:B------:R-:W-:-:S05]  /*1a450*/  IMAD.X R31, R6, 0x1, R37, P4 ;  /* 0x00000001061f7824 */ /* 0x000fca00020e0625 */
[----:B------:R2:W3:Y:S02]  /*1a460*/  LDG.E.U8 R37, desc[UR8][R30.64] ;  /* 0x000000081e257981 */ /* 0x0004e4000c1e1100 */
[----:B--2---:R-:W-:-:S05]  /*1a470*/  IADD3 R30, P4, PT, R0, R2, RZ ;  /* 0x00000002001e7210 */ /* 0x004fca0007f9e0ff */
[----:B------:R-:W-:Y:S02]  /*1a480*/  IMAD.X R31, R6, 0x1, R3, P4 ;  /* 0x00000001061f7824 */ /* 0x000fe400020e0603 */
[----:B------:R-:W2:Y:S04]  /*1a490*/  LDL.64 R2, [R1+0xb98] ;  /* 0x000b980001027983 */ /* 0x000ea80000100a00 */
[----:B------:R0:W3:Y:S02]  /*1a4a0*/  LDG.E.U8 R36, desc[UR8][R30.64] ;  /* 0x000000081e247981 */ /* 0x0000e4000c1e1100 */
[----:B0-----:R-:W-:-:S05]  /*1a4b0*/  IADD3 R30, P4, PT, R0, R34, RZ ;  /* 0x00000022001e7210 */ /* 0x001fca0007f9e0ff */
[----:B------:R-:W-:-:S05]  /*1a4c0*/  IMAD.X R31, R6, 0x1, R35, P4 ;  /* 0x00000001061f7824 */ /* 0x000fca00020e0623 */
[----:B------:R0:W3:Y:S02]  /*1a4d0*/  LDG.E.U8 R35, desc[UR8][R30.64] ;  /* 0x000000081e237981 */ /* 0x0000e4000c1e1100 */
[----:B0-----:R-:W-:-:S05]  /*1a4e0*/  IADD3 R30, P4, PT, R0, R108, RZ ;  /* 0x0000006c001e7210 */ /* 0x001fca0007f9e0ff */
[----:B------:R-:W-:Y:S02]  /*1a4f0*/  IMAD.X R31, R6, 0x1, R109, P4 ;  /* 0x00000001061f7824 */ /* 0x000fe400020e066d */
[----:B------:R-:W3:Y:S04]  /*1a500*/  LDL.64 R108, [R1+0xb18] ;  /* 0x000b1800016c7983 */ /* 0x000ee80000100a00 */
[----:B------:R4:W3:Y:S02]  /*1a510*/  LDG.E.U8 R34, desc[UR8][R30.64] ;  /* 0x000000081e227981 */ /* 0x0008e4000c1e1100 */
[----:B----4-:R-:W-:-:S05]  /*1a520*/  IADD3 R30, P4, PT, R0, R32, RZ ;  /* 0x00000020001e7210 */ /* 0x010fca0007f9e0ff */
[----:B------:R-:W-:-:S05]  /*1a530*/  IMAD.X R31, R6, 0x1, R33, P4 ;  /* 0x00000001061f7824 */ /* 0x000fca00020e0621 */
[----:B------:R0:W4:Y:S02]  /*1a540*/  LDG.E.U8 R33, desc[UR8][R30.64] ;  /* 0x000000081e217981 */ /* 0x000124000c1e1100 */
[----:B0-----:R-:W-:-:S05]  /*1a550*/  IADD3 R30, P4, PT, R0, R102, RZ ;  /* 0x00000066001e7210 */ /* 0x001fca0007f9e0ff */
[----:B------:R-:W-:-:S05]  /*1a560*/  IMAD.X R31, R6, 0x1, R103, P4 ;  /* 0x00000001061f7824 */ /* 0x000fca00020e0667 */
[----:B------:R2:W4:Y:S02]  /*1a570*/  LDG.E.U8 R32, desc[UR8][R30.64] ;  /* 0x000000081e207981 */ /* 0x000524000c1e1100 */
[----:B--2---:R-:W-:-:S05]  /*1a580*/  IADD3 R30, P4, PT, R0, R2, RZ ;  /* 0x00000002001e7210 */ /* 0x004fca0007f9e0ff */
[----:B------:R-:W-:Y:S02]  /*1a590*/  IMAD.X R31, R6, 0x1, R3, P4 ;  /* 0x00000001061f7824 */ /* 0x000fe400020e0603 */
[----:B------:R-:W2:Y:S01]  /*1a5a0*/  LDL.64 R2, [R1+0xa20] ;  /* 0x000a200001027983 */ /* 0x000ea20000100a00 */
[----:B------:R-:W-:-:S03]  /*1a5b0*/  IADD3 R102, P4, PT, R0, R104, RZ ;  /* 0x0000006800667210 */ /* 0x000fc60007f9e0ff */
[----:B------:R-:W4:Y:S02]  /*1a5c0*/  LDG.E.U8 R31, desc[UR8][R30.64] ;  /* 0x000000081e1f7981 */ /* 0x000f24000c1e1100 */
[----:B------:R-:W-:Y:S02]  /*1a5d0*/  IMAD.X R103, R6, 0x1, R105, P4 ;  /* 0x0000000106677824 */ /* 0x000fe400020e0669 */
[----:B------:R-:W4:Y:S04]  /*1a5e0*/  LDL.64 R104, [R1+0xa18] ;  /* 0x000a180001687983 */ /* 0x000f280000100a00 */
[----:B------:R3:W4:Y:S02]  /*1a5f0*/  LDG.E.U8 R30, desc[UR8][R102.64] ;  /* 0x00000008661e7981 */ /* 0x000724000c1e1100 */
[----:B---3--:R-:W-:-:S05]  /*1a600*/  IADD3 R102, P4, PT, R0, R108, RZ ;  /* 0x0000006c00667210 */ /* 0x008fca0007f9e0ff */
[----:B------:R-:W-:Y:S02]  /*1a610*/  IMAD.X R103, R6, 0x1, R109, P4 ;  /* 0x0000000106677824 */ /* 0x000fe400020e066d */
[----:B------:R-:W3:Y:S04]  /*1a620*/  LDL.64 R108, [R1+0x9a0] ;  /* 0x0009a000016c7983 */ /* 0x000ee80000100a00 */
[----:B------:R0:W3:Y:S02]  /*1a630*/  LDG.E.U8 R14, desc[UR8][R102.64] ;  /* 0x00000008660e7981 */ /* 0x0000e4000c1e1100 */
[----:B0-----:R-:W-:-:S05]  /*1a640*/  IADD3 R102, P4, PT, R0, R142, RZ ;  /* 0x0000008e00667210 */ /* 0x001fca0007f9e0ff */
[----:B------:R-:W-:Y:S02]  /*1a650*/  IMAD.X R103, R6, 0x1, R143, P4 ;  /* 0x0000000106677824 */ /* 0x000fe400020e068f */
[----:B------:R-:W3:Y:S04]  /*1a660*/  LDL.64 R142, [R1+0x998] ;  /* 0x00099800018e7983 */ /* 0x000ee80000100a00 */
[----:B------:R0:W3:Y:S02]  /*1a670*/  LDG.E.U8 R28, desc[UR8][R102.64] ;  /* 0x00000008661c7981 */ /* 0x0000e4000c1e1100 */
[----:B0-----:R-:W-:-:S05]  /*1a680*/  IADD3 R102, P4, PT, R0, R140, RZ ;  /* 0x0000008c00667210 */ /* 0x001fca0007f9e0ff */
[----:B------:R-:W-:Y:S02]  /*1a690*/  IMAD.X R103, R6, 0x1, R141, P4 ;  /* 0x0000000106677824 */ /* 0x000fe400020e068d */
[----:B------:R-:W3:Y:S04]  /*1a6a0*/  LDL.64 R140, [R1+0x920] ;  /* 0x00092000018c7983 */ /* 0x000ee80000100a00 */
[----:B------:R2:W3:Y:S02]  /*1a6b0*/  LDG.E.U8 R4, desc[UR8][R102.64] ;  /* 0x0000000866047981 */ /* 0x0004e4000c1e1100 */
[----:B--2---:R-:W-:-:S05]  /*1a6c0*/  IADD3 R102, P4, PT, R0, R2, RZ ;  /* 0x0000000200667210 */ /* 0x004fca0007f9e0ff */
[----:B------:R-:W-:Y:S02]  /*1a6d0*/  IMAD.X R103, R6, 0x1, R3, P4 ;  /* 0x0000000106677824 */ /* 0x000fe400020e0603 */
[----:B------:R-:W2:Y:S04]  /*1a6e0*/  LDL.64 R2, [R1+0x918] ;  /* 0x0009180001027983 */ /* 0x000ea80000100a00 */
[----:B------:R4:W2:Y:S02]  /*1a6f0*/  LDG.E.U8 R16, desc[UR8][R102.64] ;  /* 0x0000000866107981 */ /* 0x0008a4000c1e1100 */
[----:B----4-:R-:W-:-:S05]  /*1a700*/  IADD3 R102, P4, PT, R0, R104, RZ ;  /* 0x0000006800667210 */ /* 0x010fca0007f9e0ff */
        /* <DEDUP_REMOVED lines=20> */
[----:B------:R-:W-:-:S05]  /*1a850*/  IMAD.X R103, R6, 0x1, R105, P4 ;  /* 0x0000000106677824 */ /* 0x000fca00020e0669 */
[----:B------:R-:W4:Y:S01]  /*1a860*/  LDG.E.U8 R102, desc[UR8][R102.64] ;  /* 0x0000000866667981 */ /* 0x000f22000c1e1100 */
[----:B---3--:R-:W-:-:S05]  /*1a870*/  IADD3 R104, P4, PT, R0, R108, RZ ;  /* 0x0000006c00687210 */ /* 0x008fca0007f9e0ff */
[----:B------:R-:W-:Y:S01]  /*1a880*/  IMAD.X R105, R6, 0x1, R109, P4 ;  /* 0x0000000106697824 */ /* 0x000fe200020e066d */
[----:B------:R-:W-:-:S04]  /*1a890*/  IADD3 R108, P4, PT, R0, R146, RZ ;  /* 0x00000092006c7210 */ /* 0x000fc80007f9e0ff */
[----:B------:R0:W3:Y:S01]  /*1a8a0*/  LDG.E.U8 R103, desc[UR8][R104.64] ;  /* 0x0000000868677981 */ /* 0x0000e2000c1e1100 */
[----:B------:R-:W-:-:S03]  /*1a8b0*/  IMAD.X R109, R6, 0x1, R147, P4 ;  /* 0x00000001066d7824 */ /* 0x000fc600020e0693 */
[----:B------:R-:W-:Y:S04]  /*1a8c0*/  STS.U8 [R133+UR4+0x10000], R110 ;  /* 0x0100006e85007988 */ /* 0x000fe80008000004 */
[----:B------:R-:W3:Y:S01]  /*1a8d0*/  LDG.E.U8 R108, desc[UR8][R108.64] ;  /* 0x000000086c6c7981 */ /* 0x000ee2000c1e1100 */
[----:B0-----:R-:W-:-:S03]  /*1a8e0*/  IMAD.IADD R104, R136, 0x1, R144 ;  /* 0x0000000188687824 */ /* 0x001fc600078e0290 */
[----:B------:R-:W3:Y:S02]  /*1a8f0*/  LDL.64 R144, [R1+0x798] ;  /* 0x0007980001907983 */ /* 0x000ee40000100a00 */
[C---:B------:R-:W-:Y:S02]  /*1a900*/  IADD3 RZ, P4, PT, R0.reuse, R104, RZ ;  /* 0x0000006800ff7210 */ /* 0x040fe40007f9e0ff */
[----:B------:R-:W-:Y:S04]  /*1a910*/  STS.U8 [R133+UR4+0x18000], R111 ;  /* 0x0180006f85007988 */ /* 0x000fe80008000004 */
[----:B------:R-:W-:Y:S04]  /*1a920*/  STS.U8 [R133+UR4+0x10400], R112 ;  /* 0x0104007085007988 */ /* 0x000fe80008000004 */
[----:B------:R-:W-:Y:S04]  /*1a930*/  STS.U8 [R133+UR4+0x18400], R113 ;  /* 0x0184007185007988 */ /* 0x000fe80008000004 */
[----:B------:R0:W-:Y:S01]  /*1a940*/  STS.U8 [R133+UR4+0x10800], R182 ;  /* 0x010800b685007988 */ /* 0x0001e20008000004 */
[----:B------:R-:W-:-:S03]  /*1a950*/  IMAD.IADD R104, R0, 0x1, R104 ;  /* 0x0000000100687824 */ /* 0x000fc600078e0268 */
[----:B------:R-:W-:Y:S04]  /*1a960*/  STS.U8 [R133+UR4+0x10c00], R106 ;  /* 0x010c006a85007988 */ /* 0x000fe80008000004 */
[----:B------:R-:W-:Y:S01]  /*1a970*/  STS.U8 [R133+UR4+0x18800], R179 ;  /* 0x018800b385007988 */ /* 0x000fe20008000004 */
[----:B0-----:R-:W0:Y:S03]  /*1a980*/  LDC R182, c[0x0][0x3c4] ;  /* 0x0000f100ffb67b82 */ /* 0x001e260000000800 */
[----:B------:R1:W-:Y:S04]  /*1a990*/  STS.U8 [R133+UR4+0x11000], R107 ;  /* 0x0110006b85007988 */ /* 0x0003e80008000004 */
[----:B------:R0:W-:Y:S04]  /*1a9a0*/  STS.U8 [R133+UR4+0x11400], R175 ;  /* 0x011400af85007988 */ /* 0x0001e80008000004 */
[----:B------:R0:W-:Y:S01]  /*1a9b0*/  STS.U8 [R133+UR4+0x19000], R176 ;  /* 0x019000b085007988 */ /* 0x0001e20008000004 */
[----:B-1----:R-:W1:Y:S03]  /*1a9c0*/  LDC R107, c[0x0][0x3c4] ;  /* 0x0000f100ff6b7b82 */ /* 0x002e660000000800 */
[----:B------:R0:W-:Y:S04]  /*1a9d0*/  STS.U8 [R133+UR4+0x18c00], R177 ;  /* 0x018c00b185007988 */ /* 0x0001e80008000004 */
        /* <DEDUP_REMOVED lines=19> */
[----:B------:R-:W4:Y:S01]  /*1ab10*/  LDL.64 R146, [R1+0x788] ;  /* 0x0007880001927983 */ /* 0x000f220000100a00 */
[----:B--2---:R-:W-:-:S03]  /*1ab20*/  IMAD.X R105, R18, 0x1, R3, P4 ;  /* 0x0000000112697824 */ /* 0x004fc600020e0603 */
[----:B------:R-:W2:Y:S04]  /*1ab30*/  LDL.64 R2, [R1+0x720] ;  /* 0x0007200001027983 */ /* 0x000ea80000100a00 */
[----:B------:R0:W4:Y:S02]  /*1ab40*/  LDG.E.U8 R178, desc[UR8][R104.64] ;  /* 0x0000000868b27981 */ /* 0x000124000c1e1100 */
[----:B0-----:R-:W-:-:S05]  /*1ab50*/  IADD3 R104, P4, PT, R0, R142, RZ ;  /* 0x0000008e00687210 */ /* 0x001fca0007f9e0ff */
[----:B------:R-:W-:Y:S02]  /*1ab60*/  IMAD.X R105, R6, 0x1, R143, P4 ;  /* 0x0000000106697824 */ /* 0x000fe400020e068f */
[----:B------:R-:W4:Y:S04]  /*1ab70*/  LDL.64 R142, [R1+0x718] ;  /* 0x00071800018e7983 */ /* 0x000f280000100a00 */
[----:B------:R0:W4:Y:S02]  /*1ab80*/  LDG.E.U8 R109, desc[UR8][R104.64] ;  /* 0x00000008686d7981 */ /* 0x000124000c1e1100 */
[----:B0-----:R-:W-:-:S05]  /*1ab90*/  IADD3 R104, P4, PT, R0, R140, RZ ;  /* 0x0000008c00687210 */ /* 0x001fca0007f9e0ff */
[----:B------:R-:W-:Y:S02]  /*1aba0*/  IMAD.X R105, R6, 0x1, R141, P4 ;  /* 0x0000000106697824 */ /* 0x000fe400020e068d */
[----:B------:R-:W4:Y:S04]  /*1abb0*/  LDL.64 R140, [R1+0x6a0] ;  /* 0x0006a000018c7983 */ /* 0x000f280000100a00 */
[----:B------:R3:W4:Y:S02]  /*1abc0*/  LDG.E.U8 R110, desc[UR8][R104.64] ;  /* 0x00000008686e7981 */ /* 0x000724000c1e1100 */
[----:B---3--:R-:W-:-:S05]  /*1abd0*/  IADD3 R104, P4, PT, R0, R144, RZ ;  /* 0x0000009000687210 */ /* 0x008fca0007f9e0ff */
[----:B------:R-:W-:Y:S02]  /*1abe0*/  IMAD.X R105, R6, 0x1, R145, P4 ;  /* 0x0000000106697824 */ /* 0x000fe400020e0691 */
[----:B------:R-:W3:Y:S04]  /*1abf0*/  LDL.64 R144, [R1+0xd70] ;  /* 0x000d700001907983 */ /* 0x000ee80000100a00 */
[----:B------:R2:W3:Y:S02]  /*1ac00*/  LDG.E.U8 R111, desc[UR8][R104.64] ;  /* 0x00000008686f7981 */ /* 0x0004e4000c1e1100 */
[----:B--2---:R-:W-:-:S05]  /*1ac10*/  IADD3 R104, P4, PT, R0, R2, RZ ;  /* 0x0000000200687210 */ /* 0x004fca0007f9e0ff */
[----:B------:R-:W-:Y:S02]  /*1ac20*/  IMAD.X R105, R6, 0x1, R3, P4 ;  /* 0x0000000106697824 */ /* 0x000fe400020e0603 */
[----:B------:R-:W2:Y:S04]  /*1ac30*/  LDL.64 R2, [R1+0xdf0] ;  /* 0x000df00001027983 */ /* 0x000ea80000100a00 */
[----:B------:R4:W3:Y:S02]  /*1ac40*/  LDG.E.U8 R112, desc[UR8][R104.64] ;  /* 0x0000000868707981 */ /* 0x0008e4000c1e1100 */
[----:B----4-:R-:W-:-:S05]  /*1ac50*/  IADD3 R104, P4, PT, R0, R142, RZ ;  /* 0x0000008e00687210 */ /* 0x010fca0007f9e0ff */
[----:B------:R-:W-:Y:S02]  /*1ac60*/  IMAD.X R105, R6, 0x1, R143, P4 ;  /* 0x0000000106697824 */ /* 0x000fe400020e068f */
[----:B------:R-:W-:Y:S01]  /*1ac70*/  IMAD R106, R182, 0x9, RZ ;  /* 0x00000009b66a7824 */ /* 0x000fe200078e02ff */
[----:B------:R-:W4:Y:S04]  /*1ac80*/  LDL.64 R142, [R1+0xd68] ;  /* 0x000d6800018e7983 */ /* 0x000f280000100a00 */
[----:B------:R0:W3:Y:S02]  /*1ac90*/  LDG.E.U8 R113, desc[UR8][R104.64] ;  /* 0x0000000868717981 */ /* 0x0000e4000c1e1100 */
[----:B0-----:R-:W-:-:S05]  /*1aca0*/  IADD3 R104, P4, PT, R0, R140, RZ ;  /* 0x0000008c00687210 */ /* 0x001fca0007f9e0ff */
[----:B------:R-:W-:Y:S02]  /*1acb0*/  IMAD.X R105, R6, 0x1, R141, P4 ;  /* 0x0000000106697824 */ /* 0x000fe400020e068d */
[----:B------:R-:W3:Y:S04]  /*1acc0*/  LDL.64 R140, [R1+0xde8] ;  /* 0x000de800018c7983 */ /* 0x000ee80000100a00 */
[----:B------:R0:W4:Y:S02]  /*1acd0*/  LDG.E.U8 R179, desc[UR8][R104.64] ;  /* 0x0000000868b37981 */ /* 0x000124000c1e1100 */
[----:B0-----:R-:W-:-:S05]  /*1ace0*/  IMAD.IADD R104, R106, 0x1, R134 ;  /* 0x000000016a687824 */ /* 0x001fca00078e0286 */
[----:B------:R-:W-:-:S05]  /*1acf0*/  IADD3 RZ, P4, PT, R0, R104, RZ ;  /* 0x0000006800ff7210 */ /* 0x000fca0007f9e0ff */
[----:B--2---:R-:W-:Y:S02]  /*1ad00*/  IMAD.X R105, R18, 0x1, R3, P4 ;  /* 0x0000000112697824 */ /* 0x004fe400020e0603 */
[----:B------:R-:W2:Y:S01]  /*1ad10*/  LDL.64 R2, [R1+0x698] ;  /* 0x0006980001027983 */ /* 0x000ea20000100a00 */
[----:B------:R-:W-:Y:S02]  /*1ad20*/  IMAD.IADD R106, R106, 0x1, R136 ;  /* 0x000000016a6a7824 */ /* 0x000fe400078e0288 */
[----:B------:R-:W-:-:S03]  /*1ad30*/  IMAD.IADD R104, R0, 0x1, R104 ;  /* 0x0000000100687824 */ /* 0x000fc600078e0268 */
[C---:B------:R-:W-:Y:S02]  /*1ad40*/  IADD3 RZ, P4, PT, R0.reuse, R106, RZ ;  /* 0x0000006a00ff7210 */ /* 0x040fe40007f9e0ff */
[----:B------:R0:W2:Y:S02]  /*1ad50*/  LDG.E.U8 R175, desc[UR8][R104.64] ;  /* 0x0000000868af7981 */ /* 0x0000a4000c1e1100 */
[----:B0-----:R-:W-:Y:S02]  /*1ad60*/  IMAD.IADD R104, R0, 0x1, R106 ;  /* 0x0000000100687824 */ /* 0x001fe400078e026a */
[----:B-1----:R-:W-:Y:S02]  /*1ad70*/  IMAD R106, R107, 0x11, RZ ;  /* 0x000000116b6a7824 */ /* 0x002fe400078e02ff */
[----:B---3--:R-:W-:Y:S02]  /*1ad80*/  IMAD.X R105, R18, 0x1, R141, P4 ;  /* 0x0000000112697824 */ /* 0x008fe400020e068d */
[----:B------:R-:W3:Y:S04]  /*1ad90*/  LDL.64 R140, [R1+0xe70] ;  /* 0x000e7000018c7983 */ /* 0x000ee80000100a00 */
[----:B------:R0:W3:Y:S02]  /*1ada0*/  LDG.E.U8 R176, desc[UR8][R104.64] ;  /* 0x0000000868b07981 */ /* 0x0000e4000c1e1100 */
[----:B0-----:R-:W-:-:S05]  /*1adb0*/  IMAD.IADD R104, R106, 0x1, R134 ;  /* 0x000000016a687824 */ /* 0x001fca00078e0286 */
[----:B------:R-:W-:Y:S01]  /*1adc0*/  IADD3 R104, P4, PT, R0, R104, RZ ;  /* 0x0000006800687210 */ /* 0x000fe20007f9e0ff */
[----:B------:R-:W-:-:S04]  /*1add0*/  IMAD.IADD R106, R106, 0x1, R136 ;  /* 0x000000016a6a7824 */ /* 0x000fc800078e0288 */
[----:B------:R-:W-:Y:S02]  /*1ade0*/  IMAD.X R105, R6, 0x1, R145, P4 ;  /* 0x0000000106697824 */ /* 0x000fe400020e0691 */
[----:B------:R-:W3:Y:S01]  /*1adf0*/  LDL.64 R144, [R1+0xd10] ;  /* 0x000d100001907983 */ /* 0x000ee20000100a00 */
[----:B------:R-:W-:-:S03]  /*1ae00*/  IADD3 R106, P4, PT, R0, R106, RZ ;  /* 0x0000006a006a7210 */ /* 0x000fc60007f9e0ff */
[----:B------:R2:W3:Y:S02]  /*1ae10*/  LDG.E.U8 R177, desc[UR8][R104.64] ;  /* 0x0000000868b17981 */ /* 0x0004e4000c1e1100 */
[----:B----4-:R-:W-:Y:S02]  /*1ae20*/  IMAD.X R107, R6, 0x1, R143, P4 ;  /* 0x00000001066b7824 */ /* 0x010fe400020e068f */
[----:B------:R-:W4:Y:S04]  /*1ae30*/  LDL.64 R142, [R1+0xd08] ;  /* 0x000d0800018e7983 */ /* 0x000f280000100a00 */
[----:B------:R-:W4:Y:S01]  /*1ae40*/  LDG.E.U8 R182, desc[UR8][R106.64] ;  /* 0x000000086ab67981 */ /* 0x000f22000c1e1100 */
[----:B--2---:R-:W-:-:S05]  /*1ae50*/  IADD3 R104, P4, PT, R0, R2, RZ ;  /* 0x0000000200687210 */ /* 0x004fca0007f9e0ff */
[----:B------:R-:W-:Y:S02]  /*1ae60*/  IMAD.X R105, R6, 0x1, R3, P4 ;  /* 0x0000000106697824 */ /* 0x000fe400020e0603 */
[----:B------:R-:W2:Y:S04]  /*1ae70*/  LDL.64 R2, [R1+0xc90] ;  /* 0x000c900001027983 */ /* 0x000ea80000100a00 */
[----:B------:R0:W2:Y:S02]  /*1ae80*/  LDG.E.U8 R106, desc[UR8][R104.64] ;  /* 0x00000008686a7981 */ /* 0x0000a4000c1e1100 */
[----:B0-----:R-:W-:-:S05]  /*1ae90*/  IMAD.IADD R104, R134, 0x1, R183 ;  /* 0x0000000186687824 */ /* 0x001fca00078e02b7 */
[C---:B------:R-:W-:Y:S01]  /*1aea0*/  IADD3 RZ, P4, PT, R0.reuse, R104, RZ ;  /* 0x0000006800ff7210 */ /* 0x040fe20007f9e0ff */
[----:B------:R-:W-:-:S04]  /*1aeb0*/  IMAD.IADD R104, R0, 0x1, R104 ;  /* 0x0000000100687824 */ /* 0x000fc800078e0268 */
[----:B---3--:R-:W-:Y:S02]  /*1aec0*/  IMAD.X R105, R18, 0x1, R141, P4 ;  /* 0x0000000112697824 */ /* 0x008fe400020e068d */
[----:B------:R-:W3:Y:S04]  /*1aed0*/  LDL.64 R140, [R1+0xc88] ;  /* 0x000c8800018c7983 */ /* 0x000ee80000100a00 */
[----:B------:R0:W3:Y:S02]  /*1aee0*/  LDG.E.U8 R174, desc[UR8][R104.64] ;  /* 0x0000000868ae7981 */ /* 0x0000e4000c1e1100 */
[----:B0-----:R-:W-:-:S05]  /*1aef0*/  IADD3 R104, P4, PT, R0, R144, RZ ;  /* 0x0000009000687210 */ /* 0x001fca0007f9e0ff */
[----:B------:R-:W-:Y:S02]  /*1af00*/  IMAD.X R105, R6, 0x1, R145, P4 ;  /* 0x0000000106697824 */ /* 0x000fe400020e0691 */
[----:B------:R-:W3:Y:S04]  /*1af10*/  LDL.64 R144, [R1+0xc10] ;  /* 0x000c100001907983 */ /* 0x000ee80000100a00 */
[----:B------:R4:W3:Y:S02]  /*1af20*/  LDG.E.U8 R107, desc[UR8][R104.64] ;  /* 0x00000008686b7981 */ /* 0x0008e4000c1e1100 */
[----:B----4-:R-:W-:-:S05]  /*1af30*/  IADD3 R104, P4, PT, R0, R142, RZ ;  /* 0x0000008e00687210 */ /* 0x010fca0007f9e0ff */
[----:B------:R-:W-:Y:S02]  /*1af40*/  IMAD.X R105, R6, 0x1, R143, P4 ;  /* 0x0000000106697824 */ /* 0x000fe400020e068f */
[----:B------:R-:W4:Y:S04]  /*1af50*/  LDL.64 R142, [R1+0xc08] ;  /* 0x000c0800018e7983 */ /* 0x000f280000100a00 */
[----:B------:R2:W4:Y:S02]  /*1af60*/  LDG.E.U8 R139, desc[UR8][R104.64] ;  /* 0x00000008688b7981 */ /* 0x000524000c1e1100 */
[----:B--2---:R-:W-:-:S05]  /*1af70*/  IADD3 R104, P4, PT, R0, R2, RZ ;  /* 0x0000000200687210 */ /* 0x004fca0007f9e0ff */
[----:B------:R-:W-:Y:S02]  /*1af80*/  IMAD.X R105, R6, 0x1, R3, P4 ;  /* 0x0000000106697824 */ /* 0x000fe400020e0603 */
[----:B------:R-:W2:Y:S04]  /*1af90*/  LDL.64 R2, [R1+0xb90] ;  /* 0x000b900001027983 */ /* 0x000ea80000100a00 */
[----:B------:R3:W2:Y:S02]  /*1afa0*/  LDG.E.U8 R138, desc[UR8][R104.64] ;  /* 0x00000008688a7981 */ /* 0x0006a4000c1e1100 */
        /* <DEDUP_REMOVED lines=63> */
[----:B------:R3:W2:Y:S04]  /*1b3a0*/  LDG.E.U8 R116, desc[UR8][R104.64] ;  /* 0x0000000868747981 */ /* 0x0006a8000c1e1100 */
[----:B------:R0:W-:Y:S01]  /*1b3b0*/  STS.U8 [R133+UR4+0x13c00], R115 ;  /* 0x013c007385007988 */ /* 0x0001e20008000004 */
[----:B---3--:R-:W-:-:S05]  /*1b3c0*/  IADD3 R104, P4, PT, R0, R140, RZ ;  /* 0x0000008c00687210 */ /* 0x008fca0007f9e0ff */
[----:B------:R-:W-:-:S05]  /*1b3d0*/  IMAD.X R105, R6, 0x1, R141, P4 ;  /* 0x0000000106697824 */ /* 0x000fca00020e068d */
[----:B0-----:R0:W3:Y:S04]  /*1b3e0*/  LDG.E.U8 R115, desc[UR8][R104.64] ;  /* 0x0000000868737981 */ /* 0x0010e8000c1e1100 */
[----:B------:R1:W-:Y:S01]  /*1b3f0*/  STS.U8 [R133+UR4+0x1bc00], R114 ;  /* 0x01bc007285007988 */ /* 0x0003e20008000004 */
[----:B------:R-:W-:Y:S02]  /*1b400*/  LOP3.LUT R140, R133, 0x10, RZ, 0x3c, !PT ;  /* 0x00000010858c7812 */ /* 0x000fe400078e3cff */
[----:B0-----:R-:W-:-:S05]  /*1b410*/  IADD3 R104, P4, PT, R0, R144, RZ ;  /* 0x0000009000687210 */ /* 0x001fca0007f9e0ff */
[----:B------:R-:W-:Y:S02]  /*1b420*/  IMAD.X R105, R6, 0x1, R145, P4 ;  /* 0x0000000106697824 */ /* 0x000fe400020e0691 */
[----:B------:R-:W3:Y:S04]  /*1b430*/  LDL.64 R144, [R1+0x710] ;  /* 0x0007100001907983 */ /* 0x000ee80000100a00 */
[----:B-1----:R4:W3:Y:S02]  /*1b440*/  LDG.E.U8 R114, desc[UR8][R104.64] ;  /* 0x0000000868727981 */ /* 0x0028e4000c1e1100 */
[----:B----4-:R-:W-:Y:S02]  /*1b450*/  IADD3 R104, P4, PT, R0, R142, RZ ;  /* 0x0000008e00687210 */ /* 0x010fe40007f9e0ff */
[----:B------:R0:W-:Y:S03]  /*1b460*/  STS.U8 [R140+UR4+0x10480], R175 ;  /* 0x010480af8c007988 */ /* 0x0001e60008000004 */
[----:B------:R-:W-:-:S02]  /*1b470*/  IMAD.X R105, R6, 0x1, R143, P4 ;  /* 0x0000000106697824 */ /* 0x000fc400020e068f */
[----:B------:R-:W4:Y:S04]  /*1b480*/  LDL.64 R142, [R1+0x708] ;  /* 0x00070800018e7983 */ /* 0x000f280000100a00 */
[----:B0-----:R2:W4:Y:S02]  /*1b490*/  LDG.E.U8 R175, desc[UR8][R104.64] ;  /* 0x0000000868af7981 */ /* 0x001524000c1e1100 */
[----:B--2---:R-:W-:-:S05]  /*1b4a0*/  IADD3 R104, P4, PT, R0, R2, RZ ;  /* 0x0000000200687210 */ /* 0x004fca0007f9e0ff */
[----:B------:R-:W-:Y:S02]  /*1b4b0*/  IMAD.X R105, R6, 0x1, R3, P4 ;  /* 0x0000000106697824 */ /* 0x000fe400020e0603 */
[----:B------:R-:W2:Y:S04]  /*1b4c0*/  LDL.64 R2, [R1+0x690] ;  /* 0x0006900001027983 */ /* 0x000ea80000100a00 */
[----:B------:R0:W-:Y:S04]  /*1b4d0*/  STS.U8 [R140+UR4+0x18480], R176 ;  /* 0x018480b08c007988 */ /* 0x0001e80008000004 */
[----:B0-----:R0:W2:Y:S02]  /*1b4e0*/  LDG.E.U8 R176, desc[UR8][R104.64] ;  /* 0x0000000868b07981 */ /* 0x0010a4000c1e1100 */
[----:B0-----:R-:W-:-:S02]  /*1b4f0*/  IADD3 R104, P4, PT, R0, R146, RZ ;  /* 0x0000009200687210 */ /* 0x001fc40007f9e0ff */
[----:B------:R0:W-:Y:S03]  /*1b500*/  STS.U8 [R140+UR4+0x10880], R177 ;  /* 0x010880b18c007988 */ /* 0x0001e60008000004 */
[----:B------:R-:W-:Y:S02]  /*1b510*/  IMAD.X R105, R6, 0x1, R147, P4 ;  /* 0x0000000106697824 */ /* 0x000fe400020e0693 */
[----:B------:R-:W2:Y:S04]  /*1b520*/  LDL.64 R146, [R1+0xe60] ;  /* 0x000e600001927983 */ /* 0x000ea80000100a00 */
[----:B0-----:R3:W2:Y:S04]  /*1b530*/  LDG.E.U8 R177, desc[UR8][R104.64] ;  /* 0x0000000868b17981 */ /* 0x0016a8000c1e1100 */
[----:B------:R0:W-:Y:S01]  /*1b540*/  STS.U8 [R140+UR4+0x18880], R182 ;  /* 0x018880b68c007988 */ /* 0x0001e20008000004 */
[----:B---3--:R-:W-:-:S05]  /*1b550*/  IADD3 R104, P4, PT, R0, R144, RZ ;  /* 0x0000009000687210 */ /* 0x008fca0007f9e0ff */
[----:B------:R-:W-:Y:S02]  /*1b560*/  IMAD.X R105, R6, 0x1, R145, P4 ;  /* 0x0000000106697824 */ /* 0x000fe400020e0691 */
[----:B------:R-:W3:Y:S04]  /*1b570*/  LDL.64 R144, [R1+0xe58] ;  /* 0x000e580001907983 */ /* 0x000ee80000100a00 */
[----:B0-----:R4:W3:Y:S02]  /*1b580*/  LDG.E.U8 R182, desc[UR8][R104.64] ;  /* 0x0000000868b67981 */ /* 0x0018e4000c1e1100 */
[----:B----4-:R-:W-:Y:S02]  /*1b590*/  IADD3 R104, P4, PT, R0, R142, RZ ;  /* 0x0000008e00687210 */ /* 0x010fe40007f9e0ff */
[----:B------:R0:W-:Y:S03]  /*1b5a0*/  STS.U8 [R140+UR4+0x10080], R174 ;  /* 0x010080ae8c007988 */ /* 0x0001e60008000004 */
[----:B------:R-:W-:-:S02]  /*1b5b0*/  IMAD.X R105, R6, 0x1, R143, P4 ;  /* 0x0000000106697824 */ /* 0x000fc400020e068f */
[----:B------:R-:W4:Y:S04]  /*1b5c0*/  LDL.64 R142, [R1+0xde0] ;  /* 0x000de000018e7983 */ /* 0x000f280000100a00 */
[----:B0-----:R2:W3:Y:S02]  /*1b5d0*/  LDG.E.U8 R174, desc[UR8][R104.64] ;  /* 0x0000000868ae7981 */ /* 0x0014e4000c1e1100 */
[----:B--2---:R-:W-:-:S05]  /*1b5e0*/  IADD3 R104, P4, PT, R0, R2, RZ ;  /* 0x0000000200687210 */ /* 0x004fca0007f9e0ff */
[----:B------:R-:W-:Y:S02]  /*1b5f0*/  IMAD.X R105, R6, 0x1, R3, P4 ;  /* 0x0000000106697824 */ /* 0x000fe400020e0603 */
[----:B------:R-:W2:Y:S04]  /*1b600*/  LDL.64 R2, [R1+0x688] ;  /* 0x0006880001027983 */ /* 0x000ea80000100a00 */
[----:B------:R0:W-:Y:S04]  /*1b610*/  STS.U8 [R140+UR4+0x18080], R178 ;  /* 0x018080b28c007988 */ /* 0x0001e80008000004 */
[----:B------:R1:W2:Y:S01]  /*1b620*/  LDG.E.U8 R104, desc[UR8][R104.64] ;  /* 0x0000000868687981 */ /* 0x0002a2000c1e1100 */
[----:B0-----:R-:W0:Y:S03]  /*1b630*/  LDC R178, c[0x0][0x3c4] ;  /* 0x0000f100ffb27b82 */ /* 0x001e260000000800 */
[----:B------:R-:W-:Y:S04]  /*1b640*/  STS.U8 [R140+UR4+0x10c80], R100 ;  /* 0x010c80648c007988 */ /* 0x000fe80008000004 */
[----:B------:R-:W-:Y:S01]  /*1b650*/  STS.U8 [R140+UR4+0x18c80], R95 ;  /* 0x018c805f8c007988 */ /* 0x000fe20008000004 */
[----:B-1----:R-:W1:Y:S03]  /*1b660*/  LDC R105, c[0x0][0x3c4] ;  /* 0x0000f100ff697b82 */ /* 0x002e660000000800 */
[----:B------:R-:W-:Y:S04]  /*1b670*/  STS.U8 [R140+UR4+0x11080], R96 ;  /* 0x011080608c007988 */ /* 0x000fe80008000004 */
[----:B------:R-:W-:Y:S04]  /*1b680*/  STS.U8 [R140+UR4+0x19080], R97 ;  /* 0x019080618c007988 */ /* 0x000fe80008000004 */
[----:B------:R0:W-:Y:S02]  /*1b690*/  STS.U8 [R140+UR4+0x11480], R98 ;  /* 0x011480628c007988 */ /* 0x0001e40008000004 */
[----:B0-----:R-:W-:-:S04]  /*1b6a0*/  IMAD.SHL.U32 R98, R178, 0x2, RZ ;  /* 0x00000002b2627824 */ /* 0x001fc800078e00ff */
[C---:B------:R-:W-:Y:S02]  /*1b6b0*/  IMAD.IADD R96, R98.reuse, 0x1, R134 ;  /* 0x0000000162607824 */ /* 0x040fe400078e0286 */
[----:B------:R-:W-:-:S03]  /*1b6c0*/  IMAD.IADD R98, R98, 0x1, R136 ;  /* 0x0000000162627824 */ /* 0x000fc600078e0288 */
[C---:B------:R-:W-:Y:S01]  /*1b6d0*/  IADD3 RZ, P4, PT, R0.reuse, R96, RZ ;  /* 0x0000006000ff7210 */ /* 0x040fe20007f9e0ff */
[----:B------:R-:W-:-:S04]  /*1b6e0*/  IMAD.IADD R96, R0, 0x1, R96 ;  /* 0x0000000100607824 */ /* 0x000fc800078e0260 */
[----:B------:R-:W-:Y:S01]  /*1b6f0*/  IMAD.X R97, R18, 0x1, R147, P4 ;  /* 0x0000000112617824 */ /* 0x000fe200020e0693 */
[C---:B------:R-:W-:Y:S01]  /*1b700*/  IADD3 RZ, P4, PT, R0.reuse, R98, RZ ;  /* 0x0000006200ff7210 */ /* 0x040fe20007f9e0ff */
[----:B-1----:R-:W-:Y:S01]  /*1b710*/  IMAD R105, R105, 0xa, RZ ;  /* 0x0000000a69697824 */ /* 0x002fe200078e02ff */
[----:B------:R-:W5:Y:S04]  /*1b720*/  LDL.LU.64 R146, [R1+0x1100] ;  /* 0x0011000001927983 */ /* 0x000f680000300a00 */
[----:B------:R0:W2:Y:S02]  /*1b730*/  LDG.E.U8 R95, desc[UR8][R96.64] ;  /* 0x00000008605f7981 */ /* 0x0000a4000c1e1100 */
[----:B0-----:R-:W-:Y:S02]  /*1b740*/  IMAD.IADD R96, R0, 0x1, R98 ;  /* 0x0000000100607824 */ /* 0x001fe400078e0262 */
[----:B---3--:R-:W-:-:S02]  /*1b750*/  IMAD.X R97, R18, 0x1, R145, P4 ;  /* 0x0000000112617824 */ /* 0x008fc400020e0691 */
[----:B------:R-:W3:Y:S04]  /*1b760*/  LDL.64 R144, [R1+0xd60] ;  /* 0x000d600001907983 */ /* 0x000ee80000100a00 */
[----:B------:R0:W3:Y:S02]  /*1b770*/  LDG.E.U8 R98, desc[UR8][R96.64] ;  /* 0x0000000860627981 */ /* 0x0000e4000c1e1100 */
[----:B0-----:R-:W-:-:S05]  /*1b780*/  IMAD.IADD R96, R105, 0x1, R134 ;  /* 0x0000000169607824 */ /* 0x001fca00078e0286 */
[C---:B------:R-:W-:Y:S01]  /*1b790*/  IADD3 RZ, P4, PT, R0.reuse, R96, RZ ;  /* 0x0000006000ff7210 */ /* 0x040fe20007f9e0ff */
[----:B------:R-:W-:-:S04]  /*1b7a0*/  IMAD.IADD R96, R0, 0x1, R96 ;  /* 0x0000000100607824 */ /* 0x000fc800078e0260 */
[----:B----4-:R-:W-:Y:S02]  /*1b7b0*/  IMAD.X R97, R18, 0x1, R143, P4 ;  /* 0x0000000112617824 */ /* 0x010fe400020e068f */
[----:B------:R-:W4:Y:S04]  /*1b7c0*/  LDL.64 R142, [R1+0xd58] ;  /* 0x000d5800018e7983 */ /* 0x000f280000100a00 */
[----:B------:R2:W3:Y:S02]  /*1b7d0*/  LDG.E.U8 R100, desc[UR8][R96.64] ;  /* 0x0000000860647981 */ /* 0x0004e4000c1e1100 */
[----:B--2---:R-:W-:-:S05]  /*1b7e0*/  IADD3 R96, P4, PT, R0, R2, RZ ;  /* 0x0000000200607210 */ /* 0x004fca0007f9e0ff */
[----:B------:R-:W-:Y:S02]  /*1b7f0*/  IMAD.X R97, R6, 0x1, R3, P4 ;  /* 0x0000000106617824 */ /* 0x000fe400020e0603 */
[----:B------:R-:W2:Y:S04]  /*1b800*/  LDL.64 R2, [R1+0xdd8] ;  /* 0x000dd80001027983 */ /* 0x000ea80000100a00 */
[----:B------:R0:W-:Y:S04]  /*1b810*/  STS.U8 [R140+UR4+0x19480], R9 ;  /* 0x019480098c007988 */ /* 0x0001e80008000004 */
[----:B------:R-:W-:Y:S04]  /*1b820*/  STS.U8 [R140+UR4+0x11880], R25 ;  /* 0x011880198c007988 */ /* 0x000fe80008000004 */
[----:B------:R1:W-:Y:S01]  /*1b830*/  STS.U8 [R140+UR4+0x19880], R24 ;  /* 0x019880188c007988 */ /* 0x0003e20008000004 */
[----:B0-----:R-:W0:Y:S03]  /*1b840*/  LDC R9, c[0x0][0x3c4] ;  /* 0x0000f100ff097b82 */ /* 0x001e260000000800 */
[----:B------:R-:W3:Y:S01]  /*1b850*/  LDG.E.U8 R96, desc[UR8][R96.64] ;  /* 0x0000000860607981 */ /* 0x000ee2000c1e1100 */
[----:B-1----:R-:W-:-:S03]  /*1b860*/  IMAD.IADD R24, R105, 0x1, R136 ;  /* 0x0000000169187824 */ /* 0x002fc600078e0288 */
[----:B------:R-:W-:Y:S01]  /*1b870*/  STS.U8 [R140+UR4+0x11c80], R89 ;  /* 0x011c80598c007988 */ /* 0x000fe20008000004 */
[----:B------:R-:W1:Y:S01]  /*1b880*/  LDC R105, c[0x0][0x3c4] ;  /* 0x0000f100ff697b82 */ /* 0x000e620000000800 */
[----:B------:R-:W-:Y:S02]  /*1b890*/  IADD3 RZ, P4, PT, R0, R24, RZ ;  /* 0x0000001800ff7210 */ /* 0x000fe40007f9e0ff */
[----:B------:R-:W-:Y:S04]  /*1b8a0*/  STS.U8 [R140+UR4+0x19c80], R13 ;  /* 0x019c800d8c007988 */ /* 0x000fe80008000004 */
[----:B------:R-:W-:Y:S04]  /*1b8b0*/  STS.U8 [R140+UR4+0x12080], R23 ;  /* 0x012080178c007988 */ /* 0x000fe80008000004 */
[----:B------:R-:W-:Y:S04]  /*1b8c0*/  STS.U8 [R140+UR4+0x1a080], R7 ;  /* 0x01a080078c007988 */ /* 0x000fe80008000004 */
[----:B------:R0:W-:Y:S04]  /*1b8d0*/  STS.U8 [R140+UR4+0x12480], R26 ;  /* 0x0124801a8c007988 */ /* 0x0001e80008000004 */
[----:B------:R-:W-:Y:S01]  /*1b8e0*/  STS.U8 [R140+UR4+0x1a480], R93 ;  /* 0x01a4805d8c007988 */ /* 0x000fe20008000004 */
[----:B--2---:R-:W-:Y:S01]  /*1b8f0*/  IMAD.X R25, R18, 0x1, R3, P4 ;  /* 0x0000000112197824 */ /* 0x004fe200020e0603 */
[----:B0-----:R-:W0:Y:S02]  /*1b900*/  LDC R26, c[0x0][0x3c4] ;  /* 0x0000f100ff1a7b82 */ /* 0x001e240000000800 */
[----:B------:R-:W2:Y:S04]  /*1b910*/  LDL.64 R2, [R1+0xe50] ;  /* 0x000e500001027983 */ /* 0x000ea80000100a00 */
[----:B------:R-:W-:Y:S04]  /*1b920*/  STS.U8 [R140+UR4+0x12880], R10 ;  /* 0x0128800a8c007988 */ /* 0x000fe80008000004 */
[----:B------:R-:W-:Y:S04]  /*1b930*/  STS.U8 [R140+UR4+0x1a880], R92 ;  /* 0x01a8805c8c007988 */ /* 0x000fe80008000004 */
[----:B------:R-:W-:Y:S01]  /*1b940*/  STS.U8 [R140+UR4+0x12c80], R91 ;  /* 0x012c805b8c007988 */ /* 0x000fe20008000004 */
[----:B------:R-:W-:-:S03]  /*1b950*/  IMAD.IADD R24, R0, 0x1, R24 ;  /* 0x0000000100187824 */ /* 0x000fc600078e0218 */
[----:B------:R1:W-:Y:S04]  /*1b960*/  STS.U8 [R140+UR4+0x1ac80], R90 ;  /* 0x01ac805a8c007988 */ /* 0x0003e80008000004 */
[----:B------:R3:W-:Y:S04]  /*1b970*/  STS.U8 [R140+UR4+0x13080], R88 ;  /* 0x013080588c007988 */ /* 0x0007e80008000004 */
[----:B------:R4:W2:Y:S04]  /*1b980*/  LDG.E.U8 R7, desc[UR8][R24.64] ;  /* 0x0000000818077981 */ /* 0x0008a8000c1e1100 */
[----:B-1----:R-:W2:Y:S01]  /*1b990*/  LDL.64 R90, [R1+0xe48] ;  /* 0x000e4800015a7983 */ /* 0x002ea20000100a00 */
[----:B---3--:R-:W-:-:S02]  /*1b9a0*/  IMAD R88, R9, 0x12, RZ ;  /* 0x0000001209587824 */ /* 0x008fc400078e02ff */
[----:B------:R-:W1:Y:S01]  /*1b9b0*/  LDC R9, c[0x0][0x3c4] ;  /* 0x0000f100ff097b82 */ /* 0x000e620000000800 */
[----:B------:R-:W3:Y:S01]  /*1b9c0*/  LDL.64 R92, [R1+0xe40] ;  /* 0x000e4000015c7983 */ /* 0x000ee20000100a00 */
[C---:B----4-:R-:W-:Y:S02]  /*1b9d0*/  IMAD.IADD R24, R88.reuse, 0x1, R134 ;  /* 0x0000000158187824 */ /* 0x050fe400078e0286 */
[----:B------:R-:W-:-:S03]  /*1b9e0*/  IMAD.IADD R88, R88, 0x1, R136 ;  /* 0x0000000158587824 */ /* 0x000fc600078e0288 */
[----:B------:R-:W-:-:S05]  /*1b9f0*/  IADD3 R24, P4, PT, R0, R24, RZ ;  /* 0x0000001800187210 */ /* 0x000fca0007f9e0ff */
[----:B------:R-:W-:Y:S01]  /*1ba00*/  IMAD.X R25, R6, 0x1, R145, P4 ;  /* 0x0000000106197824 */ /* 0x000fe200020e0691 */
[----:B------:R-:W-:Y:S01]  /*1ba10*/  IADD3 R88, P4, PT, R0, R88, RZ ;  /* 0x0000005800587210 */ /* 0x000fe20007f9e0ff */
[----:B------:R-:W4:Y:S04]  /*1ba20*/  LDL.64 R144, [R1+0xdc0] ;  /* 0x000dc00001907983 */ /* 0x000f280000100a00 */
[----:B------:R-:W-:Y:S01]  /*1ba30*/  IMAD.X R89, R6, 0x1, R143, P4 ;  /* 0x0000000106597824 */ /* 0x000fe200020e068f */
[----:B------:R0:W3:Y:S04]  /*1ba40*/  LDG.E.U8 R10, desc[UR8][R24.64] ;  /* 0x00000008180a7981 */ /* 0x0000e8000c1e1100 */
[----:B------:R-:W3:Y:S01]  /*1ba50*/  LDL.64 R142, [R1+0xdd0] ;  /* 0x000dd000018e7983 */ /* 0x000ee20000100a00 */
[----:B-1----:R-:W-:-:S03]  /*1ba60*/  IMAD R9, R9, 0x3, RZ ;  /* 0x0000000309097824 */ /* 0x002fc600078e02ff */
[----:B------:R1:W4:Y:S01]  /*1ba70*/  LDG.E.U8 R13, desc[UR8][R88.64] ;  /* 0x00000008580d7981 */ /* 0x000322000c1e1100 */
[----:B0-----:R-:W-:-:S05]  /*1ba80*/  IMAD.IADD R24, R9, 0x1, R134 ;  /* 0x0000000109187824 */ /* 0x001fca00078e0286 */
[----:B------:R-:W-:Y:S01]  /*1ba90*/  IADD3 RZ, P4, PT, R0, R24, RZ ;  /* 0x0000001800ff7210 */ /* 0x000fe20007f9e0ff */
[----:B-1----:R-:W0:Y:S04]  /*1baa0*/  LDC R88, c[0x0][0x3c4] ;  /* 0x0000f100ff587b82 */ /* 0x002e280000000800 */
[----:B--2---:R-:W-:Y:S02]  /*1bab0*/  IMAD.X R25, R18, 0x1, R3, P4 ;  /* 0x0000000112197824 */ /* 0x004fe400020e0603 */
[----:B------:R-:W2:Y:S01]  /*1bac0*/  LDL.64 R2, [R1+0xdc8] ;  /* 0x000dc80001027983 */ /* 0x000ea20000100a00 */
[----:B------:R-:W-:Y:S02]  /*1bad0*/  IMAD.IADD R9, R9, 0x1, R136 ;  /* 0x0000000109097824 */ /* 0x000fe400078e0288 */
[----:B------:R-:W-:-:S03]  /*1bae0*/  IMAD.IADD R24, R0, 0x1, R24 ;  /* 0x0000000100187824 */ /* 0x000fc600078e0218 */
[C---:B------:R-:W-:Y:S02]  /*1baf0*/  IADD3 RZ, P4, PT, R0.reuse, R9, RZ ;  /* 0x0000000900ff7210 */ /* 0x040fe40007f9e0ff */
[----:B------:R1:W4:Y:S02]  /*1bb00*/  LDG.E.U8 R23, desc[UR8][R24.64] ;  /* 0x0000000818177981 */ /* 0x000324000c1e1100 */
[----:B-1----:R-:W-:Y:S02]  /*1bb10*/  IMAD.IADD R24, R0, 0x1, R9 ;  /* 0x0000000100187824 */ /* 0x002fe400078e0209 */
[----:B------:R-:W-:Y:S02]  /*1bb20*/  IMAD R9, R26, 0xb, RZ ;  /* 0x0000000b1a097824 */ /* 0x000fe400078e02ff */
[----:B------:R-:W1:Y:S01]  /*1bb30*/  LDC R26, c[0x0][0x3c4] ;  /* 0x0000f100ff1a7b82 */ /* 0x000e620000000800 */
[----:B------:R-:W-:-:S05]  /*1bb40*/  IMAD.X R25, R18, 0x1, R91, P4 ;  /* 0x0000000112197824 */ /* 0x000fca00020e065b */
[----:B------:R0:W4:Y:S02]  /*1bb50*/  LDG.E.U8 R90, desc[UR8][R24.64] ;  /* 0x00000008185a7981 */ /* 0x000124000c1e1100 */
[----:B0-----:R-:W-:-:S05]  /*1bb60*/  IMAD.IADD R24, R9, 0x1, R134 ;  /* 0x0000000109187824 */ /* 0x001fca00078e0286 */
[C---:B------:R-:W-:Y:S01]  /*1bb70*/  IADD3 RZ, P4, PT, R0.reuse, R24, RZ ;  /* 0x0000001800ff7210 */ /* 0x040fe20007f9e0ff */
[----:B------:R-:W-:-:S04]  /*1bb80*/  IMAD.IADD R24, R0, 0x1, R24 ;  /* 0x0000000100187824 */ /* 0x000fc800078e0218 */
[----:B---3--:R-:W-:Y:S02]  /*1bb90*/  IMAD.X R25, R18, 0x1, R143, P4 ;  /* 0x0000000112197824 */ /* 0x008fe400020e068f */
[----:B------:R-:W3:Y:S04]  /*1bba0*/  LDL.64 R142, [R1+0xd50] ;  /* 0x000d5000018e7983 */ /* 0x000ee80000100a00 */
[----:B------:R0:W4:Y:S02]  /*1bbb0*/  LDG.E.U8 R91, desc[UR8][R24.64] ;  /* 0x00000008185b7981 */ /* 0x000124000c1e1100 */
[----:B0-----:R-:W-:-:S05]  /*1bbc0*/  IMAD.IADD R24, R9, 0x1, R136 ;  /* 0x0000000109187824 */ /* 0x001fca00078e0288 */
[----:B------:R-:W-:-:S05]  /*1bbd0*/  IADD3 RZ, P4, PT, R0, R24, RZ ;  /* 0x0000001800ff7210 */ /* 0x000fca0007f9e0ff */
[----:B--2---:R-:W-:Y:S02]  /*1bbe0*/  IMAD.X R25, R18, 0x1, R3, P4 ;  /* 0x0000000112197824 */ /* 0x004fe400020e0603 */
[----:B------:R-:W2:Y:S01]  /*1bbf0*/  LDL.64 R2, [R1+0xd48] ;  /* 0x000d480001027983 */ /* 0x000ea20000100a00 */
[----:B------:R-:W-:Y:S02]  /*1bc00*/  IMAD.IADD R24, R0, 0x1, R24 ;  /* 0x0000000100187824 */ /* 0x000fe400078e0218 */
[----:B-1----:R-:W-:-:S03]  /*1bc10*/  IMAD.SHL.U32 R9, R26, 0x4, RZ ;  /* 0x000000041a097824 */ /* 0x002fc600078e00ff */
[----:B------:R0:W4:Y:S02]  /*1bc20*/  LDG.E.U8 R26, desc[UR8][R24.64] ;  /* 0x00000008181a7981 */ /* 0x000124000c1e1100 */
[----:B0-----:R-:W-:-:S05]  /*1bc30*/  IMAD.IADD R24, R9, 0x1, R134 ;  /* 0x0000000109187824 */ /* 0x001fca00078e0286 */
[C---:B------:R-:W-:Y:S01]  /*1bc40*/  IADD3 RZ, P4, PT, R0.reuse, R24, RZ ;  /* 0x0000001800ff7210 */ /* 0x040fe20007f9e0ff */
[----:B------:R-:W-:Y:S02]  /*1bc50*/  IMAD.IADD R24, R0, 0x1, R24 ;  /* 0x0000000100187824 */ /* 0x000fe400078e0218 */
[----:B------:R-:W-:Y:S02]  /*1bc60*/  IMAD R88, R88, 0x13, RZ ;  /* 0x0000001358587824 */ /* 0x000fe400078e02ff */
[----:B------:R-:W-:-:S05]  /*1bc70*/  IMAD.X R25, R18, 0x1, R93, P4 ;  /* 0x0000000112197824 */ /* 0x000fca00020e065d */
[----:B------:R0:W4:Y:S02]  /*1bc80*/  LDG.E.U8 R92, desc[UR8][R24.64] ;  /* 0x00000008185c7981 */ /* 0x000124000c1e1100 */
[C---:B0-----:R-:W-:Y:S02]  /*1bc90*/  IMAD.IADD R24, R88.reuse, 0x1, R134 ;  /* 0x0000000158187824 */ /* 0x041fe400078e0286 */
[----:B------:R-:W-:-:S03]  /*1bca0*/  IMAD.IADD R88, R88, 0x1, R136 ;  /* 0x0000000158587824 */ /* 0x000fc600078e0288 */
[----:B------:R-:W-:-:S05]  /*1bcb0*/  IADD3 R24, P4, PT, R0, R24, RZ ;  /* 0x0000001800187210 */ /* 0x000fca0007f9e0ff */
[----:B---3--:R-:W-:Y:S01]  /*1bcc0*/  IMAD.X R25, R6, 0x1, R143, P4 ;  /* 0x0000000106197824 */ /* 0x008fe200020e068f */
[----:B------:R-:W-:Y:S01]  /*1bcd0*/  IADD3 R88, P4, PT, R0, R88, RZ ;  /* 0x0000005800587210 */ /* 0x000fe20007f9e0ff */
[----:B------:R-:W3:Y:S04]  /*1bce0*/  LDL.64 R142, [R1+0xd00] ;  /* 0x000d0000018e7983 */ /* 0x000ee80000100a00 */
[----:B------:R0:W3:Y:S01]  /*1bcf0*/  LDG.E.U8 R93, desc[UR8][R24.64] ;  /* 0x00000008185d7981 */ /* 0x0000e2000c1e1100 */
[----:B--2---:R-:W-:-:S03]  /*1bd00*/  IMAD.X R89, R6, 0x1, R3, P4 ;  /* 0x0000000106597824 */ /* 0x004fc600020e0603 */
[----:B------:R-:W2:Y:S04]  /*1bd10*/  LDL.64 R2, [R1+0xdb8] ;  /* 0x000db80001027983 */ /* 0x000ea80000100a00 */
[----:B------:R1:W2:Y:S04]  /*1bd20*/  LDG.E.U8 R97, desc[UR8][R88.64] ;  /* 0x0000000858617981 */ /* 0x0002a8000c1e1100 */
[----:B------:R-:W2:Y:S01]  /*1bd30*/  LDL.64 R88, [R1+0xe38] ;  /* 0x000e380001587983 */ /* 0x000ea20000100a00 */
[----:B0-----:R-:W-:-:S05]  /*1bd40*/  IMAD.IADD R24, R9, 0x1, R136 ;  /* 0x0000000109187824 */ /* 0x001fca00078e0288 */
[C---:B------:R-:W-:Y:S01]  /*1bd50*/  IADD3 RZ, P4, PT, R0.reuse, R24, RZ ;  /* 0x0000001800ff7210 */ /* 0x040fe20007f9e0ff */
[----:B------:R-:W-:Y:S01]  /*1bd60*/  IMAD.IADD R24, R0, 0x1, R24 ;  /* 0x0000000100187824 */ /* 0x000fe200078e0218 */
[----:B------:R-:W-:-:S03]  /*1bd70*/  SHF.R.S32.HI R9, RZ, 0x1f, R0 ;  /* 0x0000001fff097819 */ /* 0x000fc60000011400 */
[----:B--2---:R-:W-:Y:S02]  /*1bd80*/  IMAD.X R25, R18, 0x1, R89, P4 ;  /* 0x0000000112197824 */ /* 0x004fe400020e0659 */
[----:B-1----:R-:W-:-:S03]  /*1bd90*/  IMAD R88, R105, 0xc, RZ ;  /* 0x0000000c69587824 */ /* 0x002fc600078e02ff */
[----:B------:R0:W2:Y:S02]  /*1bda0*/  LDG.E.U8 R105, desc[UR8][R24.64] ;  /* 0x0000000818697981 */ /* 0x0000a4000c1e1100 */
[----:B0-----:R-:W-:-:S05]  /*1bdb0*/  IMAD.IADD R24, R88, 0x1, R134 ;  /* 0x0000000158187824 */ /* 0x001fca00078e0286 */
[C---:B------:R-:W-:Y:S01]  /*1bdc0*/  IADD3 RZ, P4, PT, R0.reuse, R24, RZ ;  /* 0x0000001800ff7210 */ /* 0x040fe20007f9e0ff */
[----:B------:R-:W-:-:S04]  /*1bdd0*/  IMAD.IADD R24, R0, 0x1, R24 ;  /* 0x0000000100187824 */ /* 0x000fc800078e0218 */
[----:B----4-:R-:W-:Y:S02]  /*1bde0*/  IMAD.X R25, R9, 0x1, R145, P4 ;  /* 0x0000000109197824 */ /* 0x010fe400020e0691 */
[----:B------:R-:W-:Y:S01]  /*1bdf0*/  IMAD.IADD R9, R88, 0x1, R136 ;  /* 0x0000000158097824 */ /* 0x000fe200078e0288 */
[----:B------:R-:W4:Y:S01]  /*1be00*/  LDL.64 R144, [R1+0xdb0] ;  /* 0x000db00001907983 */ /* 0x000f220000100a00 */
[----:B------:R-:W0:Y:S03]  /*1be10*/  LDC R88, c[0x0][0x3c4] ;  /* 0x0000f100ff587b82 */ /* 0x000e260000000800 */
[----:B------:R1:W2:Y:S02]  /*1be20*/  LDG.E.U8 R178, desc[UR8][R24.64] ;  /* 0x0000000818b27981 */ /* 0x0002a4000c1e1100 */
[----:B-1----:R-:W-:-:S03]  /*1be30*/  IADD3 R24, P4, PT, R0, R9, RZ ;  /* 0x0000000900187210 */ /* 0x002fc60007f9e0ff */
[----:B------:R-:W1:Y:S02]  /*1be40*/  LDC R9, c[0x0][0x3c4] ;  /* 0x0000f100ff097b82 */ /* 0x000e640000000800 */
[----:B------:R-:W-:Y:S02]  /*1be50*/  IMAD.X R25, R6, 0x1, R3, P4 ;  /* 0x0000000106197824 */ /* 0x000fe400020e0603 */
[----:B------:R-:W2:Y:S04]  /*1be60*/  LDL.64 R2, [R1+0xe30] ;  /* 0x000e300001027983 */ /* 0x000ea80000100a00 */
[----:B------:R3:W4:Y:S02]  /*1be70*/  LDG.E.U8 R183, desc[UR8][R24.64] ;  /* 0x0000000818b77981 */ /* 0x000724000c1e1100 */
[----:B---3--:R-:W-:-:S05]  /*1be80*/  IADD3 R24, P4, PT, R0, R142, RZ ;  /* 0x0000008e00187210 */ /* 0x008fca0007f9e0ff */
[----:B------:R-:W-:Y:S02]  /*1be90*/  IMAD.X R25, R6, 0x1, R143, P4 ;  /* 0x0000000106197824 */ /* 0x000fe400020e068f */
[----:B------:R-:W3:Y:S01]  /*1bea0*/  LDL.64 R142, [R1+0xe28] ;  /* 0x000e2800018e7983 */ /* 0x000ee20000100a00 */
[----:B-1----:R-:W-:-:S03]  /*1beb0*/  IMAD R9, R9, 0x5, RZ ;  /* 0x0000000509097824 */ /* 0x002fc600078e02ff */
[----:B------:R1:W4:Y:S02]  /*1bec0*/  LDG.E.U8 R210, desc[UR8][R24.64] ;  /* 0x0000000818d27981 */ /* 0x000324000c1e1100 */
[C---:B-1----:R-:W-:Y:S02]  /*1bed0*/  IMAD.IADD R24, R9.reuse, 0x1, R134 ;  /* 0x0000000109187824 */ /* 0x042fe400078e0286 */
[----:B------:R-:W-:-:S03]  /*1bee0*/  IMAD.IADD R9, R9, 0x1, R136 ;  /* 0x0000000109097824 */ /* 0x000fc600078e0288 */
[C---:B------:R-:W-:Y:S01]  /*1bef0*/  IADD3 RZ, P4, PT, R0.reuse, R24, RZ ;  /* 0x0000001800ff7210 */ /* 0x040fe20007f9e0ff */
[----:B------:R-:W-:Y:S01]  /*1bf00*/  IMAD.IADD R24, R0, 0x1, R24 ;  /* 0x0000000100187824 */ /* 0x000fe200078e0218 */
[----:B------:R1:W-:Y:S04]  /*1bf10*/  STS.U8 [R140+UR4+0x1b080], R21 ;  /* 0x01b080158c007988 */ /* 0x0003e80008000004 */
[----:B------:R2:W-:Y:S01]  /*1bf20*/  STS.U8 [R140+UR4+0x13480], R39 ;  /* 0x013480278c007988 */ /* 0x0005e20008000004 */
[----:B0-----:R-:W-:-:S03]  /*1bf30*/  IMAD R88, R88, 0xd, RZ ;  /* 0x0000000d58587824 */ /* 0x001fc600078e02ff */
[----:B------:R-:W-:Y:S01]  /*1bf40*/  STS.U8 [R140+UR4+0x1b480], R42 ;  /* 0x01b4802a8c007988 */ /* 0x000fe20008000004 */
[----:B-1----:R-:W0:Y:S03]  /*1bf50*/  LDC R21, c[0x0][0x3c4] ;  /* 0x0000f100ff157b82 */ /* 0x002e260000000800 */
[----:B------:R1:W-:Y:S01]  /*1bf60*/  STS.U8 [R140+UR4+0x13880], R41 ;  /* 0x013880298c007988 */ /* 0x0003e20008000004 */
[----:B--2---:R-:W-:Y:S01]  /*1bf70*/  IMAD.X R25, R18, 0x1, R3, P4 ;  /* 0x0000000112197824 */ /* 0x004fe200020e0603 */
[C---:B------:R-:W-:Y:S02]  /*1bf80*/  IADD3 RZ, P4, PT, R0.reuse, R9, RZ ;  /* 0x0000000900ff7210 */ /* 0x040fe40007f9e0ff */
[----:B------:R-:W2:Y:S04]  /*1bf90*/  LDL.64 R2, [R1+0xcf8] ;  /* 0x000cf80001027983 */ /* 0x000ea80000100a00 */
[----:B------:R0:W2:Y:S02]  /*1bfa0*/  LDG.E.U8 R39, desc[UR8][R24.64] ;  /* 0x0000000818277981 */ /* 0x0000a4000c1e1100 */
[----:B0-----:R-:W-:-:S02]  /*1bfb0*/  IMAD.IADD R24, R0, 0x1, R9 ;  /* 0x0000000100187824 */ /* 0x001fc400078e0209 */
[----:B---3--:R-:W-:Y:S02]  /*1bfc0*/  IMAD.X R25, R18, 0x1, R143, P4 ;  /* 0x0000000112197824 */ /* 0x008fe400020e068f */
[----:B------:R-:W3:Y:S04]  /*1bfd0*/  LDL.64 R142, [R1+0xc80] ;  /* 0x000c8000018e7983 */ /* 0x000ee80000100a00 */
[----:B-1----:R0:W2:Y:S02]  /*1bfe0*/  LDG.E.U8 R41, desc[UR8][R24.64] ;  /* 0x0000000818297981 */ /* 0x0020a4000c1e1100 */
[----:B0-----:R-:W-:-:S05]  /*1bff0*/  IMAD.IADD R24, R88, 0x1, R134 ;  /* 0x0000000158187824 */ /* 0x001fca00078e0286 */
[----:B------:R-:W-:-:S05]  /*1c000*/  IADD3 R24, P4, PT, R0, R24, RZ ;  /* 0x0000001800187210 */ /* 0x000fca0007f9e0ff */
[----:B----4-:R-:W-:Y:S02]  /*1c010*/  IMAD.X R25, R6, 0x1, R145, P4 ;  /* 0x0000000106197824 */ /* 0x010fe400020e0691 */
[----:B------:R-:W5:Y:S04]  /*1c020*/  LDL.LU.64 R144, [R1+0x10f8] ;  /* 0x0010f80001907983 */ /* 0x000f680000300a00 */
[----:B------:R2:W4:Y:S04]  /*1c030*/  LDG.E.U8 R42, desc[UR8][R24.64] ;  /* 0x00000008182a7981 */ /* 0x000528000c1e1100 */
[----:B------:R-:W2:Y:S01]  /*1c040*/  LDL.64 R24, [R1+0xda8] ;  /* 0x000da80001187983 */ /* 0x000ea20000100a00 */
[----:B------:R-:W-:-:S05]  /*1c050*/  IMAD.IADD R88, R88, 0x1, R136 ;  /* 0x0000000158587824 */ /* 0x000fca00078e0288 */
[----:B------:R-:W-:Y:S01]  /*1c060*/  IADD3 R88, P4, PT, R0, R88, RZ ;  /* 0x0000005800587210 */ /* 0x000fe20007f9e0ff */
[----:B------:R-:W-:Y:S04]  /*1c070*/  STS.U8 [R140+UR4+0x1b880], R68 ;  /* 0x01b880448c007988 */ /* 0x000fe80008000004 */
[----:B------:R-:W-:Y:S04]  /*1c080*/  STS.U8 [R140+UR4+0x13c80], R8 ;  /* 0x013c80088c007988 */ /* 0x000fe80008000004 */
[----:B------:R0:W-:Y:S04]  /*1c090*/  STS.U8 [R140+UR4+0x1bc80], R20 ;  /* 0x01bc80148c007988 */ /* 0x0001e80008000004 */
[----:B0-----:R-:W4:Y:S01]  /*1c0a0*/  LDL.64 R140, [R1+0xda0] ;  /* 0x000da000018c7983 */ /* 0x001f220000100a00 */
[----:B--2---:R-:W-:Y:S01]  /*1c0b0*/  IMAD.X R89, R6, 0x1, R25, P4 ;  /* 0x0000000106597824 */ /* 0x004fe200020e0619 */
[----:B------:R-:W-:Y:S01]  /*1c0c0*/  IADD3 R24, P4, PT, R0, R2, RZ ;  /* 0x0000000200187210 */ /* 0x000fe20007f9e0ff */
[----:B------:R-:W-:-:S02]  /*1c0d0*/  IMAD R20, R21, 0x6, RZ ;  /* 0x0000000615147824 */ /* 0x000fc400078e02ff */
[----:B------:R-:W0:Y:S01]  /*1c0e0*/  LDC R21, c[0x0][0x3c4] ;  /* 0x0000f100ff157b82 */ /* 0x000e220000000800 */
[----:B------:R-:W-:Y:S01]  /*1c0f0*/  LOP3.LUT R68, R133, 0x20, RZ, 0x3c, !PT ;  /* 0x0000002085447812 */ /* 0x000fe200078e3cff */
[----:B------:R-:W-:Y:S01]  /*1c100*/  IMAD.X R25, R6, 0x1, R3, P4 ;  /* 0x0000000106197824 */ /* 0x000fe200020e0603 */
[----:B---3--:R-:W-:Y:S01]  /*1c110*/  IADD3 R8, P4, PT, R0, R142, RZ ;  /* 0x0000008e00087210 */ /* 0x008fe20007f9e0ff */
[----:B------:R-:W2:Y:S04]  /*1c120*/  LDL.64 R2, [R1+0xe20] ;  /* 0x000e200001027983 */ /* 0x000ea80000100a00 */
[----:B------:R-:W-:Y:S01]  /*1c130*/  IMAD.X R9, R6, 0x1, R143, P4 ;  /* 0x0000000106097824 */ /* 0x000fe200020e068f */
[----:B------:R-:W3:Y:S04]  /*1c140*/  LDG.E.U8 R24, desc[UR8][R24.64] ;  /* 0x0000000818187981 */ /* 0x000ee8000c1e1100 */
[----:B------:R-:W3:Y:S04]  /*1c150*/  LDL.64 R142, [R1+0xe18] ;  /* 0x000e1800018e7983 */ /* 0x000ee80000100a00 */
[----:B------:R-:W3:Y:S04]  /*1c160*/  LDG.E.U8 R88, desc[UR8][R88.64] ;  /* 0x0000000858587981 */ /* 0x000ee8000c1e1100 */
[----:B------:R1:W3:Y:S02]  /*1c170*/  LDG.E.U8 R25, desc[UR8][R8.64] ;  /* 0x0000000808197981 */ /* 0x0002e4000c1e1100 */
[----:B-1----:R-:W-:-:S02]  /*1c180*/  IMAD.IADD R8, R20, 0x1, R134 ;  /* 0x0000000114087824 */ /* 0x002fc400078e0286 */
[----:B------:R-:W-:-:S03]  /*1c190*/  IMAD.IADD R20, R20, 0x1, R136 ;  /* 0x0000000114147824 */ /* 0x000fc600078e0288 */
[C---:B------:R-:W-:Y:S01]  /*1c1a0*/  IADD3 RZ, P4, PT, R0.reuse, R8, RZ ;  /* 0x0000000800ff7210 */ /* 0x040fe20007f9e0ff */
[----:B------:R-:W-:Y:S01]  /*1c1b0*/  IMAD.IADD R8, R0, 0x1, R8 ;  /* 0x0000000100087824 */ /* 0x000fe200078e0208 */
[----:B------:R-:W-:Y:S04]  /*1c1c0*/  STS.U8 [R68+UR4+0x10100], R95 ;  /* 0x0101005f44007988 */ /* 0x000fe80008000004 */
[----:B------:R-:W-:Y:S04]  /*1c1d0*/  STS.U8 [R68+UR4+0x18100], R98 ;  /* 0x0181006244007988 */ /* 0x000fe80008000004 */
[----:B------:R1:W-:Y:S01]  /*1c1e0*/  STS.U8 [R68+UR4+0x10500], R100 ;  /* 0x0105006444007988 */ /* 0x0003e20008000004 */
[----:B--2---:R-:W-:Y:S01]  /*1c1f0*/  IMAD.X R9, R18, 0x1, R3, P4 ;  /* 0x0000000112097824 */ /* 0x004fe200020e0603 */
[----:B------:R-:W-:-:S02]  /*1c200*/  IADD3 RZ, P4, PT, R0, R20, RZ ;  /* 0x0000001400ff7210 */ /* 0x000fc40007f9e0ff */
[----:B------:R-:W2:Y:S04]  /*1c210*/  LDL.64 R2, [R1+0xc78] ;  /* 0x000c780001027983 */ /* 0x000ea80000100a00 */
[----:B-1----:R1:W2:Y:S02]  /*1c220*/  LDG.E.U8 R68, desc[UR8][R8.64] ;  /* 0x0000000808447981 */ /* 0x0022a4000c1e1100 */
[----:B-1----:R-:W-:Y:S02]  /*1c230*/  IMAD.IADD R8, R0, 0x1, R20 ;  /* 0x0000000100087824 */ /* 0x002fe400078e0214 */
[----:B---3--:R-:W-:Y:S02]  /*1c240*/  IMAD.X R9, R18, 0x1, R143, P4 ;  /* 0x0000000112097824 */ /* 0x008fe400020e068f */
[----:B0-----:R-:W-:Y:S01]  /*1c250*/  IMAD R20, R21, 0xe, RZ ;  /* 0x0000000e15147824 */ /* 0x001fe200078e02ff */
[----:B------:R-:W5:Y:S04]  /*1c260*/  LDL.LU.64 R142, [R1+0x10f0] ;  /* 0x0010f000018e7983 */ /* 0x000f680000300a00 */
[----:B------:R0:W3:Y:S02]  /*1c270*/  LDG.E.U8 R89, desc[UR8][R8.64] ;  /* 0x0000000808597981 */ /* 0x0000e4000c1e1100 */
[----:B0-----:R-:W-:-:S05]  /*1c280*/  IMAD.IADD R8, R20, 0x1, R134 ;  /* 0x0000000114087824 */ /* 0x001fca00078e0286 */
[----:B------:R-:W-:-:S05]  /*1c290*/  IADD3 R8, P4, PT, R0, R8, RZ ;  /* 0x0000000800087210 */ /* 0x000fca0007f9e0ff */
[----:B----4-:R-:W-:Y:S02]  /*1c2a0*/  IMAD.X R9, R6, 0x1, R141, P4 ;  /* 0x0000000106097824 */ /* 0x010fe400020e068d */
[----:B------:R-:W5:Y:S04]  /*1c2b0*/  LDL.LU.64 R140, [R1+0x10e8] ;  /* 0x0010e800018c7983 */ /* 0x000f680000300a00 */
[----:B------:R2:W4:Y:S04]  /*1c2c0*/  LDG.E.U8 R95, desc[UR8][R8.64] ;  /* 0x00000008085f7981 */ /* 0x000528000c1e1100 */
[----:B------:R-:W2:Y:S01]  /*1c2d0*/  LDL.64 R8, [R1+0xd98] ;  /* 0x000d980001087983 */ /* 0x000ea20000100a00 */
[----:B------:R-:W-:-:S05]  /*1c2e0*/  IMAD.IADD R20, R20, 0x1, R136 ;  /* 0x0000000114147824 */ /* 0x000fca00078e0288 */
[----:B------:R-:W-:Y:S02]  /*1c2f0*/  IADD3 R20, P4, PT, R0, R20, RZ ;  /* 0x0000001400147210 */ /* 0x000fe40007f9e0ff */
[----:B------:R-:W-:-:S05]  /*1c300*/  LOP3.LUT R100, R133, 0x20, RZ, 0x3c, !PT ;  /* 0x0000002085647812 */ /* 0x000fca00078e3cff */
[----:B------:R-:W-:Y:S04]  /*1c310*/  STS.U8 [R100+UR4+0x18500], R7 ;  /* 0x0185000764007988 */ /* 0x000fe80008000004 */
[----:B------:R0:W-:Y:S04]  /*1c320*/  STS.U8 [R100+UR4+0x10900], R10 ;  /* 0x0109000a64007988 */ /* 0x0001e80008000004 */
[----:B------:R-:W-:Y:S04]  /*1c330*/  STS.U8 [R100+UR4+0x18900], R13 ;  /* 0x0189000d64007988 */ /* 0x000fe80008000004 */
[----:B------:R-:W-:Y:S01]  /*1c340*/  STS.U8 [R100+UR4+0x10d00], R22 ;  /* 0x010d001664007988 */ /* 0x000fe20008000004 */
[----:B0-----:R-:W0:Y:S03]  /*1c350*/  LDC R10, c[0x0][0x3c4] ;  /* 0x0000f100ff0a7b82 */ /* 0x001e260000000800 */
[----:B------:R-:W-:Y:S04]  /*1c360*/  STS.U8 [R100+UR4+0x18d00], R15 ;  /* 0x018d000f64007988 */ /* 0x000fe80008000004 */
[----:B------:R1:W-:Y:S01]  /*1c370*/  STS.U8 [R100+UR4+0x11100], R12 ;  /* 0x0111000c64007988 */ /* 0x0003e20008000004 */
[----:B--2---:R-:W-:Y:S01]  /*1c380*/  IMAD.X R21, R6, 0x1, R9, P4 ;  /* 0x0000000106157824 */ /* 0x004fe200020e0609 */
[----:B------:R-:W-:-:S04]  /*1c390*/  IADD3 R8, P4, PT, R0, R2, RZ ;  /* 0x0000000200087210 */ /* 0x000fc80007f9e0ff */
[----:B------:R-:W2:Y:S01]  /*1c3a0*/  LDG.E.U8 R20, desc[UR8][R20.64] ;  /* 0x0000000814147981 */ /* 0x000ea2000c1e1100 */
[----:B------:R-:W-:-:S03]  /*1c3b0*/  IMAD.X R9, R6, 0x1, R3, P4 ;  /* 0x0000000106097824 */ /* 0x000fc600020e0603 */
[----:B------:R-:W5:Y:S04]  /*1c3c0*/  LDL.LU.64 R2, [R1+0x10e0] ;  /* 0x0010e00001027983 */ /* 0x000f680000300a00 */
[----:B-1----:R-:W2:Y:S04]  /*1c3d0*/  LDL.64 R12, [R1+0xe08] ;  /* 0x000e0800010c7983 */ /* 0x002ea80000100a00 */
[----:B------:R1:W2:Y:S04]  /*1c3e0*/  LDG.E.U8 R21, desc[UR8][R8.64] ;  /* 0x0000000808157981 */ /* 0x0002a8000c1e1100 */
[----:B------:R-:W1:Y:S04]  /*1c3f0*/  LDL.64 R8, [R1+0xe10] ;  /* 0x000e100001087983 */ /* 0x000e680000100a00 */
        /* <DEDUP_REMOVED lines=14> */
[----:B------:R-:W-:Y:S01]  /*1c4e0*/  STS.U8 [R100+UR4+0x1ad00], R82 ;  /* 0x01ad005264007988 */ /* 0x000fe20008000004 */
[----:B------:R-:W-:-:S03]  /*1c4f0*/  LOP3.LUT R98, R133, 0x30, RZ, 0x3c, !PT ;  /* 0x0000003085627812 */ /* 0x000fc600078e3cff */
[----:B------:R-:W-:Y:S04]  /*1c500*/  STS.U8 [R100+UR4+0x13100], R81 ;  /* 0x0131005164007988 */ /* 0x000fe80008000004 */
[----:B------:R-:W-:Y:S04]  /*1c510*/  STS.U8 [R100+UR4+0x1b100], R80 ;  /* 0x01b1005064007988 */ /* 0x000fe80008000004 */
[----:B------:R-:W-:Y:S04]  /*1c520*/  STS.U8 [R100+UR4+0x13500], R79 ;  /* 0x0135004f64007988 */ /* 0x000fe80008000004 */
[----:B------:R-:W-:Y:S01]  /*1c530*/  STS.U8 [R100+UR4+0x1b500], R78 ;  /* 0x01b5004e64007988 */ /* 0x000fe20008000004 */
[----:B0-----:R-:W-:-:S03]  /*1c540*/  IMAD R10, R10, 0x7, RZ ;  /* 0x000000070a0a7824 */ /* 0x001fc600078e02ff */
[----:B------:R-:W-:Y:S04]  /*1c550*/  STS.U8 [R100+UR4+0x13900], R77 ;  /* 0x0139004d64007988 */ /* 0x000fe80008000004 */
[----:B------:R0:W-:Y:S04]  /*1c560*/  STS.U8 [R100+UR4+0x1b900], R76 ;  /* 0x01b9004c64007988 */ /* 0x0001e80008000004 */
[----:B------:R-:W-:Y:S04]  /*1c570*/  STS.U8 [R100+UR4+0x13d00], R75 ;  /* 0x013d004b64007988 */ /* 0x000fe80008000004 */
[----:B------:R-:W-:Y:S01]  /*1c580*/  STS.U8 [R100+UR4+0x1bd00], R74 ;  /* 0x01bd004a64007988 */ /* 0x000fe20008000004 */
[----:B------:R-:W-:Y:S01]  /*1c590*/  IMAD.IADD R5, R10, 0x1, R134 ;  /* 0x000000010a057824 */ /* 0x000fe200078e0286 */
[----:B------:R-:W-:Y:S01]  /*1c5a0*/  LOP3.LUT R40, R133, 0x40, RZ, 0x3c, !PT ;  /* 0x0000004085287812 */ /* 0x000fe200078e3cff */
[----:B0-----:R-:W0:Y:S01]  /*1c5b0*/  LDC R76, c[0x0][0x3c4] ;  /* 0x0000f100ff4c7b82 */ /* 0x001e220000000800 */
[----:B------:R0:W-:Y:S04]  /*1c5c0*/  STS.U8 [R98+UR4+0x10180], R23 ;  /* 0x0101801762007988 */ /* 0x0001e80008000004 */
[----:B------:R-:W-:Y:S04]  /*1c5d0*/  STS.U8 [R98+UR4+0x18180], R90 ;  /* 0x0181805a62007988 */ /* 0x000fe80008000004 */
[----:B------:R-:W-:Y:S04]  /*1c5e0*/  STS.U8 [R98+UR4+0x10580], R91 ;  /* 0x0105805b62007988 */ /* 0x000fe80008000004 */
[----:B------:R-:W-:Y:S04]  /*1c5f0*/  STS.U8 [R98+UR4+0x18580], R26 ;  /* 0x0185801a62007988 */ /* 0x000fe80008000004 */
[----:B------:R-:W-:Y:S01]  /*1c600*/  STS.U8 [R98+UR4+0x10980], R93 ;  /* 0x0109805d62007988 */ /* 0x000fe20008000004 */
[----:B------:R-:W-:-:S03]  /*1c610*/  IADD3 RZ, P4, PT, R0, R5, RZ ;  /* 0x0000000500ff7210 */ /* 0x000fc60007f9e0ff */
[----:B------:R-:W-:Y:S01]  /*1c620*/  STS.U8 [R98+UR4+0x18980], R97 ;  /* 0x0189806162007988 */ /* 0x000fe20008000004 */
[----:B------:R-:W-:-:S03]  /*1c630*/  IMAD.IADD R10, R10, 0x1, R136 ;  /* 0x000000010a0a7824 */ /* 0x000fc600078e0288 */
[----:B------:R-:W-:Y:S04]  /*1c640*/  STS.U8 [R98+UR4+0x10d80], R67 ;  /* 0x010d804362007988 */ /* 0x000fe80008000004 */
[----:B------:R-:W-:Y:S04]  /*1c650*/  STS.U8 [R98+UR4+0x18d80], R66 ;  /* 0x018d804262007988 */ /* 0x000fe80008000004 */
[----:B------:R-:W3:Y:S04]  /*1c660*/  LDL.64 R72, [R1+0x668] ;  /* 0x0006680001487983 */ /* 0x000ee80000100a00 */
        /* <DEDUP_REMOVED lines=11> */
[----:B------:R-:W4:Y:S04]  /*1c720*/  LDL.64 R70, [R1+0xd90] ;  /* 0x000d900001467983 */ /* 0x000f280000100a00 */
        /* <DEDUP_REMOVED lines=8> */
[----:B0-----:R-:W4:Y:S04]  /*1c7b0*/  LDL.64 R22, [R1+0xc68] ;  /* 0x000c680001167983 */ /* 0x001f280000100a00 */
[----:B------:R-:W4:Y:S04]  /*1c7c0*/  LDL.64 R48, [R1+0xce8] ;  /* 0x000ce80001307983 */ /* 0x000f280000100a00 */
[----:B------:R-:W-:Y:S04]  /*1c7d0*/  STS.U8 [R98+UR4+0x1b580], R47 ;  /* 0x01b5802f62007988 */ /* 0x000fe80008000004 */
[----:B------:R0:W-:Y:S04]  /*1c7e0*/  STS.U8 [R98+UR4+0x13980], R46 ;  /* 0x0139802e62007988 */ /* 0x0001e80008000004 */
[----:B------:R-:W-:Y:S04]  /*1c7f0*/  STS.U8 [R98+UR4+0x1b980], R45 ;  /* 0x01b9802d62007988 */ /* 0x000fe80008000004 */
[----:B------:R1:W-:Y:S04]  /*1c800*/  STS.U8 [R98+UR4+0x13d80], R44 ;  /* 0x013d802c62007988 */ /* 0x0003e80008000004 */
[----:B0-----:R-:W4:Y:S04]  /*1c810*/  LDL.64 R46, [R1+0xc70] ;  /* 0x000c7000012e7983 */ /* 0x001f280000100a00 */
        /* <DEDUP_REMOVED lines=8> */
[----:B------:R-:W-:Y:S01]  /*1c8a0*/  IMAD R76, R76, 0xf, RZ ;  /* 0x0000000f4c4c7824 */ /* 0x000fe200078e02ff */
[----:B------:R-:W-:-:S02]  /*1c8b0*/  LOP3.LUT R69, R133, 0x50, RZ, 0x3c, !PT ;  /* 0x0000005085457812 */ /* 0x000fc400078e3cff */
[----:B------:R-:W4:Y:S04]  /*1c8c0*/  LDL.64 R82, [R1+0x978] ;  /* 0x0009780001527983 */ /* 0x000f280000100a00 */
[----:B------:R-:W4:Y:S04]  /*1c8d0*/  LDL.64 R80, [R1+0x970] ;  /* 0x0009700001507983 */ /* 0x000f280000100a00 */
[----:B------:R-:W4:Y:S01]  /*1c8e0*/  LDL.64 R78, [R1+0x968] ;  /* 0x00096800014e7983 */ /* 0x000f220000100a00 */
[----:B------:R-:W3:Y:S03]  /*1c8f0*/  S2R R77, SR_TID.X ;  /* 0x00000000004d7919 */ /* 0x000ee60000002100 */
[----:B------:R-:W4:Y:S04]  /*1c900*/  LDL.64 R74, [R1+0x8f0] ;  /* 0x0008f000014a7983 */ /* 0x000f280000100a00 */
[----:B------:R-:W4:Y:S04]  /*1c910*/  LDL.64 R86, [R1+0x8e8] ;  /* 0x0008e80001567983 */ /* 0x000f280000100a00 */
[----:B------:R-:W4:Y:S01]  /*1c920*/  LDL.64 R84, [R1+0x880] ;  /* 0x0008800001547983 */ /* 0x000f220000100a00 */
[----:B-1----:R-:W-:Y:S01]  /*1c930*/  IMAD.X R9, R18, 0x1, R9, P4 ;  /* 0x0000000112097824 */ /* 0x002fe200020e0609 */
[----:B------:R-:W-:-:S02]  /*1c940*/  IADD3 RZ, P4, PT, R0, R10, RZ ;  /* 0x0000000a00ff7210 */ /* 0x000fc40007f9e0ff */
[----:B------:R-:W4:Y:S03]  /*1c950*/  LDL.64 R44, [R1+0xc00] ;  /* 0x000c0000012c7983 */ /* 0x000f260000100a00 */
[----:B--2---:R-:W-:Y:S01]  /*1c960*/  IMAD.X R11, R18, 0x1, R13, P4 ;  /* 0x00000001120b7824 */ /* 0x004fe200020e060d */
[----:B0-----:R-:W2:Y:S04]  /*1c970*/  LDL.64 R36, [R1+0xb78] ;  /* 0x000b780001247983 */ /* 0x001ea80000100a00 */
[----:B------:R-:W2:Y:S04]  /*1c980*/  LDL.64 R12, [R1+0xcf0] ;  /* 0x000cf000010c7983 */ /* 0x000ea80000100a00 */
[----:B------:R-:W-:Y:S04]  /*1c990*/  STS.U8 [R40+UR4+0x18e00], R35 ;  /* 0x018e002328007988 */ /* 0x000fe80008000004 */
[----:B------:R-:W-:Y:S04]  /*1c9a0*/  STS.U8 [R40+UR4+0x11200], R34 ;  /* 0x0112002228007988 */ /* 0x000fe80008000004 */
[----:B------:R-:W-:Y:S04]  /*1c9b0*/  STS.U8 [R40+UR4+0x19200], R33 ;  /* 0x0192002128007988 */ /* 0x000fe80008000004 */
[----:B------:R-:W-:Y:S04]  /*1c9c0*/  STS.U8 [R40+UR4+0x11600], R32 ;  /* 0x0116002028007988 */ /* 0x000fe80008000004 */
[----:B------:R-:W-:Y:S04]  /*1c9d0*/  STS.U8 [R40+UR4+0x19600], R31 ;  /* 0x0196001f28007988 */ /* 0x000fe80008000004 */
[----:B------:R0:W-:Y:S04]  /*1c9e0*/  STS.U8 [R40+UR4+0x11a00], R30 ;  /* 0x011a001e28007988 */ /* 0x0001e80008000004 */
[----:B------:R-:W-:Y:S04]  /*1c9f0*/  STS.U8 [R40+UR4+0x19a00], R14 ;  /* 0x019a000e28007988 */ /* 0x000fe80008000004 */
[----:B------:R1:W-:Y:S04]  /*1ca00*/  STS.U8 [R40+UR4+0x11e00], R28 ;  /* 0x011e001c28007988 */ /* 0x0003e80008000004 */
[----:B0-----:R-:W2:Y:S04]  /*1ca10*/  LDL.64 R30, [R1+0xbf0] ;  /* 0x000bf000011e7983 */ /* 0x001ea80000100a00 */
[----:B------:R-:W2:Y:S04]  /*1ca20*/  LDL.64 R32, [R1+0xbe8] ;  /* 0x000be80001207983 */ /* 0x000ea80000100a00 */
[----:B-1----:R-:W2:Y:S04]  /*1ca30*/  LDL.64 R28, [R1+0xbf8] ;  /* 0x000bf800011c7983 */ /* 0x002ea80000100a00 */
[----:B------:R-:W2:Y:S04]  /*1ca40*/  LDL.64 R34, [R1+0xb80] ;  /* 0x000b800001227983 */ /* 0x000ea80000100a00 */
[----:B------:R-:W2:Y:S04]  /*1ca50*/  LDL.64 R52, [R1+0xb70] ;  /* 0x000b700001347983 */ /* 0x000ea80000100a00 */
[----:B------:R-:W2:Y:S04]  /*1ca60*/  LDL.64 R54, [R1+0xb68] ;  /* 0x000b680001367983 */ /* 0x000ea80000100a00 */
[----:B------:R-:W2:Y:S01]  /*1ca70*/  LDL.64 R56, [R1+0xb00] ;  /* 0x000b000001387983 */ /* 0x000ea20000100a00 */
[----:B------:R-:W-:-:S02]  /*1ca80*/  IMAD.IADD R8, R0, 0x1, R5 ;  /* 0x0000000100087824 */ /* 0x000fc400078e0205 */
[----:B------:R-:W-:Y:S01]  /*1ca90*/  IMAD.IADD R5, R76, 0x1, R134 ;  /* 0x000000014c057824 */ /* 0x000fe200078e0286 */
[----:B------:R-:W2:Y:S04]  /*1caa0*/  LDL.64 R50, [R1+0xa80] ;  /* 0x000a800001327983 */ /* 0x000ea80000100a00 */
[----:B------:R3:W2:Y:S01]  /*1cab0*/  LDG.E.U8 R7, desc[UR8][R8.64] ;  /* 0x0000000808077981 */ /* 0x0006a2000c1e1100 */
[----:B------:R-:W-:-:S03]  /*1cac0*/  IMAD.IADD R10, R0, 0x1, R10 ;  /* 0x00000001000a7824 */ /* 0x000fc600078e020a */
[----:B------:R0:W-:Y:S04]  /*1cad0*/  STS.U8 [R40+UR4+0x19e00], R4 ;  /* 0x019e000428007988 */ /* 0x0001e80008000004 */
[----:B------:R2:W2:Y:S04]  /*1cae0*/  LDG.E.U8 R18, desc[UR8][R10.64] ;  /* 0x000000080a127981 */ /* 0x0004a8000c1e1100 */
[----:B------:R1:W-:Y:S04]  /*1caf0*/  STS.U8 [R40+UR4+0x12200], R16 ;  /* 0x0122001028007988 */ /* 0x0003e80008000004 */
[----:B------:R-:W2:Y:S04]  /*1cb00*/  LDL.64 R58, [R1+0xa00] ;  /* 0x000a0000013a7983 */ /* 0x000ea80000100a00 */
[----:B------:R-:W2:Y:S04]  /*1cb10*/  LDL.64 R60, [R1+0x9f8] ;  /* 0x0009f800013c7983 */ /* 0x000ea80000100a00 */
[----:B------:R-:W2:Y:S04]  /*1cb20*/  LDL.64 R62, [R1+0x9f0] ;  /* 0x0009f000013e7983 */ /* 0x000ea80000100a00 */
[----:B------:R-:W2:Y:S04]  /*1cb30*/  LDL.64 R64, [R1+0x9e8] ;  /* 0x0009e80001407983 */ /* 0x000ea80000100a00 */
[----:B------:R-:W2:Y:S01]  /*1cb40*/  LDL.64 R66, [R1+0x980] ;  /* 0x0009800001427983 */ /* 0x000ea20000100a00 */
[----:B------:R-:W1:Y:S03]  /*1cb50*/  S2R R98, SR_TID.X ;  /* 0x0000000000627919 */ /* 0x000e660000002100 */
[----:B------:R-:W2:Y:S04]  /*1cb60*/  LDL.64 R90, [R1+0x800] ;  /* 0x00080000015a7983 */ /* 0x000ea80000100a00 */
[----:B------:R-:W2:Y:S01]  /*1cb70*/  LDL.64 R92, [R1+0x6f8] ;  /* 0x0006f800015c7983 */ /* 0x000ea20000100a00 */
[----:B---3--:R-:W-:-:S05]  /*1cb80*/  IADD3 R8, P4, PT, R0, R72, RZ ;  /* 0x0000004800087210 */ /* 0x008fca0007f9e0ff */
[----:B------:R-:W-:Y:S01]  /*1cb90*/  IMAD.X R9, R6, 0x1, R73, P4 ;  /* 0x0000000106097824 */ /* 0x000fe200020e0649 */
[----:B0-----:R-:W-:Y:S01]  /*1cba0*/  IADD3 R4, P4, PT, R0, R5, RZ ;  /* 0x0000000500047210 */ /* 0x001fe20007f9e0ff */
[----:B------:R-:W-:Y:S04]  /*1cbb0*/  STS.U8 [R40+UR4+0x1a200], R27 ;  /* 0x01a2001b28007988 */ /* 0x000fe80008000004 */
[----:B------:R-:W3:Y:S04]  /*1cbc0*/  LDL.64 R72, [R1+0x8f8] ;  /* 0x0008f80001487983 */ /* 0x000ee80000100a00 */
[----:B------:R-:W3:Y:S01]  /*1cbd0*/  LDG.E.U8 R8, desc[UR8][R8.64] ;  /* 0x0000000808087981 */ /* 0x000ee2000c1e1100 */
[----:B----4-:R-:W-:-:S03]  /*1cbe0*/  IMAD.X R5, R6, 0x1, R71, P4 ;  /* 0x0000000106057824 */ /* 0x010fc600020e0647 */
        /* <DEDUP_REMOVED lines=15> */
[----:B--2---:R-:W-:-:S05]  /*1cce0*/  IADD3 R10, P4, PT, R0, R12, RZ ;  /* 0x0000000c000a7210 */ /* 0x004fca0007f9e0ff */
[----:B------:R-:W-:Y:S01]  /*1ccf0*/  IMAD.X R11, R6, 0x1, R13, P4 ;  /* 0x00000001060b7824 */ /* 0x000fe200020e060d */
[----:B------:R-:W-:Y:S01]  /*1cd00*/  IADD3 R12, P4, PT, R0, R48, RZ ;  /* 0x00000030000c7210 */ /* 0x000fe20007f9e0ff */
[----:B------:R2:W-:Y:S04]  /*1cd10*/  STS.U8 [R69+UR4+0x18280], R41 ;  /* 0x0182802945007988 */ /* 0x0005e80008000004 */
[----:B------:R-:W-:Y:S01]  /*1cd20*/  IMAD.X R13, R6, 0x1, R49, P4 ;  /* 0x00000001060d7824 */ /* 0x000fe200020e0631 */
[----:B------:R-:W-:Y:S01]  /*1cd30*/  IADD3 R14, P4, PT, R0, R46, RZ ;  /* 0x0000002e000e7210 */ /* 0x000fe20007f9e0ff */
[----:B------:R-:W3:Y:S04]  /*1cd40*/  LDL.64 R48, [R1+0xae8] ;  /* 0x000ae80001307983 */ /* 0x000ee80000100a00 */
[----:B------:R-:W-:Y:S01]  /*1cd50*/  IMAD.X R15, R6, 0x1, R47, P4 ;  /* 0x00000001060f7824 */ /* 0x000fe200020e062f */
[----:B-1----:R-:W-:Y:S01]  /*1cd60*/  IADD3 R16, P4, PT, R0, R22, RZ ;  /* 0x0000001600107210 */ /* 0x002fe20007f9e0ff */
[----:B------:R-:W3:Y:S04]  /*1cd70*/  LDL.64 R46, [R1+0xaf0] ;  /* 0x000af000012e7983 */ /* 0x000ee80000100a00 */
[----:B------:R-:W-:Y:S01]  /*1cd80*/  IMAD.X R17, R6, 0x1, R23, P4 ;  /* 0x0000000106117824 */ /* 0x000fe200020e0617 */
[----:B------:R-:W-:Y:S01]  /*1cd90*/  IADD3 R22, P4, PT, R0, R44, RZ ;  /* 0x0000002c00167210 */ /* 0x000fe20007f9e0ff */
[----:B------:R1:W-:Y:S04]  /*1cda0*/  STS.U8 [R69+UR4+0x10680], R42 ;  /* 0x0106802a45007988 */ /* 0x0003e80008000004 */
[----:B------:R-:W-:Y:S01]  /*1cdb0*/  IMAD.X R23, R6, 0x1, R45, P4 ;  /* 0x0000000106177824 */ /* 0x000fe200020e062d */
[----:B0-----:R-:W-:Y:S01]  /*1cdc0*/  LOP3.LUT R19, R77, 0x7f, RZ, 0xc0, !PT ;  /* 0x0000007f4d137812 */ /* 0x001fe200078ec0ff */
[----:B------:R-:W1:Y:S01]  /*1cdd0*/  LDL.64 R44, [R1+0xaf8] ;  /* 0x000af800012c7983 */ /* 0x000e620000100a00 */
[----:B------:R-:W-:-:S03]  /*1cde0*/  LOP3.LUT R70, R98, 0x80, RZ, 0xc0, !PT ;  /* 0x0000008062467812 */ /* 0x000fc600078ec0ff */
[----:B------:R-:W-:Y:S04]  /*1cdf0*/  STS.U8 [R69+UR4+0x18680], R88 ;  /* 0x0186805845007988 */ /* 0x000fe80008000004 */
[----:B------:R-:W3:Y:S04]  /*1ce00*/  LDG.E.U8 R10, desc[UR8][R10.64] ;  /* 0x000000080a0a7981 */ /* 0x000ee8000c1e1100 */
[----:B------:R-:W3:Y:S01]  /*1ce10*/  LDG.E.U8 R12, desc[UR8][R12.64] ;  /* 0x000000080c0c7981 */ /* 0x000ee2000c1e1100 */
[----:B------:R-:W-:-:S03]  /*1ce20*/  IADD3 R26, P4, PT, R0, R28, RZ ;  /* 0x0000001c001a7210 */ /* 0x000fc60007f9e0ff */
[----:B------:R-:W3:Y:S02]  /*1ce30*/  LDG.E.U8 R14, desc[UR8][R14.64] ;  /* 0x000000080e0e7981 */ /* 0x000ee4000c1e1100 */
[----:B------:R-:W-:Y:S01]  /*1ce40*/  IMAD.X R27, R6, 0x1, R29, P4 ;  /* 0x00000001061b7824 */ /* 0x000fe200020e061d */
[----:B------:R-:W-:Y:S01]  /*1ce50*/  IADD3 R28, P4, PT, R0, R30, RZ ;  /* 0x0000001e001c7210 */ /* 0x000fe20007f9e0ff */
[----:B------:R-:W-:Y:S01]  /*1ce60*/  IMAD R19, R70, 0x80, R19 ;  /* 0x0000008046137824 */ /* 0x000fe200078e0213 */
[----:B------:R-:W-:Y:S03]  /*1ce70*/  STS.U8 [R69+UR4+0x10a80], R107 ;  /* 0x010a806b45007988 */ /* 0x000fe60008000004 */
[----:B------:R-:W-:Y:S01]  /*1ce80*/  IMAD.X R29, R6, 0x1, R31, P4 ;  /* 0x00000001061d7824 */ /* 0x000fe200020e061f */
[----:B------:R-:W-:Y:S01]  /*1ce90*/  IADD3 R30, P4, PT, R0, R32, RZ ;  /* 0x00000020001e7210 */ /* 0x000fe20007f9e0ff */
[----:B------:R-:W3:Y:S04]  /*1cea0*/  LDL.64 R70, [R1+0x900] ;  /* 0x0009000001467983 */ /* 0x000ee80000100a00 */
[----:B------:R-:W-:Y:S01]  /*1ceb0*/  IMAD.X R31, R6, 0x1, R33, P4 ;  /* 0x00000001061f7824 */ /* 0x000fe200020e0621 */
[----:B------:R-:W-:Y:S01]  /*1cec0*/  IADD3 R32, P4, PT, R0, R34, RZ ;  /* 0x0000002200207210 */ /* 0x000fe20007f9e0ff */
[----:B------:R-:W-:Y:S04]  /*1ced0*/  STS.U8 [R69+UR4+0x18a80], R139 ;  /* 0x018a808b45007988 */ /* 0x000fe80008000004 */
        /* <DEDUP_REMOVED lines=8> */
[----:B------:R-:W3:Y:S04]  /*1cf60*/  LDL.64 R52, [R1+0xa78] ;  /* 0x000a780001347983 */ /* 0x000ee80000100a00 */
[----:B----4-:R-:W-:Y:S01]  /*1cf70*/  IMAD.X R39, R6, 0x1, R55, P4 ;  /* 0x0000000106277824 */ /* 0x010fe200020e0637 */
[----:B------:R-:W-:Y:S01]  /*1cf80*/  IADD3 R40, P4, PT, R0, R56, RZ ;  /* 0x0000003800287210 */ /* 0x000fe20007f9e0ff */
[----:B------:R-:W4:Y:S04]  /*1cf90*/  LDL.64 R54, [R1+0xa70] ;  /* 0x000a700001367983 */ /* 0x000f280000100a00 */
[----:B--2---:R-:W-:Y:S01]  /*1cfa0*/  IMAD.X R41, R6, 0x1, R57, P4 ;  /* 0x0000000106297824 */ /* 0x004fe200020e0639 */
[----:B------:R-:W-:Y:S04]  /*1cfb0*/  STS.U8 [R69+UR4+0x11280], R130 ;  /* 0x0112808245007988 */ /* 0x000fe80008000004 */
[----:B------:R-:W2:Y:S04]  /*1cfc0*/  LDL.64 R56, [R1+0xa68] ;  /* 0x000a680001387983 */ /* 0x000ea80000100a00 */
        /* <DEDUP_REMOVED lines=28> */
[----:B------:R0:W2:Y:S04]  /*1d190*/  LDG.E.U8 R11, desc[UR8][R36.64] ;  /* 0x00000008240b7981 */ /* 0x0000a8000c1e1100 */
[----:B------:R0:W2:Y:S04]  /*1d1a0*/  LDG.E.U8 R13, desc[UR8][R38.64] ;  /* 0x00000008260d7981 */ /* 0x0000a8000c1e1100 */
[----:B------:R-:W2:Y:S04]  /*1d1b0*/  LDG.E.U8 R16, desc[UR8][R16.64] ;  /* 0x0000000810107981 */ /* 0x000ea8000c1e1100 */
[----:B------:R-:W2:Y:S04]  /*1d1c0*/  LDG.E.U8 R22, desc[UR8][R22.64] ;  /* 0x0000000816167981 */ /* 0x000ea8000c1e1100 */
[----:B------:R-:W2:Y:S04]  /*1d1d0*/  LDG.E.U8 R26, desc[UR8][R26.64] ;  /* 0x000000081a1a7981 */ /* 0x000ea8000c1e1100 */
[----:B------:R-:W2:Y:S04]  /*1d1e0*/  LDG.E.U8 R28, desc[UR8][R28.64] ;  /* 0x000000081c1c7981 */ /* 0x000ea8000c1e1100 */
[----:B------:R-:W2:Y:S04]  /*1d1f0*/  LDG.E.U8 R30, desc[UR8][R30.64] ;  /* 0x000000081e1e7981 */ /* 0x000ea8000c1e1100 */
[----:B------:R-:W2:Y:S04]  /*1d200*/  LDG.E.U8 R34, desc[UR8][R34.64] ;  /* 0x0000000822227981 */ /* 0x000ea8000c1e1100 */
[----:B------:R-:W2:Y:S01]  /*1d210*/  LDG.E.U8 R32, desc[UR8][R32.64] ;  /* 0x0000000820207981 */ /* 0x000ea2000c1e1100 */
[----:B-1----:R-:W-:-:S03]  /*1d220*/  IADD3 R42, P4, PT, R0, R44, RZ ;  /* 0x0000002c002a7210 */ /* 0x002fc60007f9e0ff */
[----:B------:R1:W2:Y:S02]  /*1d230*/  LDG.E.U8 R15, desc[UR8][R40.64] ;  /* 0x00000008280f7981 */ /* 0x0002a4000c1e1100 */
[----:B------:R-:W-:Y:S01]  /*1d240*/  IMAD.X R43, R6, 0x1, R45, P4 ;  /* 0x00000001062b7824 */ /* 0x000fe200020e062d */
[----:B---3--:R-:W-:Y:S01]  /*1d250*/  IADD3 R44, P4, PT, R0, R46, RZ ;  /* 0x0000002e002c7210 */ /* 0x008fe20007f9e0ff */
[----:B------:R-:W-:Y:S04]  /*1d260*/  STS.U8 [R19+UR4+0x10300], R68 ;  /* 0x0103004413007988 */ /* 0x000fe80008000004 */
[----:B------:R-:W-:Y:S01]  /*1d270*/  IMAD.X R45, R6, 0x1, R47, P4 ;  /* 0x00000001062d7824 */ /* 0x000fe200020e062f */
[----:B------:R-:W-:Y:S01]  /*1d280*/  IADD3 R46, P4, PT, R0, R48, RZ ;  /* 0x00000030002e7210 */ /* 0x000fe20007f9e0ff */
[----:B------:R3:W-:Y:S04]  /*1d290*/  STS.U8 [R19+UR4+0x18300], R89 ;  /* 0x0183005913007988 */ /* 0x0007e80008000004 */
[----:B------:R-:W-:Y:S01]  /*1d2a0*/  IMAD.X R47, R6, 0x1, R49, P4 ;  /* 0x00000001062f7824 */ /* 0x000fe200020e0631 */
[----:B------:R-:W-:Y:S01]  /*1d2b0*/  IADD3 R48, P4, PT, R0, R50, RZ ;  /* 0x0000003200307210 */ /* 0x000fe20007f9e0ff */
[----:B------:R0:W2:Y:S04]  /*1d2c0*/  LDG.E.U8 R17, desc[UR8][R42.64] ;  /* 0x000000082a117981 */ /* 0x0000a8000c1e1100 */
[----:B------:R-:W-:Y:S01]  /*1d2d0*/  IMAD.X R49, R6, 0x1, R51, P4 ;  /* 0x0000000106317824 */ /* 0x000fe200020e0633 */
[----:B---3--:R-:W3:Y:S04]  /*1d2e0*/  LDL.64 R88, [R1+0x7f8] ;  /* 0x0007f80001587983 */ /* 0x008ee80000100a00 */
[----:B------:R0:W-:Y:S04]  /*1d2f0*/  STS.U8 [R19+UR4+0x10700], R95 ;  /* 0x0107005f13007988 */ /* 0x0001e80008000004 */
[----:B------:R1:W3:Y:S04]  /*1d300*/  LDG.E.U8 R23, desc[UR8][R44.64] ;  /* 0x000000082c177981 */ /* 0x0002e8000c1e1100 */
[----:B------:R3:W3:Y:S04]  /*1d310*/  LDG.E.U8 R27, desc[UR8][R46.64] ;  /* 0x000000082e1b7981 */ /* 0x0006e8000c1e1100 */
[----:B0-----:R-:W3:Y:S04]  /*1d320*/  LDL.64 R94, [R1+0x700] ;  /* 0x00070000015e7983 */ /* 0x001ee80000100a00 */
[----:B------:R0:W3:Y:S01]  /*1d330*/  LDG.E.U8 R29, desc[UR8][R48.64] ;  /* 0x00000008301d7981 */ /* 0x0000e2000c1e1100 */
[----:B------:R-:W-:-:S05]  /*1d340*/  IADD3 R50, P4, PT, R0, R52, RZ ;  /* 0x0000003400327210 */ /* 0x000fca0007f9e0ff */
[----:B------:R-:W-:Y:S01]  /*1d350*/  IMAD.X R51, R6, 0x1, R53, P4 ;  /* 0x0000000106337824 */ /* 0x000fe200020e0635 */
[----:B----4-:R-:W-:-:S04]  /*1d360*/  IADD3 R52, P4, PT, R0, R54, RZ ;  /* 0x0000003600347210 */ /* 0x010fc80007f9e0ff */
[----:B------:R4:W3:Y:S01]  /*1d370*/  LDG.E.U8 R31, desc[UR8][R50.64] ;  /* 0x00000008321f7981 */ /* 0x0008e2000c1e1100 */
[----:B------:R-:W-:Y:S01]  /*1d380*/  IMAD.X R53, R6, 0x1, R55, P4 ;  /* 0x0000000106357824 */ /* 0x000fe200020e0637 */
[----:B--2---:R-:W-:-:S04]  /*1d390*/  IADD3 R54, P4, PT, R0, R56, RZ ;  /* 0x0000003800367210 */ /* 0x004fc80007f9e0ff */
[----:B------:R-:W2:Y:S01]  /*1d3a0*/  LDG.E.U8 R52, desc[UR8][R52.64] ;  /* 0x0000000834347981 */ /* 0x000ea2000c1e1100 */
[----:B------:R-:W-:Y:S01]  /*1d3b0*/  IMAD.X R55, R6, 0x1, R57, P4 ;  /* 0x0000000106377824 */ /* 0x000fe200020e0639 */
[----:B------:R-:W-:-:S04]  /*1d3c0*/  IADD3 R56, P4, PT, R0, R58, RZ ;  /* 0x0000003a00387210 */ /* 0x000fc80007f9e0ff */
        /* <DEDUP_REMOVED lines=17> */
[----:B------:R-:W-:Y:S02]  /*1d4e0*/  IADD3 R20, P4, PT, R0, R80, RZ ;  /* 0x0000005000147210 */ /* 0x000fe40007f9e0ff */
[----:B------:R-:W2:Y:S03]  /*1d4f0*/  LDL.64 R82, [R1+0x878] ;  /* 0x0008780001527983 */ /* 0x000ea60000100a00 */
[----:B------:R-:W-:Y:S01]  /*1d500*/  IMAD.X R21, R6, 0x1, R81, P4 ;  /* 0x0000000106157824 */ /* 0x000fe200020e0651 */
[----:B------:R-:W-:Y:S01]  /*1d510*/  IADD3 R24, P4, PT, R0, R78, RZ ;  /* 0x0000004e00187210 */ /* 0x000fe20007f9e0ff */
[----:B------:R-:W1:Y:S04]  /*1d520*/  LDL.64 R80, [R1+0x870] ;  /* 0x0008700001507983 */ /* 0x000e680000100a00 */
[----:B------:R-:W-:Y:S01]  /*1d530*/  IMAD.X R25, R6, 0x1, R79, P4 ;  /* 0x0000000106197824 */ /* 0x000fe200020e064f */
[----:B------:R0:W3:Y:S04]  /*1d540*/  LDG.E.U8 R35, desc[UR8][R20.64] ;  /* 0x0000000814237981 */ /* 0x0000e8000c1e1100 */
[----:B------:R-:W3:Y:S01]  /*1d550*/  LDL.64 R78, [R1+0x868] ;  /* 0x00086800014e7983 */ /* 0x000ee20000100a00 */
[----:B------:R-:W-:-:S03]  /*1d560*/  IADD3 R68, P4, PT, R0, R70, RZ ;  /* 0x0000004600447210 */ /* 0x000fc60007f9e0ff */
[----:B------:R0:W4:Y:S02]  /*1d570*/  LDG.E.U8 R53, desc[UR8][R24.64] ;  /* 0x0000000818357981 */ /* 0x000124000c1e1100 */
[----:B------:R-:W-:Y:S01]  /*1d580*/  IMAD.X R69, R6, 0x1, R71, P4 ;  /* 0x0000000106457824 */ /* 0x000fe200020e0647 */
[----:B------:R-:W-:Y:S01]  /*1d590*/  IADD3 R70, P4, PT, R0, R72, RZ ;  /* 0x0000004800467210 */ /* 0x000fe20007f9e0ff */
[----:B------:R-:W4:Y:S04]  /*1d5a0*/  LDG.E.U8 R65, desc[UR8][R4.64] ;  /* 0x0000000804417981 */ /* 0x000f28000c1e1100 */
        /* <DEDUP_REMOVED lines=8> */
[----:B------:R-:W0:Y:S04]  /*1d630*/  LDL.64 R86, [R1+0x7f0] ;  /* 0x0007f00001567983 */ /* 0x000e280000100a00 */
[----:B------:R-:W-:Y:S01]  /*1d640*/  IMAD.X R37, R6, 0x1, R85, P4 ;  /* 0x0000000106257824 */ /* 0x000fe200020e0655 */
[----:B------:R-:W4:Y:S04]  /*1d650*/  LDG.E.U8 R70, desc[UR8][R70.64] ;  /* 0x0000000846467981 */ /* 0x000f28000c1e1100 */
[----:B------:R-:W4:Y:S04]  /*1d660*/  LDL.64 R84, [R1+0x7e8] ;  /* 0x0007e80001547983 */ /* 0x000f280000100a00 */
[----:B------:R0:W4:Y:S04]  /*1d670*/  LDG.E.U8 R55, desc[UR8][R36.64] ;  /* 0x0000000824377981 */ /* 0x000128000c1e1100 */
[----:B------:R-:W4:Y:S04]  /*1d680*/  LDG.E.U8 R72, desc[UR8][R72.64] ;  /* 0x0000000848487981 */ /* 0x000f28000c1e1100 */
[----:B------:R-:W4:Y:S01]  /*1d690*/  LDG.E.U8 R74, desc[UR8][R74.64] ;  /* 0x000000084a4a7981 */ /* 0x000f22000c1e1100 */
[----:B--2---:R-:W-:-:S05]  /*1d6a0*/  IADD3 R38, P4, PT, R0, R82, RZ ;  /* 0x0000005200267210 */ /* 0x004fca0007f9e0ff */
[----:B------:R-:W-:Y:S01]  /*1d6b0*/  IMAD.X R39, R6, 0x1, R83, P4 ;  /* 0x0000000106277824 */ /* 0x000fe200020e0653 */
[----:B-1----:R-:W-:Y:S01]  /*1d6c0*/  IADD3 R40, P4, PT, R0, R80, RZ ;  /* 0x0000005000287210 */ /* 0x002fe20007f9e0ff */
[----:B------:R-:W2:Y:S04]  /*1d6d0*/  LDL.64 R82, [R1+0x780] ;  /* 0x0007800001527983 */ /* 0x000ea80000100a00 */
[----:B------:R-:W-:Y:S01]  /*1d6e0*/  IMAD.X R41, R6, 0x1, R81, P4 ;  /* 0x0000000106297824 */ /* 0x000fe200020e0651 */
[----:B------:R1:W2:Y:S01]  /*1d6f0*/  LDG.E.U8 R59, desc[UR8][R38.64] ;  /* 0x00000008263b7981 */ /* 0x0002a2000c1e1100 */
[----:B---3--:R-:W-:-:S03]  /*1d700*/  IADD3 R42, P4, PT, R0, R78, RZ ;  /* 0x0000004e002a7210 */ /* 0x008fc60007f9e0ff */
[----:B------:R-:W3:Y:S02]  /*1d710*/  LDL.64 R80, [R1+0x778] ;  /* 0x0007780001507983 */ /* 0x000ee40000100a00 */
[----:B------:R-:W-:Y:S02]  /*1d720*/  IMAD.X R43, R6, 0x1, R79, P4 ;  /* 0x00000001062b7824 */ /* 0x000fe400020e064f */
[----:B------:R-:W3:Y:S04]  /*1d730*/  LDG.E.U8 R40, desc[UR8][R40.64] ;  /* 0x0000000828287981 */ /* 0x000ee8000c1e1100 */
[----:B------:R-:W3:Y:S01]  /*1d740*/  LDL.64 R78, [R1+0x770] ;  /* 0x00077000014e7983 */ /* 0x000ee20000100a00 */
[----:B------:R-:W-:-:S03]  /*1d750*/  IADD3 R44, P4, PT, R0, R90, RZ ;  /* 0x0000005a002c7210 */ /* 0x000fc60007f9e0ff */
[----:B------:R-:W3:Y:S02]  /*1d760*/  LDG.E.U8 R42, desc[UR8][R42.64] ;  /* 0x000000082a2a7981 */ /* 0x000ee4000c1e1100 */
[----:B------:R-:W-:Y:S01]  /*1d770*/  IMAD.X R45, R6, 0x1, R91, P4 ;  /* 0x00000001062d7824 */ /* 0x000fe200020e065b */
[----:B------:R-:W-:Y:S01]  /*1d780*/  IADD3 R46, P4, PT, R0, R88, RZ ;  /* 0x00000058002e7210 */ /* 0x000fe20007f9e0ff */
[----:B------:R-:W3:Y:S04]  /*1d790*/  LDL.64 R90, [R1+0x680] ;  /* 0x00068000015a7983 */ /* 0x000ee80000100a00 */
[----:B------:R-:W-:Y:S01]  /*1d7a0*/  IMAD.X R47, R6, 0x1, R89, P4 ;  /* 0x00000001062f7824 */ /* 0x000fe200020e0659 */
[----:B------:R-:W3:Y:S01]  /*1d7b0*/  LDG.E.U8 R44, desc[UR8][R44.64] ;  /* 0x000000082c2c7981 */ /* 0x000ee2000c1e1100 */
[----:B0-----:R-:W-:-:S03]  /*1d7c0*/  IADD3 R48, P4, PT, R0, R86, RZ ;  /* 0x0000005600307210 */ /* 0x001fc60007f9e0ff */
[----:B------:R-:W3:Y:S02]  /*1d7d0*/  LDL.64 R88, [R1+0x678] ;  /* 0x0006780001587983 */ /* 0x000ee40000100a00 */
[----:B------:R-:W-:Y:S02]  /*1d7e0*/  IMAD.X R49, R6, 0x1, R87, P4 ;  /* 0x0000000106317824 */ /* 0x000fe400020e0657 */
[----:B------:R-:W3:Y:S01]  /*1d7f0*/  LDG.E.U8 R46, desc[UR8][R46.64] ;  /* 0x000000082e2e7981 */ /* 0x000ee2000c1e1100 */
[----:B----4-:R-:W-:-:S03]  /*1d800*/  IADD3 R50, P4, PT, R0, R84, RZ ;  /* 0x0000005400327210 */ /* 0x010fc60007f9e0ff */
[----:B------:R-:W4:Y:S02]  /*1d810*/  LDL.64 R86, [R1+0xd88] ;  /* 0x000d880001567983 */ /* 0x000f240000100a00 */
[----:B------:R-:W-:Y:S02]  /*1d820*/  IMAD.X R51, R6, 0x1, R85, P4 ;  /* 0x0000000106337824 */ /* 0x000fe400020e0655 */
[----:B------:R-:W4:Y:S04]  /*1d830*/  LDG.E.U8 R48, desc[UR8][R48.64] ;  /* 0x0000000830307981 */ /* 0x000f28000c1e1100 */
[----:B------:R-:W4:Y:S04]  /*1d840*/  LDL.64 R84, [R1+0x768] ;  /* 0x0007680001547983 */ /* 0x000f280000100a00 */
[----:B------:R-:W4:Y:S01]  /*1d850*/  LDG.E.U8 R50, desc[UR8][R50.64] ;  /* 0x0000000832327981 */ /* 0x000f22000c1e1100 */
[----:B--2---:R-:W-:-:S05]  /*1d860*/  IADD3 R20, P4, PT, R0, R82, RZ ;  /* 0x0000005200147210 */ /* 0x004fca0007f9e0ff */
[----:B------:R-:W-:Y:S02]  /*1d870*/  IMAD.X R21, R6, 0x1, R83, P4 ;  /* 0x0000000106157824 */ /* 0x000fe400020e0653 */
[----:B------:R-:W2:Y:S01]  /*1d880*/  LDL.64 R82, [R1+0x6f0] ;  /* 0x0006f00001527983 */ /* 0x000ea20000100a00 */
[----:B---3--:R-:W-:-:S03]  /*1d890*/  IADD3 R24, P4, PT, R0, R80, RZ ;  /* 0x0000005000187210 */ /* 0x008fc60007f9e0ff */
[----:B------:R0:W3:Y:S02]  /*1d8a0*/  LDG.E.U8 R45, desc[UR8][R20.64] ;  /* 0x00000008142d7981 */ /* 0x0000e4000c1e1100 */
[----:B------:R-:W-:Y:S02]  /*1d8b0*/  IMAD.X R25, R6, 0x1, R81, P4 ;  /* 0x0000000106197824 */ /* 0x000fe400020e0651 */
[----:B------:R-:W3:Y:S01]  /*1d8c0*/  LDL.64 R80, [R1+0x6e8] ;  /* 0x0006e80001507983 */ /* 0x000ee20000100a00 */
[----:B------:R-:W-:-:S03]  /*1d8d0*/  IADD3 R56, P4, PT, R0, R78, RZ ;  /* 0x0000004e00387210 */ /* 0x000fc60007f9e0ff */
[----:B------:R0:W3:Y:S02]  /*1d8e0*/  LDG.E.U8 R47, desc[UR8][R24.64] ;  /* 0x00000008182f7981 */ /* 0x0000e4000c1e1100 */
[----:B------:R-:W-:Y:S02]  /*1d8f0*/  IMAD.X R57, R6, 0x1, R79, P4 ;  /* 0x0000000106397824 */ /* 0x000fe400020e064f */
[----:B------:R-:W3:Y:S01]  /*1d900*/  LDL.64 R78, [R1+0x670] ;  /* 0x00067000014e7983 */ /* 0x000ee20000100a00 */
[----:B------:R-:W-:-:S03]  /*1d910*/  IADD3 R36, P4, PT, R0, R94, RZ ;  /* 0x0000005e00247210 */ /* 0x000fc60007f9e0ff */
[----:B------:R-:W3:Y:S02]  /*1d920*/  LDG.E.U8 R56, desc[UR8][R56.64] ;  /* 0x0000000838387981 */ /* 0x000ee4000c1e1100 */
[----:B------:R-:W-:Y:S01]  /*1d930*/  IMAD.X R37, R6, 0x1, R95, P4 ;  /* 0x0000000106257824 */ /* 0x000fe200020e065f */
[----:B-1----:R-:W-:-:S04]  /*1d940*/  IADD3 R38, P4, PT, R0, R92, RZ ;  /* 0x0000005c00267210 */ /* 0x002fc80007f9e0ff */
[----:B------:R1:W3:Y:S01]  /*1d950*/  LDG.E.U8 R61, desc[UR8][R36.64] ;  /* 0x00000008243d7981 */ /* 0x0002e2000c1e1100 */
[----:B------:R-:W-:Y:S01]  /*1d960*/  IMAD.X R39, R6, 0x1, R93, P4 ;  /* 0x0000000106277824 */ /* 0x000fe200020e065d */
[----:B0-----:R-:W-:-:S04]  /*1d970*/  IADD3 R20, P4, PT, R0, R90, RZ ;  /* 0x0000005a00147210 */ /* 0x001fc80007f9e0ff */
[----:B------:R-:W3:Y:S01]  /*1d980*/  LDG.E.U8 R38, desc[UR8][R38.64] ;  /* 0x0000000826267981 */ /* 0x000ee2000c1e1100 */
[----:B------:R-:W-:Y:S01]  /*1d990*/  IMAD.X R21, R6, 0x1, R91, P4 ;  /* 0x0000000106157824 */ /* 0x000fe200020e065b */
[----:B------:R-:W-:Y:S01]  /*1d9a0*/  IADD3 R24, P4, PT, R0, R88, RZ ;  /* 0x0000005800187210 */ /* 0x000fe20007f9e0ff */
[----:B-1----:R-:W-:-:S04]  /*1d9b0*/  IMAD.IADD R36, R76, 0x1, R136 ;  /* 0x000000014c247824 */ /* 0x002fc800078e0288 */
[----:B------:R-:W-:Y:S01]  /*1d9c0*/  IMAD.X R25, R6, 0x1, R89, P4 ;  /* 0x0000000106197824 */ /* 0x000fe200020e0659 */
[----:B------:R0:W3:Y:S04]  /*1d9d0*/  LDG.E.U8 R39, desc[UR8][R20.64] ;  /* 0x0000000814277981 */ /* 0x0000e8000c1e1100 */
[----:B------:R-:W3:Y:S01]  /*1d9e0*/  LDG.E.U8 R63, desc[UR8][R24.64] ;  /* 0x00000008183f7981 */ /* 0x000ee2000c1e1100 */
[----:B0-----:R-:W-:-:S05]  /*1d9f0*/  IADD3 R20, P4, PT, R0, R36, RZ ;  /* 0x0000002400147210 */ /* 0x001fca0007f9e0ff */
[----:B----4-:R-:W-:Y:S01]  /*1da00*/  IMAD.X R21, R6, 0x1, R87, P4 ;  /* 0x0000000106157824 */ /* 0x010fe200020e0657 */
[----:B------:R-:W-:-:S04]  /*1da10*/  IADD3 R4, P4, PT, R0, R84, RZ ;  /* 0x0000005400047210 */ /* 0x000fc80007f9e0ff */
[----:B------:R2:W4:Y:S01]  /*1da20*/  LDG.E.U8 R67, desc[UR8][R20.64] ;  /* 0x0000000814437981 */ /* 0x000522000c1e1100 */
[----:B------:R-:W-:-:S05]  /*1da30*/  IMAD.X R5, R6, 0x1, R85, P4 ;  /* 0x0000000106057824 */ /* 0x000fca00020e0655 */
[----:B------:R0:W4:Y:S01]  /*1da40*/  LDG.E.U8 R4, desc[UR8][R4.64] ;  /* 0x0000000804047981 */ /* 0x000122000c1e1100 */
[----:B--2---:R-:W-:-:S05]  /*1da50*/  IADD3 R20, P4, PT, R0, R82, RZ ;  /* 0x0000005200147210 */ /* 0x004fca0007f9e0ff */
[----:B------:R-:W-:Y:S01]  /*1da60*/  IMAD.X R21, R6, 0x1, R83, P4 ;  /* 0x0000000106157824 */ /* 0x000fe200020e0653 */
[----:B---3--:R-:W-:-:S04]  /*1da70*/  IADD3 R24, P4, PT, R0, R80, RZ ;  /* 0x0000005000187210 */ /* 0x008fc80007f9e0ff */
[----:B------:R-:W2:Y:S01]  /*1da80*/  LDG.E.U8 R20, desc[UR8][R20.64] ;  /* 0x0000000814147981 */ /* 0x000ea2000c1e1100 */
[----:B------:R-:W-:Y:S01]  /*1da90*/  IMAD.X R25, R6, 0x1, R81, P4 ;  /* 0x0000000106197824 */ /* 0x000fe200020e0651 */
[----:B------:R-:W-:-:S04]  /*1daa0*/  IADD3 R36, P4, PT, R0, R78, RZ ;  /* 0x0000004e00247210 */ /* 0x000fc80007f9e0ff */
[----:B------:R-:W3:Y:S01]  /*1dab0*/  LDG.E.U8 R24, desc[UR8][R24.64] ;  /* 0x0000000818187981 */ /* 0x000ee2000c1e1100 */
[----:B------:R-:W-:-:S05]  /*1dac0*/  IMAD.X R37, R6, 0x1, R79, P4 ;  /* 0x0000000106257824 */ /* 0x000fca00020e064f */
[----:B------:R-:W3:Y:S01]  /*1dad0*/  LDG.E.U8 R36, desc[UR8][R36.64] ;  /* 0x0000000824247981 */ /* 0x000ee2000c1e1100 */
[C---:B------:R-:W-:Y:S02]  /*1dae0*/  LOP3.LUT R6, R77.reuse, 0x80, RZ, 0xc0, !PT ;  /* 0x000000804d067812 */ /* 0x040fe400078ec0ff */
[----:B0-----:R-:W-:Y:S01]  /*1daf0*/  LOP3.LUT R5, R77, 0x7f, RZ, 0xc0, !PT ;  /* 0x0000007f4d057812 */ /* 0x001fe200078ec0ff */
[----:B------:R-:W-:Y:S02]  /*1db00*/  UMOV UR70, 0x1 ;  /* 0x0000000100467882 */ /* 0x000fe40000000000 */
[----:B------:R-:W-:-:S04]  /*1db10*/  @!UP0 UIADD3 UR70, UPT, UPT, -UR70, 0x100000, URZ ;  /* 0x0010000046468890 */ /* 0x000fc8000fffe1ff */
[----:B------:R-:W-:Y:S02]  /*1db20*/  @!UP0 USHF.L.U32 UR71, UR70, 0xb, URZ ;  /* 0x0000000b46478899 */ /* 0x000fe400080006ff */
[----:B------:R-:W-:Y:S01]  /*1db30*/  @!UP0 USHF.L.U32 UR70, UR70, 0x1, URZ ;  /* 0x0000000146468899 */ /* 0x000fe200080006ff */
[----:B------:R-:W-:Y:S01]  /*1db40*/  IMAD R5, R6, 0x80, R5 ;  /* 0x0000008006057824 */ /* 0x000fe200078e0205 */
[----:B------:R-:W-:-:S04]  /*1db50*/  VOTEU.ALL UP1, P0 ;  /* 0x0000000000ff7886 */ /* 0x000fc80000020000 */
[----:B------:R-:W-:Y:S01]  /*1db60*/  LOP3.LUT R5, R5, 0x70, RZ, 0x3c, !PT ;  /* 0x0000007005057812 */ /* 0x000fe200078e3cff */
        /* <DEDUP_REMOVED lines=28> */
[----:B----4-:R0:W-:Y:S04]  /*1dd30*/  STS.U8 [R5+UR4+0x18780], R67 ;  /* 0x0187804305007988 */ /* 0x0101e80008000004 */
        /* <DEDUP_REMOVED lines=25> */
[----:B--2---:R0:W-:Y:S04]  /*1ded0*/  STS.U8 [R5+UR4+0x13b80], R20 ;  /* 0x013b801405007988 */ /* 0x0041e80008000004 */
[----:B---3--:R0:W-:Y:S04]  /*1dee0*/  STS.U8 [R5+UR4+0x1bb80], R24 ;  /* 0x01bb801805007988 */ /* 0x0081e80008000004 */
[----:B------:R0:W-:Y:S01]  /*1def0*/  STS.U8 [R5+UR4+0x13f80], R36 ;  /* 0x013f802405007988 */ /* 0x0001e20008000004 */
[----:B------:R1:W-:Y:S06]  /*1df00*/  MEMBAR.ALL.CTA ;  /* 0x0000000000007992 */ /* 0x0003ec0000008000 */
[----:B-1----:R-:W-:Y:S04]  /*1df10*/  FENCE.VIEW.ASYNC.S ;  /* 0x00000000000073c6 */ /* 0x002fe80000000000 */
[----:B------:R-:W1:Y:S02]  /*1df20*/  FENCE.VIEW.ASYNC.S ;  /* 0x00000000000073c6 */ /* 0x000e640000000000 */
[----:B-1----:R0:W1:Y:S02]  /*1df30*/  @!UP1 SYNCS.EXCH.64 URZ, [UR4+0x3a010], UR70 ;  /* 0x03a0104604ff95b2 */ /* 0x0020640008000100 */
[----:B-1----:R-:W-:Y:S06]  /*1df40*/  BAR.SYNC.DEFER_BLOCKING 0x0 ;  /* 0x0000000000007b1d */ /* 0x002fec0000010000 */
[----:B0-----:R-:W-:Y:S05]  /*1df50*/  @P5 BRA `(.L_x_12) ;  /* 0x0000000400105947 */ /* 0x001fea0003800000 */
[----:B------:R-:W2:Y:S04]  /*1df60*/  LDL R25, [R1+0xd44] ;  /* 0x000d440001197983 */ /* 0x000ea80000100800 */
[----:B------:R-:W3:Y:S04]  /*1df70*/  LDL R21, [R1+0xecc] ;  /* 0x000ecc0001157983 */ /* 0x000ee80000100800 */
[----:B------:R-:W4:Y:S04]  /*1df80*/  LDL.64 R80, [R1+0xec0] ;  /* 0x000ec00001507983 */ /* 0x000f280000100a00 */
[----:B------:R-:W3:Y:S04]  /*1df90*/  LDL.64 R82, [R1+0xeb8] ;  /* 0x000eb80001527983 */ /* 0x000ee80000100a00 */
[----:B------:R-:W4:Y:S01]  /*1dfa0*/  LDL.64 R78, [R1+0xeb0] ;  /* 0x000eb000014e7983 */ /* 0x000f220000100a00 */
[----:B------:R-:W-:-:S03]  /*1dfb0*/  ELECT P4, URZ, PT ;  /* 0x0000000000ff782f */ /* 0x000fc60003880000 */
[----:B------:R-:W4:Y:S10]  /*1dfc0*/  LDL.64 R76, [R1+0xea8] ;  /* 0x000ea800014c7983 */ /* 0x000f340000100a00 */
[----:B------:R-:W-:-:S02]  /*1dfd0*/  @P4 IMAD.MOV.U32 R5, RZ, RZ, -0x7fffbfe0 ;  /* 0x80004020ff054424 */ /* 0x000fc400078e00ff */
[----:B------:R-:W-:Y:S01]  /*1dfe0*/  @P4 IMAD.MOV.U32 R7, RZ, RZ, 0x40004040 ;  /* 0x40004040ff074424 */ /* 0x000fe200078e00ff */
[----:B--2---:R-:W-:-:S13]  /*1dff0*/  R2UR UR70, R25 ;  /* 0x00000000194672ca */ /* 0x004fda00000e0000 */
[----:B------:R-:W-:Y:S01]  /*1e000*/  IMAD.U32 R4, RZ, RZ, UR70 ;  /* 0x00000046ff047e24 */ /* 0x000fe2000f8e00ff */
[----:B---3--:R-:W-:-:S13]  /*1e010*/  R2UR UR70, R21 ;  /* 0x00000000154672ca */ /* 0x008fda00000e0000 */
[----:B------:R-:W-:Y:S01]  /*1e020*/  IMAD.U32 R6, RZ, RZ, UR70 ;  /* 0x00000046ff067e24 */ /* 0x000fe2000f8e00ff */
[----:B------:R-:W-:Y:S02]  /*1e030*/  @P4 R2UR UR70, R4 ;  /* 0x00000000044642ca */ /* 0x000fe400000e0000 */
[----:B------:R-:W2:Y:S01]  /*1e040*/  LDL R4, [R1+0x10d8] ;  /* 0x0010d80001047983 */ /* 0x000ea20000100800 */
[----:B------:R-:W-:Y:S02]  /*1e050*/  @P4 R2UR UR71, R5 ;  /* 0x00000000054742ca */ /* 0x000fe400000e0000 */
[----:B------:R-:W-:Y:S02]  /*1e060*/  @P4 R2UR UR72, R6 ;  /* 0x00000000064842ca */ /* 0x000fe400000e0000 */
[----:B------:R-:W-:Y:S02]  /*1e070*/  @P4 R2UR UR73, R7 ;  /* 0x00000000074942ca */ /* 0x000fe400000e0000 */
[----:B------:R-:W-:Y:S01]  /*1e080*/  MOV.SPILL R8, UR7 ;  /* 0x0000000700087c02 */ /* 0x000fe20009000f00 */
[----:B------:R-:W-:Y:S01]  /*1e090*/  UMOV UR7, 0x4208010 ;  /* 0x0420801000077882 */ /* 0x000fe20000000000 */
[----:B------:R-:W-:Y:S01]  /*1e0a0*/  MOV.SPILL R9, UR6 ;  /* 0x0000000600097c02 */ /* 0x000fe20009000f00 */
[----:B------:R-:W-:-:S08]  /*1e0b0*/  UMOV UR6, 0x0 ;  /* 0x0000000000067882 */ /* 0x000fd00000000000 */
[----:B------:R0:W-:Y:S02]  /*1e0c0*/  UTCQMMA gdesc[UR70], gdesc[UR72], tmem[UR74], tmem[UR6], idesc[UR7], !UPT ;  /* 0x00ff0648460075ea */ /* 0x0001e4000f80034a */
[----:B0-----:R-:W-:Y:S01]  /*1e0d0*/  UMOV UR72, 0x0 ;  /* 0x0000000000487882 */ /* 0x001fe20000000000 */
[----:B------:R-:W-:Y:S02]  /*1e0e0*/  UMOV UR73, 0x4208010 ;  /* 0x0420801000497882 */ /* 0x000fe40000000000 */
[----:B------:R4:W-:Y:S02]  /*1e0f0*/  UTCQMMA gdesc[UR38], gdesc[UR10], tmem[UR74], tmem[UR72], idesc[UR73], UPT ;  /* 0x00ff480a260075ea */ /* 0x0009e4000b80034a */
[----:B----4-:R-:W-:Y:S02]  /*1e100*/  R2UR UR72, R80 ;  /* 0x00000000504872ca */ /* 0x010fe400000e0000 */
[----:B------:R-:W-:Y:S01]  /*1e110*/  R2UR UR73, R81 ;  /* 0x00000000514972ca */ /* 0x000fe200000e0000 */
[----:B------:R-:W-:Y:S01]  /*1e120*/  UMOV UR70, 0x0 ;  /* 0x0000000000467882 */ /* 0x000fe20000000000 */
[----:B------:R-:W-:Y:S01]  /*1e130*/  UMOV UR71, 0x4208010 ;  /* 0x0420801000477882 */ /* 0x000fe20000000000 */
[----:B------:R-:W-:-:S02]  /*1e140*/  MOV.SPILL R10, UR5 ;  /* 0x00000005000a7c02 */ /* 0x000fc40009000f00 */
[----:B------:R-:W-:Y:S02]  /*1e150*/  MOV.SPILL R11, UR4 ;  /* 0x00000004000b7c02 */ /* 0x000fe40009000f00 */
[----:B------:R-:W-:Y:S02]  /*1e160*/  R2UR UR4, R82 ;  /* 0x00000000520472ca */ /* 0x000fe400000e0000 */
[----:B------:R-:W-:-:S04]  /*1e170*/  R2UR UR5, R83 ;  /* 0x00000000530572ca */ /* 0x000fc800000e0000 */
[----:B------:R0:W-:Y:S02]  /*1e180*/  UTCQMMA gdesc[UR12], gdesc[UR72], tmem[UR74], tmem[UR70], idesc[UR71], UPT ;  /* 0x00ff46480c0075ea */ /* 0x0001e4000b80034a */
[----:B0-----:R-:W-:Y:S02]  /*1e190*/  R2UR UR70, R78 ;  /* 0x000000004e4672ca */ /* 0x001fe400000e0000 */
[----:B------:R-:W-:Y:S01]  /*1e1a0*/  R2UR UR71, R79 ;  /* 0x000000004f4772ca */ /* 0x000fe200000e0000 */
[----:B------:R-:W-:Y:S01]  /*1e1b0*/  UMOV UR72, 0x0 ;  /* 0x0000000000487882 */ /* 0x000fe20000000000 */
[----:B------:R-:W-:-:S03]  /*1e1c0*/  UMOV UR73, 0x4208010 ;  /* 0x0420801000497882 */ /* 0x000fc60000000000 */
[----:B------:R-:W-:Y:S08]  /*1e1d0*/  UTCQMMA gdesc[UR14], gdesc[UR4], tmem[UR74], tmem[UR72], idesc[UR73], UPT ;  /* 0x00ff48040e0075ea */ /* 0x000ff0000b80034a */
[----:B------:R0:W-:Y:S02]  /*1e1e0*/  UTCQMMA gdesc[UR16], gdesc[UR70], tmem[UR74], tmem[UR72], idesc[UR73], UPT ;  /* 0x00ff4846100075ea */ /* 0x0001e4000b80034a */
[----:B0-----:R-:W-:-:S02]  /*1e1f0*/  R2UR UR72, R76 ;  /* 0x000000004c4872ca */ /* 0x001fc400000e0000 */
[----:B------:R-:W-:Y:S01]  /*1e200*/  R2UR UR73, R77 ;  /* 0x000000004d4972ca */ /* 0x000fe200000e0000 */
[----:B------:R-:W-:Y:S01]  /*1e210*/  UMOV UR70, 0x0 ;  /* 0x0000000000467882 */ /* 0x000fe20000000000 */
[----:B------:R-:W-:Y:S01]  /*1e220*/  UMOV UR71, 0x4208010 ;  /* 0x0420801000477882 */ /* 0x000fe20000000000 */
[----:B------:R-:W-:-:S10]  /*1e230*/  IMAD.MOV.U32 R5, RZ, RZ, RZ ;  /* 0x000000ffff057224 */ /* 0x000fd400078e00ff */
[----:B------:R0:W-:Y:S01]  /*1e240*/  UTCQMMA gdesc[UR18], gdesc[UR72], tmem[UR74], tmem[UR70], idesc[UR71], UPT ;  /* 0x00ff4648120075ea */ /* 0x0001e2000b80034a */
[----:B------:R-:W-:Y:S01]  /*1e250*/  UTCQMMA gdesc[UR20], gdesc[UR76], tmem[UR74], tmem[UR70], idesc[UR71], UPT ;  /* 0x00ff464c140075ea */ /* 0x000fe2000b80034a */
[----:B0-----:R-:W-:Y:S01]  /*1e260*/  UMOV UR72, 0x0 ;  /* 0x0000000000487882 */ /* 0x001fe20000000000 */
[----:B------:R-:W-:Y:S02]  /*1e270*/  UMOV UR73, 0x4208010 ;  /* 0x0420801000497882 */ /* 0x000fe40000000000 */
[----:B------:R-:W-:Y:S01]  /*1e280*/  UTCQMMA gdesc[UR22], gdesc[UR52], tmem[UR74], tmem[UR72], idesc[UR73], UPT ;  /* 0x00ff4834160075ea */ /* 0x000fe2000b80034a */
[----:B------:R-:W-:Y:S01]  /*1e290*/  UTCQMMA gdesc[UR24], gdesc[UR54], tmem[UR74], tmem[UR70], idesc[UR71], UPT ;  /* 0x00ff4636180075ea */ /* 0x000fe2000b80034a */
[----:B------:R-:W-:Y:S01]  /*1e2a0*/  UTCQMMA gdesc[UR26], gdesc[UR56], tmem[UR74], tmem[UR72], idesc[UR73], UPT ;  /* 0x00ff48381a0075ea */ /* 0x000fe2000b80034a */
[----:B------:R-:W-:Y:S01]  /*1e2b0*/  UTCQMMA gdesc[UR28], gdesc[UR58], tmem[UR74], tmem[UR72], idesc[UR73], UPT ;  /* 0x00ff483a1c0075ea */ /* 0x000fe2000b80034a */
[----:B------:R-:W-:Y:S01]  /*1e2c0*/  UTCQMMA gdesc[UR30], gdesc[UR60], tmem[UR74], tmem[UR70], idesc[UR71], UPT ;  /* 0x00ff463c1e0075ea */ /* 0x000fe2000b80034a */
[----:B------:R-:W-:Y:S01]  /*1e2d0*/  UTCQMMA gdesc[UR32], gdesc[UR62], tmem[UR74], tmem[UR70], idesc[UR71], UPT ;  /* 0x00ff463e200075ea */ /* 0x000fe2000b80034a */
[----:B------:R-:W-:Y:S01]  /*1e2e0*/  UTCQMMA gdesc[UR34], gdesc[UR64], tmem[UR74], tmem[UR72], idesc[UR73], UPT ;  /* 0x00ff4840220075ea */ /* 0x000fe2000b80034a */
[----:B------:R0:W-:Y:S01]  /*1e2f0*/  UTCQMMA gdesc[UR36], gdesc[UR66], tmem[UR74], tmem[UR70], idesc[UR71], UPT ;  /* 0x00ff4642240075ea */ /* 0x0001e2000b80034a */
[----:B------:R1:W-:Y:S01]  /*1e300*/  UTCQMMA gdesc[UR40], gdesc[UR68], tmem[UR74], tmem[UR72], idesc[UR73], UPT ;  /* 0x00ff4844280075ea */ /* 0x0003e2000b80034a */
[----:B------:R-:W-:-:S02]  /*1e310*/  R2UR.FILL UR7, R8 ;  /* 0x00000000080772ca */ /* 0x000fc400004e0000 */
[----:B------:R-:W-:Y:S02]  /*1e320*/  R2UR.FILL UR6, R9 ;  /* 0x00000000090672ca */ /* 0x000fe400004e0000 */
[----:B------:R-:W-:Y:S02]  /*1e330*/  R2UR.FILL UR5, R10 ;  /* 0x000000000a0572ca */ /* 0x000fe400004e0000 */
[----:B------:R-:W-:Y:S01]  /*1e340*/  R2UR.FILL UR4, R11 ;  /* 0x000000000b0472ca */ /* 0x000fe200004e0000 */
[----:B--2---:R-:W-:-:S05]  /*1e350*/  VIADD R4, R4, 0x3a010 ;  /* 0x0003a01004047836 */ /* 0x004fca0000000000 */
[----:B------:R-:W-:-:S04]  /*1e360*/  @P4 MOV R4, R4 ;  /* 0x0000000400044202 */ /* 0x000fc80000000f00 */
[----:B0-----:R-:W-:-:S13]  /*1e370*/  @P4 R2UR UR70, R4 ;  /* 0x00000000044642ca */ /* 0x001fda00000e0000 */
[----:B------:R1:W-:Y:S01]  /*1e380*/  UTCBAR [UR70], URZ ;  /* 0x000000ff460073e9 */ /* 0x0003e200080000ff */
[----:B------:R-:W-:Y:S01]  /*1e390*/  NOP ;  /* 0x0000000000007918 */ /* 0x000fe20000000000 */
.L_x_12:
[----:B------:R-:W0:Y:S01]  /*1e3a0*/  SYNCS.PHASECHK.TRANS64.TRYWAIT P4, [UR4+0x3a010], RZ ;  /* 0x03a010ffff0075a7 */ /* 0x000e220008081104 */
[----:B------:R-:W2:Y:S01]  /*1e3b0*/  LDC R41, c[0x0][0x3a8] ;  /* 0x0000ea00ff297b82 */ /* 0x000ea20000000800 */
[----:B0-----:R-:W-:Y:S05]  /*1e3c0*/  @!P4 BRA `(.L_x_13) ;  /* 0x000000cc00e0c947 */ /* 0x001fea0003800000 */
.L_x_22:
[----:B------:R0:W3:Y:S01]  /*1e3d0*/  LDL R42, [R1+0xd30] ;  /* 0x000d3000012a7983 */ /* 0x0000e20000100800 */
[----:B------:R-:W-:Y:S06]  /*1e3e0*/  BAR.SYNC.DEFER_BLOCKING 0x0 ;  /* 0x0000000000007b1d */ /* 0x000fec0000010000 */
[----:B------:R-:W-:Y:S01]  /*1e3f0*/  LDTM.16dp32bit_t0_t15.x32 R4, tmem[UR75] ;  /* 0x0000004b000479ee */ /* 0x000fe20008a80000 */
[----:B------:R-:W4:Y:S01]  /*1e400*/  LDTM.16dp32bit_t16_t31.x32 R4, tmem[UR75+0x20] ;  /* 0x0000204b000479ee */ /* 0x000f220008aa0000 */
[----:B------:R-:W1:Y:S01]  /*1e410*/  S2R R43, SR_TID.X ;  /* 0x00000000002b7919 */ /* 0x000e620000002100 */
[----:B------:R-:W2:Y:S01]  /*1e420*/  @!P0 SYNCS.CCTL.IV [UR4+0x3a010] ;  /* 0x03a01000ff0089b1 */ /* 0x000ea20008000004 */
[----:B------:R-:W-:Y:S01]  /*1e430*/  NOP ;  /* 0x0000000000007918 */ /* 0x000fe20000000000 */
[-C--:B--2-4-:R-:W-:Y:S01]  /*1e440*/  FMUL R38, R4, R41.reuse ;  /* 0x0000002904267220 */ /* 0x094fe20000400000 */
[-C--:B------:R-:W-:Y:S01]  /*1e450*/  FMUL R39, R5, R41.reuse ;  /* 0x0000002905277220 */ /* 0x080fe20000400000 */
[-C--:B------:R-:W-:Y:S01]  /*1e460*/  FMUL R40, R6, R41.reuse ;  /* 0x0000002906287220 */ /* 0x080fe20000400000 */
[-C--:B------:R-:W-:Y:S01]  /*1e470*/  FMUL R37, R7, R41.reuse ;  /* 0x0000002907257220 */ /* 0x080fe20000400000 */
[----:B------:R-:W-:-:S03]  /*1e480*/  FMUL R36, R8, R41 ;  /* 0x0000002908247220 */ /* 0x000fc60000400000 */
[----:B------:R-:W-:Y:S01]  /*1e490*/  FMNMX3 R40, R38, R39, R40, !PT ;  /* 0x0000002726287276 */ /* 0x000fe20007800028 */
[-C--:B------:R-:W-:Y:S01]  /*1e4a0*/  FMUL R39, R9, R41.reuse ;  /* 0x0000002909277220 */ /* 0x080fe20000400000 */
[----:B------:R-:W-:Y:S02]  /*1e4b0*/  FMUL R38, R10, R41 ;  /* 0x000000290a267220 */ /* 0x000fe40000400000 */
[----:B------:R-:W-:Y:S01]  /*1e4c0*/  FMNMX3 R40, R40, R37, R36, !PT ;  /* 0x0000002528287276 */ /* 0x000fe20007800024 */
[-C--:B------:R-:W-:Y:S01]  /*1e4d0*/  FMUL R37, R11, R41.reuse ;  /* 0x000000290b257220 */ /* 0x080fe20000400000 */
[----:B------:R-:W-:Y:S02]  /*1e4e0*/  FMUL R36, R12, R41 ;  /* 0x000000290c247220 */ /* 0x000fe40000400000 */
[----:B------:R-:W-:Y:S01]  /*1e4f0*/  FMNMX3 R40, R40, R39, R38, !PT ;  /* 0x0000002728287276 */ /* 0x000fe20007800026 */
[-C--:B------:R-:W-:Y:S01]  /*1e500*/  FMUL R39, R13, R41.reuse ;  /* 0x000000290d277220 */ /* 0x080fe20000400000 */
[----:B------:R-:W-:-:S02]  /*1e510*/  FMUL R38, R14, R41 ;  /* 0x000000290e267220 */ /* 0x000fc40000400000 */
        /* <DEDUP_REMOVED lines=31> */
[----:B------:R-:W-:-:S03]  /*1e710*/  FMUL R37, R35, R41 ;  /* 0x0000002923257220 */ /* 0x000fc60000400000 */
[----:B------:R-:W-:Y:S02]  /*1e720*/  FMNMX3 R36, R36, R39, R40, !PT ;  /* 0x0000002724247276 */ /* 0x000fe40007800028 */
[----:B-1----:R-:W-:Y:S02]  /*1e730*/  LOP3.LUT R39, R43, 0xf, RZ, 0xc0, !PT ;  /* 0x0000000f2b277812 */ /* 0x002fe400078ec0ff */
[----:B------:R-:W-:Y:S02]  /*1e740*/  FMNMX R37, R37, R36, !PT ;  /* 0x0000002425257209 */ /* 0x000fe40007800000 */
[C---:B------:R-:W-:Y:S02]  /*1e750*/  LOP3.LUT R36, R43.reuse, 0x60, RZ, 0xc0, !PT ;  /* 0x000000602b247812 */ /* 0x040fe400078ec0ff */
[----:B------:R-:W-:Y:S01]  /*1e760*/  LOP3.LUT R40, R43, 0xff, RZ, 0xc0, !PT ;  /* 0x000000ff2b287812 */ /* 0x000fe200078ec0ff */
[----:B------:R-:W1:Y:S02]  /*1e770*/  SHFL.BFLY PT, R38, R37, 0x10, 0x1f ;  /* 0x0e001f0025267f89 */ /* 0x000e6400000e0000 */
[----:B------:R-:W-:-:S05]  /*1e780*/  IMAD R39, R39, 0x2, R36 ;  /* 0x0000000227277824 */ /* 0x000fca00078e0224 */
[----:B------:R-:W-:-:S04]  /*1e790*/  LEA.HI R36, R40, R39, RZ, 0x19 ;  /* 0x0000002728247211 */ /* 0x000fc800078fc8ff */
[----:B------:R-:W-:Y:S02]  /*1e7a0*/  LEA R36, R36, UR4, 0x2 ;  /* 0x0000000424247c11 */ /* 0x000fe4000f8e10ff */
[----:B-1----:R-:W-:Y:S02]  /*1e7b0*/  FMNMX R38, R37, R38, !PT ;  /* 0x0000002625267209 */ /* 0x002fe40007800000 */
[----:B------:R-:W-:-:S03]  /*1e7c0*/  LEA R37, R40, UR4, 0x2 ;  /* 0x0000000428257c11 */ /* 0x000fc6000f8e10ff */
[----:B------:R-:W-:Y:S01]  /*1e7d0*/  @!P1 STS [R36+0x10000], R38 ;  /* 0x0100002624009388 */ /* 0x000fe20000000800 */
[----:B------:R-:W-:Y:S01]  /*1e7e0*/  BAR.SYNC.DEFER_BLOCKING 0x0 ;  /* 0x0000000000007b1d */ /* 0x000fe20000010000 */
[----:B------:R-:W-:-:S05]  /*1e7f0*/  LEA R39, R39, UR4, 0x2 ;  /* 0x0000000427277c11 */ /* 0x000fca000f8e10ff */
[----:B---3--:R-:W1:Y:S04]  /*1e800*/  @!P2 LDS R42, [R37+0x10000] ;  /* 0x01000000252aa984 */ /* 0x008e680000000800 */
[----:B-1----:R-:W1:Y:S04]  /*1e810*/  SHFL.BFLY PT, R38, R42, 0x1, 0x1f ;  /* 0x0c201f002a267f89 */ /* 0x002e6800000e0000 */
[----:B------:R2:W-:Y:S01]  /*1e820*/  @!P2 STL [R1+0xd30], R42 ;  /* 0x000d302a0100a387 */ /* 0x0005e20000100800 */
[----:B-1----:R-:W-:-:S03]  /*1e830*/  FMNMX R38, R42, R38, !PT ;  /* 0x000000262a267209 */ /* 0x002fc60007800000 */
[----:B--2---:R0:W2:Y:S04]  /*1e840*/  LDL R42, [R1+0xd2c] ;  /* 0x000d2c00012a7983 */ /* 0x0040a80000100800 */
[----:B------:R-:W-:Y:S01]  /*1e850*/  @P3 STS [R37+0x10000], R38 ;  /* 0x0100002625003388 */ /* 0x000fe20000000800 */
[----:B------:R-:W-:Y:S06]  /*1e860*/  BAR.SYNC.DEFER_BLOCKING 0x0 ;  /* 0x0000000000007b1d */ /* 0x000fec0000010000 */
[----:B------:R-:W1:Y:S02]  /*1e870*/  LDS R138, [R39+0x10000] ;  /* 0x01000000278a7984 */ /* 0x000e640000000800 */
[----:B-1---5:R-:W-:-:S05]  /*1e880*/  FMNMX R138, R138, R3, !PT ;  /* 0x000000038a8a7209 */ /* 0x022fca0007800000 */
        /* <DEDUP_REMOVED lines=8> */
[-CC-:B------:R-:W-:Y:S01]  /*1e910*/  FFMA R8, R8, R41.reuse, -R138.reuse ;  /* 0x0000002908087223 */ /* 0x180fe2000000088a */
[-CC-:B------:R-:W-:Y:S01]  /*1e920*/  FFMA R9, R9, R41.reuse, -R138.reuse ;  /* 0x0000002909097223 */ /* 0x180fe2000000088a */
[----:B------:R-:W-:Y:S01]  /*1e930*/  MUFU.EX2 R4, R4 ;  /* 0x0000000400047308 */ /* 0x000fe20000000800 */
[-CC-:B------:R-:W-:Y:S01]  /*1e940*/  FFMA R10, R10, R41.reuse, -R138.reuse ;  /* 0x000000290a0a7223 */ /* 0x180fe2000000088a */
[----:B------:R-:W-:Y:S01]  /*1e950*/  FMUL R8, R8, 1.4426950216293334961 ;  /* 0x3fb8aa3b08087820 */ /* 0x000fe20000400000 */
[----:B------:R-:W-:Y:S01]  /*1e960*/  FMUL R9, R9, 1.4426950216293334961 ;  /* 0x3fb8aa3b09097820 */ /* 0x000fe20000400000 */
[-CC-:B------:R-:W-:Y:S01]  /*1e970*/  FFMA R11, R11, R41.reuse, -R138.reuse ;  /* 0x000000290b0b7223 */ /* 0x180fe2000000088a */
[----:B------:R-:W-:Y:S01]  /*1e980*/  FMUL R10, R10, 1.4426950216293334961 ;  /* 0x3fb8aa3b0a0a7820 */ /* 0x000fe20000400000 */
[-CC-:B------:R-:W-:Y:S01]  /*1e990*/  FFMA R12, R12, R41.reuse, -R138.reuse ;  /* 0x000000290c0c7223 */ /* 0x180fe2000000088a */
[-CC-:B------:R-:W-:Y:S01]  /*1e9a0*/  FFMA R13, R13, R41.reuse, -R138.reuse ;  /* 0x000000290d0d7223 */ /* 0x180fe2000000088a */
[----:B------:R-:W1:Y:S01]  /*1e9b0*/  MUFU.EX2 R5, R5 ;  /* 0x0000000500057308 */ /* 0x000e620000000800 */
[----:B------:R-:W-:Y:S01]  /*1e9c0*/  FMUL R11, R11, 1.4426950216293334961 ;  /* 0x3fb8aa3b0b0b7820 */ /* 0x000fe20000400000 */
[----:B------:R-:W-:Y:S01]  /*1e9d0*/  FMUL R12, R12, 1.4426950216293334961 ;  /* 0x3fb8aa3b0c0c7820 */ /* 0x000fe20000400000 */
[----:B------:R-:W-:Y:S01]  /*1e9e0*/  FMUL R13, R13, 1.4426950216293334961 ;  /* 0x3fb8aa3b0d0d7820 */ /* 0x000fe20000400000 */
[-CC-:B------:R-:W-:Y:S01]  /*1e9f0*/  FFMA R14, R14, R41.reuse, -R138.reuse ;  /* 0x000000290e0e7223 */ /* 0x180fe2000000088a */
[-CC-:B------:R-:W-:Y:S01]  /*1ea00*/  FFMA R15, R15, R41.reuse, -R138.reuse ;  /* 0x000000290f0f7223 */ /* 0x180fe2000000088a */
[-CC-:B------:R-:W-:Y:S01]  /*1ea10*/  FFMA R16, R16, R41.reuse, -R138.reuse ;  /* 0x0000002910107223 */ /* 0x180fe2000000088a */
[-CC-:B------:R-:W-:Y:S01]  /*1ea20*/  FFMA R17, R17, R41.reuse, -R138.reuse ;  /* 0x0000002911117223 */ /* 0x180fe2000000088a */
[----:B------:R-:W3:Y:S01]  /*1ea30*/  MUFU.EX2 R6, R6 ;  /* 0x0000000600067308 */ /* 0x000ee20000000800 */
[----:B------:R-:W-:Y:S01]  /*1ea40*/  FMUL R14, R14, 1.4426950216293334961 ;  /* 0x3fb8aa3b0e0e7820 */ /* 0x000fe20000400000 */
[----:B------:R-:W-:Y:S01]  /*1ea50*/  FMUL R15, R15, 1.4426950216293334961 ;  /* 0x3fb8aa3b0f0f7820 */ /* 0x000fe20000400000 */
[----:B------:R-:W-:Y:S01]  /*1ea60*/  FMUL R16, R16, 1.4426950216293334961 ;  /* 0x3fb8aa3b10107820 */ /* 0x000fe20000400000 */
[----:B------:R-:W-:Y:S01]  /*1ea70*/  FMUL R17, R17, 1.4426950216293334961 ;  /* 0x3fb8aa3b11117820 */ /* 0x000fe20000400000 */
[-CC-:B------:R-:W-:Y:S01]  /*1ea80*/  FFMA R18, R18, R41.reuse, -R138.reuse ;  /* 0x0000002912127223 */ /* 0x180fe2000000088a */
[-CC-:B------:R-:W-:Y:S01]  /*1ea90*/  FFMA R19, R19, R41.reuse, -R138.reuse ;  /* 0x0000002913137223 */ /* 0x180fe2000000088a */
[-CC-:B------:R-:W-:Y:S01]  /*1eaa0*/  FFMA R20, R20, R41.reuse, -R138.reuse ;  /* 0x0000002914147223 */ /* 0x180fe2000000088a */
[----:B------:R-:W4:Y:S01]  /*1eab0*/  MUFU.EX2 R7, R7 ;  /* 0x0000000700077308 */ /* 0x000f220000000800 */
[----:B-1----:R-:W-:Y:S01]  /*1eac0*/  FADD R38, R4, R5 ;  /* 0x0000000504267221 */ /* 0x002fe20000000000 */
[----:B------:R-:W-:Y:S01]  /*1ead0*/  FMUL R18, R18, 1.4426950216293334961 ;  /* 0x3fb8aa3b12127820 */ /* 0x000fe20000400000 */
[----:B------:R-:W-:Y:S01]  /*1eae0*/  FMUL R19, R19, 1.4426950216293334961 ;  /* 0x3fb8aa3b13137820 */ /* 0x000fe20000400000 */
[----:B------:R-:W-:Y:S01]  /*1eaf0*/  FMUL R20, R20, 1.4426950216293334961 ;  /* 0x3fb8aa3b14147820 */ /* 0x000fe20000400000 */
[-CC-:B------:R-:W-:Y:S01]  /*1eb00*/  FFMA R21, R21, R41.reuse, -R138.reuse ;  /* 0x0000002915157223 */ /* 0x180fe2000000088a */
[-CC-:B------:R-:W-:Y:S01]  /*1eb10*/  FFMA R22, R22, R41.reuse, -R138.reuse ;  /* 0x0000002916167223 */ /* 0x180fe2000000088a */
[-C--:B------:R-:W-:Y:S01]  /*1eb20*/  FFMA R23, R23, R41.reuse, -R138 ;  /* 0x0000002917177223 */ /* 0x080fe2000000088a */
[----:B------:R-:W1:Y:S01]  /*1eb30*/  MUFU.EX2 R8, R8 ;  /* 0x0000000800087308 */ /* 0x000e620000000800 */
[----:B---3--:R-:W-:Y:S01]  /*1eb40*/  FADD R38, R6, R38 ;  /* 0x0000002606267221 */ /* 0x008fe20000000000 */
[----:B------:R-:W-:Y:S01]  /*1eb50*/  FMUL R21, R21, 1.4426950216293334961 ;  /* 0x3fb8aa3b15157820 */ /* 0x000fe20000400000 */
[----:B------:R-:W-:Y:S01]  /*1eb60*/  FMUL R22, R22, 1.4426950216293334961 ;  /* 0x3fb8aa3b16167820 */ /* 0x000fe20000400000 */
[----:B------:R-:W-:Y:S01]  /*1eb70*/  FMUL R23, R23, 1.4426950216293334961 ;  /* 0x3fb8aa3b17177820 */ /* 0x000fe20000400000 */
[-CC-:B------:R-:W-:Y:S01]  /*1eb80*/  FFMA R24, R24, R41.reuse, -R138.reuse ;  /* 0x0000002918187223 */ /* 0x180fe2000000088a */
[-CC-:B------:R-:W-:Y:S01]  /*1eb90*/  FFMA R25, R25, R41.reuse, -R138.reuse ;  /* 0x0000002919197223 */ /* 0x180fe2000000088a */
[-C--:B------:R-:W-:Y:S01]  /*1eba0*/  FFMA R26, R26, R41.reuse, -R138 ;  /* 0x000000291a1a7223 */ /* 0x080fe2000000088a */
[----:B------:R-:W3:Y:S01]  /*1ebb0*/  MUFU.EX2 R9, R9 ;  /* 0x0000000900097308 */ /* 0x000ee20000000800 */
[----:B----4-:R-:W-:Y:S01]  /*1ebc0*/  FADD R38, R7, R38 ;  /* 0x0000002607267221 */ /* 0x010fe20000000000 */
[----:B------:R-:W-:Y:S01]  /*1ebd0*/  FMUL R24, R24, 1.4426950216293334961 ;  /* 0x3fb8aa3b18187820 */ /* 0x000fe20000400000 */
[----:B------:R-:W-:Y:S01]  /*1ebe0*/  FMUL R25, R25, 1.4426950216293334961 ;  /* 0x3fb8aa3b19197820 */ /* 0x000fe20000400000 */
[----:B------:R-:W-:Y:S01]  /*1ebf0*/  FMUL R26, R26, 1.4426950216293334961 ;  /* 0x3fb8aa3b1a1a7820 */ /* 0x000fe20000400000 */
[-CC-:B------:R-:W-:Y:S01]  /*1ec00*/  FFMA R27, R27, R41.reuse, -R138.reuse ;  /* 0x000000291b1b7223 */ /* 0x180fe2000000088a */
[-CC-:B------:R-:W-:Y:S01]  /*1ec10*/  FFMA R28, R28, R41.reuse, -R138.reuse ;  /* 0x000000291c1c7223 */ /* 0x180fe2000000088a */
[-C--:B------:R-:W-:Y:S01]  /*1ec20*/  FFMA R29, R29, R41.reuse, -R138 ;  /* 0x000000291d1d7223 */ /* 0x080fe2000000088a */
        /* <DEDUP_REMOVED lines=15> */
[----:B------:R-:W-:Y:S01]  /*1ed20*/  FFMA R35, R35, R41, -R138 ;  /* 0x0000002923237223 */ /* 0x000fe2000000088a */
[----:B------:R-:W3:Y:S01]  /*1ed30*/  MUFU.EX2 R12, R12 ;  /* 0x0000000c000c7308 */ /* 0x000ee20000000800 */
[----:B----4-:R-:W-:Y:S01]  /*1ed40*/  FADD R38, R10, R38 ;  /* 0x000000260a267221 */ /* 0x010fe20000000000 */
[----:B------:R-:W-:Y:S01]  /*1ed50*/  FMUL R33, R33, 1.4426950216293334961 ;  /* 0x3fb8aa3b21217820 */ /* 0x000fe20000400000 */
[----:B------:R-:W-:Y:S01]  /*1ed60*/  FMUL R34, R34, 1.4426950216293334961 ;  /* 0x3fb8aa3b22227820 */ /* 0x000fe20000400000 */
[----:B------:R-:W-:-:S04]  /*1ed70*/  FMUL R35, R35, 1.4426950216293334961 ;  /* 0x3fb8aa3b23237820 */ /* 0x000fc80000400000 */
[----:B------:R-:W4:Y:S01]  /*1ed80*/  MUFU.EX2 R13, R13 ;  /* 0x0000000d000d7308 */ /* 0x000f220000000800 */
[----:B-1----:R-:W-:-:S07]  /*1ed90*/  FADD R38, R11, R38 ;  /* 0x000000260b267221 */ /* 0x002fce0000000000 */
[----:B------:R-:W1:Y:S01]  /*1eda0*/  MUFU.EX2 R14, R14 ;  /* 0x0000000e000e7308 */ /* 0x000e620000000800 */
[----:B---3--:R-:W-:-:S07]  /*1edb0*/  FADD R38, R12, R38 ;  /* 0x000000260c267221 */ /* 0x008fce0000000000 */
[----:B------:R-:W3:Y:S01]  /*1edc0*/  MUFU.EX2 R15, R15 ;  /* 0x0000000f000f7308 */ /* 0x000ee20000000800 */
[----:B----4-:R-:W-:-:S07]  /*1edd0*/  FADD R38, R13, R38 ;  /* 0x000000260d267221 */ /* 0x010fce0000000000 */
        /* <DEDUP_REMOVED lines=38> */
[----:B------:R4:W1:Y:S01]  /*1f040*/  MUFU.EX2 R38, R35 ;  /* 0x0000002300267308 */ /* 0x0008620000000800 */
[----:B---3--:R-:W-:-:S04]  /*1f050*/  FADD R40, R33, R40 ;  /* 0x0000002821287221 */ /* 0x008fc80000000000 */
[----:B----4-:R-:W-:-:S04]  /*1f060*/  FADD R35, R34, R40 ;  /* 0x0000002822237221 */ /* 0x010fc80000000000 */
[----:B-1----:R-:W-:-:S05]  /*1f070*/  FADD R35, R38, R35 ;  /* 0x0000002326237221 */ /* 0x002fca0000000000 */
[----:B------:R-:W1:Y:S02]  /*1f080*/  SHFL.BFLY PT, R40, R35, 0x10, 0x1f ;  /* 0x0e001f0023287f89 */ /* 0x000e6400000e0000 */
[----:B-1----:R-:W-:Y:S01]  /*1f090*/  FADD R40, R35, R40 ;  /* 0x0000002823287221 */ /* 0x002fe20000000000 */
[----:B------:R-:W-:Y:S01]  /*1f0a0*/  BAR.SYNC.DEFER_BLOCKING 0x0 ;  /* 0x0000000000007b1d */ /* 0x000fe20000010000 */
[----:B------:R-:W-:-:S05]  /*1f0b0*/  IMAD.U32 R35, R211, -0x80000000, RZ ;  /* 0x80000000d3237824 */ /* 0x000fca00078e00ff */
[----:B------:R-:W-:Y:S02]  /*1f0c0*/  @!P1 STS [R36+0x10000], R40 ;  /* 0x0100002824009388 */ /* 0x000fe40000000800 */
[----:B------:R-:W-:Y:S06]  /*1f0d0*/  BAR.SYNC.DEFER_BLOCKING 0x0 ;  /* 0x0000000000007b1d */ /* 0x000fec0000010000 */
[----:B--2---:R-:W1:Y:S04]  /*1f0e0*/  @!P2 LDS R42, [R37+0x10000] ;  /* 0x01000000252aa984 */ /* 0x004e680000000800 */
[----:B-1----:R-:W1:Y:S04]  /*1f0f0*/  SHFL.BFLY PT, R36, R42, 0x1, 0x1f ;  /* 0x0c201f002a247f89 */ /* 0x002e6800000e0000 */
[----:B------:R0:W-:Y:S01]  /*1f100*/  @!P2 STL [R1+0xd2c], R42 ;  /* 0x000d2c2a0100a387 */ /* 0x0001e20000100800 */
[----:B-1----:R-:W-:-:S05]  /*1f110*/  FADD R36, R42, R36 ;  /* 0x000000242a247221 */ /* 0x002fca0000000000 */
[----:B------:R0:W-:Y:S01]  /*1f120*/  @P3 STS [R37+0x10000], R36 ;  /* 0x0100002425003388 */ /* 0x0001e20000000800 */
[----:B------:R-:W-:Y:S06]  /*1f130*/  BAR.SYNC.DEFER_BLOCKING 0x0 ;  /* 0x0000000000007b1d */ /* 0x000fec0000010000 */
[----:B------:R0:W1:Y:S01]  /*1f140*/  LDS R211, [R39+0x10000] ;  /* 0x0100000027d37984 */ /* 0x0000620000000800 */
[----:B------:R-:W2:Y:S02]  /*1f150*/  SYNCS.PHASECHK.TRANS64.TRYWAIT P4, [UR6], R35 ;  /* 0x00000023ff0075a7 */ /* 0x000ea40008081106 */
[----:B012---:R-:W-:Y:S05]  /*1f160*/  @!P4 BRA `(.L_x_14) ;  /* 0x000000c00084c947 */ /* 0x007fea0003800000 */
.L_x_23:
[----:B------:R-:W2:Y:S04]  /*1f170*/  LDL.64 R40, [R1+0x648] ;  /* 0x0006480001287983 */ /* 0x000ea80000100a00 */
[----:B------:R-:W3:Y:S04]  /*1f180*/  LDL.64 R66, [R1+0x628] ;  /* 0x0006280001427983 */ /* 0x000ee80000100a00 */
[----:B------:R-:W4:Y:S04]  /*1f190*/  LDL.64 R56, [R1+0x608] ;  /* 0x0006080001387983 */ /* 0x000f280000100a00 */
[----:B------:R-:W4:Y:S04]  /*1f1a0*/  LDL.64 R64, [R1+0x5e8] ;  /* 0x0005e80001407983 */ /* 0x000f280000100a00 */
[----:B------:R-:W4:Y:S04]  /*1f1b0*/  LDL.64 R52, [R1+0x5c8] ;  /* 0x0005c80001347983 */ /* 0x000f280000100a00 */
[----:B------:R-:W4:Y:S04]  /*1f1c0*/  LDL.64 R62, [R1+0x5a8] ;  /* 0x0005a800013e7983 */ /* 0x000f280000100a00 */
[----:B------:R-:W4:Y:S01]  /*1f1d0*/  LDL.64 R50, [R1+0x588] ;  /* 0x0005880001327983 */ /* 0x000f220000100a00 */
[----:B------:R-:W-:-:S02]  /*1f1e0*/  IADD3 RZ, P4, PT, R2, R156, RZ ;  /* 0x0000009c02ff7210 */ /* 0x000fc40007f9e0ff */
[--C-:B------:R-:W-:Y:S01]  /*1f1f0*/  SHF.R.S32.HI R45, RZ, 0x1f, R2.reuse ;  /* 0x0000001fff2d7819 */ /* 0x100fe20000011402 */
[----:B------:R-:W4:Y:S04]  /*1f200*/  LDL.64 R48, [R1+0x568] ;  /* 0x0005680001307983 */ /* 0x000f280000100a00 */
[----:B------:R-:W-:Y:S01]  /*1f210*/  IMAD.X R113, R45, 0x1, R157, P4 ;  /* 0x000000012d717824 */ /* 0x000fe200020e069d */
[----:B------:R-:W-:Y:S01]  /*1f220*/  IADD3 RZ, P4, PT, R2, R148, RZ ;  /* 0x0000009402ff7210 */ /* 0x000fe20007f9e0ff */
[----:B------:R-:W4:Y:S01]  /*1f230*/  LDL.64 R42, [R1+0x548] ;  /* 0x00054800012a7983 */ /* 0x000f220000100a00 */
[----:B------:R-:W-:-:S03]  /*1f240*/  SHF.R.S32.HI R116, RZ, 0x1f, R2 ;  /* 0x0000001fff747819 */ /* 0x000fc60000011402 */
[----:B------:R-:W-:Y:S01]  /*1f250*/  IMAD.X R47, R45, 0x1, R149, P4 ;  /* 0x000000012d2f7824 */ /* 0x000fe200020e0695 */
[----:B------:R-:W-:Y:S01]  /*1f260*/  IADD3 RZ, P4, PT, R2, R140, RZ ;  /* 0x0000008c02ff7210 */ /* 0x000fe20007f9e0ff */
[----:B------:R-:W4:Y:S01]  /*1f270*/  LDL.64 R60, [R1+0x528] ;  /* 0x00052800013c7983 */ /* 0x000f220000100a00 */
[----:B------:R-:W-:-:S03]  /*1f280*/  SHF.R.S32.HI R36, RZ, 0x1f, R2 ;  /* 0x0000001fff247819 */ /* 0x000fc60000011402 */
[----:B------:R-:W-:Y:S01]  /*1f290*/  IMAD.X R117, R116, 0x1, R141, P4 ;  /* 0x0000000174757824 */ /* 0x000fe200020e068d */
[----:B------:R-:W4:Y:S04]  /*1f2a0*/  LDL.64 R58, [R1+0x508] ;  /* 0x00050800013a7983 */ /* 0x000f280000100a00 */
[----:B------:R-:W-:Y:S04]  /*1f2b0*/  STL.64 [R1+0x1100], R20 ;  /* 0x0011001401007387 */ /* 0x000fe80000100a00 */
[----:B------:R-:W-:Y:S04]  /*1f2c0*/  STL.64 [R1+0x10f8], R28 ;  /* 0x0010f81c01007387 */ /* 0x000fe80000100a00 */
[----:B------:R0:W-:Y:S04]  /*1f2d0*/  STL.64 [R1+0x10f0], R32 ;  /* 0x0010f02001007387 */ /* 0x0001e80000100a00 */
[----:B------:R-:W-:Y:S04]  /*1f2e0*/  STL.64 [R1+0x10e8], R136 ;  /* 0x0010e88801007387 */ /* 0x000fe80000100a00 */
[----:B------:R1:W-:Y:S04]  /*1f2f0*/  STL.64 [R1+0x10e0], R134 ;  /* 0x0010e08601007387 */ /* 0x0003e80000100a00 */
[----:B------:R-:W4:Y:S04]  /*1f300*/  LDL.64 R54, [R1+0x4e8] ;  /* 0x0004e80001367983 */ /* 0x000f280000100a00 */
[----:B0-----:R-:W4:Y:S04]  /*1f310*/  LDL.64 R32, [R1+0x488] ;  /* 0x0004880001207983 */ /* 0x001f280000100a00 */
[----:B------:R-:W4:Y:S04]  /*1f320*/  LDL.64 R28, [R1+0x468] ;  /* 0x00046800011c7983 */ /* 0x000f280000100a00 */
[----:B------:R-:W4:Y:S01]  /*1f330*/  LDL.64 R20, [R1+0x448] ;  /* 0x0004480001147983 */ /* 0x000f220000100a00 */
[----:B------:R-:W-:-:S02]  /*1f340*/  IMAD.IADD R112, R2, 0x1, R156 ;  /* 0x0000000102707824 */ /* 0x000fc400078e029c */
[C---:B------:R-:W-:Y:S01]  /*1f350*/  IMAD.IADD R46, R2.reuse, 0x1, R148 ;  /* 0x00000001022e7824 */ /* 0x040fe200078e0294 */
[----:B------:R-:W4:Y:S04]  /*1f360*/  LDL.64 R98, [R1+0x4e0] ;  /* 0x0004e00001627983 */ /* 0x000f280000100a00 */
[----:B------:R-:W4:Y:S01]  /*1f370*/  LDG.E.U8 R112, desc[UR8][R112.64] ;  /* 0x0000000870707981 */ /* 0x000f22000c1e1100 */
[----:B------:R-:W-:-:S03]  /*1f380*/  IMAD.IADD R116, R2, 0x1, R140 ;  /* 0x0000000102747824 */ /* 0x000fc600078e028c */
[----:B------:R-:W4:Y:S04]  /*1f390*/  LDL.64 R90, [R1+0x4a0] ;  /* 0x0004a000015a7983 */ /* 0x000f280000100a00 */
[----:B------:R-:W4:Y:S04]  /*1f3a0*/  LDG.E.U8 R116, desc[UR8][R116.64] ;  /* 0x0000000874747981 */ /* 0x000f28000c1e1100 */
[----:B------:R-:W4:Y:S04]  /*1f3b0*/  LDG.E.U8 R113, desc[UR8][R46.64] ;  /* 0x000000082e717981 */ /* 0x000f28000c1e1100 */
[----:B------:R-:W4:Y:S04]  /*1f3c0*/  LDL.64 R102, [R1+0x3e0] ;  /* 0x0003e00001667983 */ /* 0x000f280000100a00 */
[----:B------:R-:W4:Y:S04]  /*1f3d0*/  LDL.64 R104, [R1+0x340] ;  /* 0x0003400001687983 */ /* 0x000f280000100a00 */
[----:B-1----:R-:W4:Y:S04]  /*1f3e0*/  LDL.64 R134, [R1+0x2a0] ;  /* 0x0002a00001867983 */ /* 0x002f280000100a00 */
[----:B------:R-:W4:Y:S04]  /*1f3f0*/  LDL.64 R108, [R1+0x280] ;  /* 0x00028000016c7983 */ /* 0x000f280000100a00 */
[----:B------:R-:W4:Y:S01]  /*1f400*/  LDL.64 R136, [R1+0x80] ;  /* 0x0000800001887983 */ /* 0x000f220000100a00 */
[----:B--2---:R-:W-:-:S05]  /*1f410*/  IADD3 R118, P4, PT, R2, R40, RZ ;  /* 0x0000002802767210 */ /* 0x004fca0007f9e0ff */
[----:B------:R-:W-:Y:S01]  /*1f420*/  IMAD.X R119, R36, 0x1, R41, P4 ;  /* 0x0000000124777824 */ /* 0x000fe200020e0629 */
[----:B---3--:R-:W-:-:S04]  /*1f430*/  IADD3 R40, P4, PT, R2, R66, RZ ;  /* 0x0000004202287210 */ /* 0x008fc80007f9e0ff */
[----:B------:R-:W2:Y:S01]  /*1f440*/  LDG.E.U8 R118, desc[UR8][R118.64] ;  /* 0x0000000876767981 */ /* 0x000ea2000c1e1100 */
[----:B------:R-:W-:Y:S01]  /*1f450*/  IMAD.X R41, R36, 0x1, R67, P4 ;  /* 0x0000000124297824 */ /* 0x000fe200020e0643 */
[----:B----4-:R-:W-:-:S05]  /*1f460*/  IADD3 R122, P4, PT, R2, R56, RZ ;  /* 0x00000038027a7210 */ /* 0x010fca0007f9e0ff */
[----:B------:R-:W-:Y:S02]  /*1f470*/  IMAD.X R123, R36, 0x1, R57, P4 ;  /* 0x00000001247b7824 */ /* 0x000fe400020e0639 */
[----:B------:R-:W3:Y:S01]  /*1f480*/  LDL.64 R56, [R1+0x4c8] ;  /* 0x0004c80001387983 */ /* 0x000ee20000100a00 */
[----:B------:R-:W-:-:S03]  /*1f490*/  IADD3 R124, P4, PT, R2, R64, RZ ;  /* 0x00000040027c7210 */ /* 0x000fc60007f9e0ff */
[----:B------:R0:W4:Y:S02]  /*1f4a0*/  LDG.E.U8 R119, desc[UR8][R40.64] ;  /* 0x0000000828777981 */ /* 0x000124000c1e1100 */
[----:B------:R-:W-:Y:S01]  /*1f4b0*/  IMAD.X R125, R36, 0x1, R65, P4 ;  /* 0x00000001247d7824 */ /* 0x000fe200020e0641 */
[----:B------:R-:W-:Y:S01]  /*1f4c0*/  IADD3 R126, P4, PT, R2, R52, RZ ;  /* 0x00000034027e7210 */ /* 0x000fe20007f9e0ff */
[----:B------:R-:W2:Y:S04]  /*1f4d0*/  LDL.64 R64, [R1+0x3c8] ;  /* 0x0003c80001407983 */ /* 0x000ea80000100a00 */
[----:B------:R-:W-:Y:S01]  /*1f4e0*/  IMAD.X R127, R36, 0x1, R53, P4 ;  /* 0x00000001247f7824 */ /* 0x000fe200020e0635 */
[----:B------:R-:W2:Y:S04]  /*1f4f0*/  LDG.E.U8 R122, desc[UR8][R122.64] ;  /* 0x000000087a7a7981 */ /* 0x000ea8000c1e1100 */
[----:B------:R-:W0:Y:S01]  /*1f500*/  LDL.64 R52, [R1+0x4a8] ;  /* 0x0004a80001347983 */ /* 0x000e220000100a00 */
[----:B------:R-:W-:-:S03]  /*1f510*/  IADD3 R128, P4, PT, R2, R62, RZ ;  /* 0x0000003e02807210 */ /* 0x000fc60007f9e0ff */
[----:B------:R-:W2:Y:S02]  /*1f520*/  LDG.E.U8 R126, desc[UR8][R126.64] ;  /* 0x000000087e7e7981 */ /* 0x000ea4000c1e1100 */
[----:B------:R-:W-:Y:S01]  /*1f530*/  IMAD.X R129, R36, 0x1, R63, P4 ;  /* 0x0000000124817824 */ /* 0x000fe200020e063f */
[----:B------:R-:W-:Y:S01]  /*1f540*/  IADD3 R130, P4, PT, R2, R50, RZ ;  /* 0x0000003202827210 */ /* 0x000fe20007f9e0ff */
[----:B------:R-:W2:Y:S04]  /*1f550*/  LDL.64 R62, [R1+0x348] ;  /* 0x00034800013e7983 */ /* 0x000ea80000100a00 */
[----:B------:R-:W-:Y:S01]  /*1f560*/  IMAD.X R131, R36, 0x1, R51, P4 ;  /* 0x0000000124837824 */ /* 0x000fe200020e0633 */
[----:B------:R-:W-:Y:S01]  /*1f570*/  IADD3 R50, P4, PT, R2, R48, RZ ;  /* 0x0000003002327210 */ /* 0x000fe20007f9e0ff */
[----:B------:R-:W2:Y:S04]  /*1f580*/  LDG.E.U8 R128, desc[UR8][R128.64] ;  /* 0x0000000880807981 */ /* 0x000ea8000c1e1100 */
[----:B------:R-:W-:Y:S01]  /*1f590*/  IMAD.X R51, R36, 0x1, R49, P4 ;  /* 0x0000000124337824 */ /* 0x000fe200020e0631 */
[----:B------:R-:W-:Y:S01]  /*1f5a0*/  IADD3 R48, P4, PT, R2, R42, RZ ;  /* 0x0000002a02307210 */ /* 0x000fe20007f9e0ff */
[----:B------:R-:W2:Y:S04]  /*1f5b0*/  LDG.E.U8 R130, desc[UR8][R130.64] ;  /* 0x0000000882827981 */ /* 0x000ea8000c1e1100 */
[----:B------:R-:W-:Y:S01]  /*1f5c0*/  IMAD.X R49, R36, 0x1, R43, P4 ;  /* 0x0000000124317824 */ /* 0x000fe200020e062b */
[----:B------:R-:W-:Y:S01]  /*1f5d0*/  IADD3 R42, P4, PT, R2, R60, RZ ;  /* 0x0000003c022a7210 */ /* 0x000fe20007f9e0ff */
[----:B------:R-:W2:Y:S04]  /*1f5e0*/  LDG.E.U8 R124, desc[UR8][R124.64] ;  /* 0x000000087c7c7981 */ /* 0x000ea8000c1e1100 */
[----:B------:R-:W-:Y:S01]  /*1f5f0*/  IMAD.X R43, R36, 0x1, R61, P4 ;  /* 0x00000001242b7824 */ /* 0x000fe200020e063d */
[----:B------:R1:W2:Y:S04]  /*1f600*/  LDG.E.U8 R131, desc[UR8][R50.64] ;  /* 0x0000000832837981 */ /* 0x0002a8000c1e1100 */
[----:B------:R-:W2:Y:S01]  /*1f610*/  LDL.64 R60, [R1+0x428] ;  /* 0x00042800013c7983 */ /* 0x000ea20000100a00 */
[----:B------:R-:W-:-:S03]  /*1f620*/  IADD3 R178, P4, PT, R2, R58, RZ ;  /* 0x0000003a02b27210 */ /* 0x000fc60007f9e0ff */
[----:B------:R2:W4:Y:S02]  /*1f630*/  LDG.E.U8 R177, desc[UR8][R42.64] ;  /* 0x000000082ab17981 */ /* 0x000524000c1e1100 */
[----:B------:R-:W-:Y:S01]  /*1f640*/  IMAD.X R179, R36, 0x1, R59, P4 ;  /* 0x0000000124b37824 */ /* 0x000fe200020e063b */
[----:B------:R-:W-:Y:S01]  /*1f650*/  IADD3 R182, P4, PT, R2, R54, RZ ;  /* 0x0000003602b67210 */ /* 0x000fe20007f9e0ff */
[----:B------:R-:W4:Y:S04]  /*1f660*/  LDL.64 R58, [R1+0x408] ;  /* 0x00040800013a7983 */ /* 0x000f280000100a00 */
[----:B------:R-:W-:Y:S01]  /*1f670*/  IMAD.X R183, R36, 0x1, R55, P4 ;  /* 0x0000000124b77824 */ /* 0x000fe200020e0637 */
[----:B------:R4:W4:Y:S04]  /*1f680*/  LDG.E.U8 R175, desc[UR8][R48.64] ;  /* 0x0000000830af7981 */ /* 0x000928000c1e1100 */
[----:B------:R-:W4:Y:S04]  /*1f690*/  LDG.E.U8 R178, desc[UR8][R178.64] ;  /* 0x00000008b2b27981 */ /* 0x000f28000c1e1100 */
[----:B------:R0:W-:Y:S04]  /*1f6a0*/  STS.U8 [R132+UR4+0x20000], R112 ;  /* 0x0200007084007988 */ /* 0x0001e80008000004 */
[----:B------:R-:W4:Y:S01]  /*1f6b0*/  LDG.E.U8 R182, desc[UR8][R182.64] ;  /* 0x00000008b6b67981 */ /* 0x000f22000c1e1100 */
[----:B---3--:R-:W-:-:S05]  /*1f6c0*/  IADD3 R54, P4, PT, R2, R56, RZ ;  /* 0x0000003802367210 */ /* 0x008fca0007f9e0ff */
[----:B------:R-:W-:Y:S02]  /*1f6d0*/  IMAD.X R55, R36, 0x1, R57, P4 ;  /* 0x0000000124377824 */ /* 0x000fe400020e0639 */
[----:B------:R-:W3:Y:S04]  /*1f6e0*/  LDL.64 R56, [R1+0x3e8] ;  /* 0x0003e80001387983 */ /* 0x000ee80000100a00 */
[----:B------:R-:W3:Y:S01]  /*1f6f0*/  LDG.E.U8 R179, desc[UR8][R54.64] ;  /* 0x0000000836b37981 */ /* 0x000ee2000c1e1100 */
[----:B0-----:R-:W-:-:S03]  /*1f700*/  IADD3 R40, P4, PT, R2, R52, RZ ;  /* 0x0000003402287210 */ /* 0x001fc60007f9e0ff */
[----:B------:R-:W3:Y:S02]  /*1f710*/  LDL.64 R54, [R1+0x2c8] ;  /* 0x0002c80001367983 */ /* 0x000ee40000100a00 */
[----:B------:R-:W-:Y:S01]  /*1f720*/  IMAD.X R41, R36, 0x1, R53, P4 ;  /* 0x0000000124297824 */ /* 0x000fe200020e0635 */
[----:B------:R-:W-:-:S04]  /*1f730*/  IADD3 R52, P4, PT, R2, R32, RZ ;  /* 0x0000002002347210 */ /* 0x000fc80007f9e0ff */
[----:B------:R3:W3:Y:S01]  /*1f740*/  LDG.E.U8 R176, desc[UR8][R40.64] ;  /* 0x0000000828b07981 */ /* 0x0006e2000c1e1100 */
[----:B------:R-:W-:-:S03]  /*1f750*/  IMAD.X R53, R36, 0x1, R33, P4 ;  /* 0x0000000124357824 */ /* 0x000fc600020e0621 */
[----:B------:R-:W3:Y:S01]  /*1f760*/  LDL.64 R32, [R1+0x3a8] ;  /* 0x0003a80001207983 */ /* 0x000ee20000100a00 */
[----:B------:R-:W-:-:S03]  /*1f770*/  IADD3 R46, P4, PT, R2, R28, RZ ;  /* 0x0000001c022e7210 */ /* 0x000fc60007f9e0ff */
[----:B------:R-:W3:Y:S02]  /*1f780*/  LDG.E.U8 R174, desc[UR8][R52.64] ;  /* 0x0000000834ae7981 */ /* 0x000ee4000c1e1100 */
[----:B------:R-:W-:Y:S02]  /*1f790*/  IMAD.X R47, R36, 0x1, R29, P4 ;  /* 0x00000001242f7824 */ /* 0x000fe400020e061d */
[----:B------:R-:W3:Y:S01]  /*1f7a0*/  LDL.64 R28, [R1+0x388] ;  /* 0x00038800011c7983 */ /* 0x000ee20000100a00 */
[----:B-1----:R-:W-:-:S03]  /*1f7b0*/  IADD3 R50, P4, PT, R2, R20, RZ ;  /* 0x0000001402327210 */ /* 0x002fc60007f9e0ff */
[----:B------:R0:W3:Y:S02]  /*1f7c0*/  LDG.E.U8 R139, desc[UR8][R46.64] ;  /* 0x000000082e8b7981 */ /* 0x0000e4000c1e1100 */
[----:B------:R-:W-:Y:S02]  /*1f7d0*/  IMAD.X R51, R36, 0x1, R21, P4 ;  /* 0x0000000124337824 */ /* 0x000fe400020e0615 */
[----:B------:R-:W3:Y:S04]  /*1f7e0*/  LDL.64 R20, [R1+0x368] ;  /* 0x0003680001147983 */ /* 0x000ee80000100a00 */
[----:B------:R-:W3:Y:S01]  /*1f7f0*/  LDL.64 R52, [R1+0x248] ;  /* 0x0002480001347983 */ /* 0x000ee20000100a00 */
[----:B--2---:R-:W-:-:S03]  /*1f800*/  IADD3 R42, P4, PT, R2, R60, RZ ;  /* 0x0000003c022a7210 */ /* 0x004fc60007f9e0ff */
[----:B------:R-:W2:Y:S02]  /*1f810*/  LDG.E.U8 R129, desc[UR8][R50.64] ;  /* 0x0000000832817981 */ /* 0x000ea4000c1e1100 */
[----:B------:R-:W-:Y:S02]  /*1f820*/  IMAD.X R43, R36, 0x1, R61, P4 ;  /* 0x00000001242b7824 */ /* 0x000fe400020e063d */
[----:B------:R-:W2:Y:S01]  /*1f830*/  LDL.64 R60, [R1+0x328] ;  /* 0x00032800013c7983 */ /* 0x000ea20000100a00 */
[----:B----4-:R-:W-:-:S03]  /*1f840*/  IADD3 R48, P4, PT, R2, R58, RZ ;  /* 0x0000003a02307210 */ /* 0x010fc60007f9e0ff */
[----:B------:R1:W4:Y:S02]  /*1f850*/  LDG.E.U8 R127, desc[UR8][R42.64] ;  /* 0x000000082a7f7981 */ /* 0x000324000c1e1100 */
[----:B------:R-:W-:Y:S02]  /*1f860*/  IMAD.X R49, R36, 0x1, R59, P4 ;  /* 0x0000000124317824 */ /* 0x000fe400020e063b */
[----:B------:R-:W2:Y:S04]  /*1f870*/  LDL.64 R58, [R1+0x308] ;  /* 0x00030800013a7983 */ /* 0x000ea80000100a00 */
[----:B------:R-:W2:Y:S04]  /*1f880*/  LDL.64 R50, [R1+0x228] ;  /* 0x0002280001327983 */ /* 0x000ea80000100a00 */
[----:B------:R-:W2:Y:S04]  /*1f890*/  LDG.E.U8 R125, desc[UR8][R48.64] ;  /* 0x00000008307d7981 */ /* 0x000ea8000c1e1100 */
[----:B------:R-:W4:Y:S01]  /*1f8a0*/  LDL.64 R48, [R1+0x208] ;  /* 0x0002080001307983 */ /* 0x000f220000100a00 */
[----:B---3--:R-:W-:-:S05]  /*1f8b0*/  IADD3 R40, P4, PT, R2, R56, RZ ;  /* 0x0000003802287210 */ /* 0x008fca0007f9e0ff */
[----:B------:R-:W-:Y:S02]  /*1f8c0*/  IMAD.X R41, R36, 0x1, R57, P4 ;  /* 0x0000000124297824 */ /* 0x000fe400020e0639 */
[----:B------:R-:W3:Y:S01]  /*1f8d0*/  LDL.64 R56, [R1+0x2e8] ;  /* 0x0002e80001387983 */ /* 0x000ee20000100a00 */
[----:B0-----:R-:W-:-:S03]  /*1f8e0*/  IADD3 R46, P4, PT, R2, R64, RZ ;  /* 0x00000040022e7210 */ /* 0x001fc60007f9e0ff */
[----:B------:R0:W4:Y:S02]  /*1f8f0*/  LDG.E.U8 R123, desc[UR8][R40.64] ;  /* 0x00000008287b7981 */ /* 0x000124000c1e1100 */
[----:B------:R-:W-:-:S05]  /*1f900*/  IMAD.X R47, R36, 0x1, R65, P4 ;  /* 0x00000001242f7824 */ /* 0x000fca00020e0641 */
[----:B------:R-:W4:Y:S01]  /*1f910*/  LDG.E.U8 R121, desc[UR8][R46.64] ;  /* 0x000000082e797981 */ /* 0x000f22000c1e1100 */
[----:B-1----:R-:W-:-:S03]  /*1f920*/  IADD3 R42, P4, PT, R2, R32, RZ ;  /* 0x00000020022a7210 */ /* 0x002fc60007f9e0ff */
[----:B------:R-:W4:Y:S02]  /*1f930*/  LDL.64 R46, [R1+0x1e8] ;  /* 0x0001e800012e7983 */ /* 0x000f240000100a00 */
[----:B------:R-:W-:Y:S02]  /*1f940*/  IMAD.X R43, R36, 0x1, R33, P4 ;  /* 0x00000001242b7824 */ /* 0x000fe400020e0621 */
[----:B------:R-:W4:Y:S01]  /*1f950*/  LDL.64 R32, [R1+0x2a8] ;  /* 0x0002a80001207983 */ /* 0x000f220000100a00 */
[----:B0-----:R-:W-:-:S03]  /*1f960*/  IADD3 R40, P4, PT, R2, R28, RZ ;  /* 0x0000001c02287210 */ /* 0x001fc60007f9e0ff */
[----:B------:R0:W4:Y:S02]  /*1f970*/  LDG.E.U8 R120, desc[UR8][R42.64] ;  /* 0x000000082a787981 */ /* 0x000124000c1e1100 */
[----:B------:R-:W-:Y:S02]  /*1f980*/  IMAD.X R41, R36, 0x1, R29, P4 ;  /* 0x0000000124297824 */ /* 0x000fe400020e061d */
[----:B------:R-:W4:Y:S04]  /*1f990*/  LDL.64 R28, [R1+0x288] ;  /* 0x00028800011c7983 */ /* 0x000f280000100a00 */
[----:B------:R1:W4:Y:S01]  /*1f9a0*/  LDG.E.U8 R117, desc[UR8][R40.64] ;  /* 0x0000000828757981 */ /* 0x000322000c1e1100 */
[----:B0-----:R-:W-:-:S05]  /*1f9b0*/  IADD3 R42, P4, PT, R2, R20, RZ ;  /* 0x00000014022a7210 */ /* 0x001fca0007f9e0ff */
[----:B------:R-:W-:Y:S02]  /*1f9c0*/  IMAD.X R43, R36, 0x1, R21, P4 ;  /* 0x00000001242b7824 */ /* 0x000fe400020e0615 */
[----:B------:R-:W4:Y:S01]  /*1f9d0*/  LDL.64 R20, [R1+0x268] ;  /* 0x0002680001147983 */ /* 0x000f220000100a00 */
[----:B-1----:R-:W-:-:S03]  /*1f9e0*/  IADD3 R40, P4, PT, R2, R62, RZ ;  /* 0x0000003e02287210 */ /* 0x002fc60007f9e0ff */
[----:B------:R-:W4:Y:S02]  /*1f9f0*/  LDG.E.U8 R115, desc[UR8][R42.64] ;  /* 0x000000082a737981 */ /* 0x000f24000c1e1100 */
[----:B------:R-:W-:-:S05]  /*1fa00*/  IMAD.X R41, R36, 0x1, R63, P4 ;  /* 0x0000000124297824 */ /* 0x000fca00020e063f */
[----:B------:R2:W4:Y:S04]  /*1fa10*/  LDG.E.U8 R114, desc[UR8][R40.64] ;  /* 0x0000000828727981 */ /* 0x000528000c1e1100 */
[----:B------:R-:W4:Y:S01]  /*1fa20*/  LDL.64 R42, [R1+0x1c8] ;  /* 0x0001c800012a7983 */ /* 0x000f220000100a00 */
[----:B--2---:R-:W-:-:S05]  /*1fa30*/  IADD3 R40, P4, PT, R2, R60, RZ ;  /* 0x0000003c02287210 */ /* 0x004fca0007f9e0ff */
[----:B------:R-:W-:-:S05]  /*1fa40*/  IMAD.X R41, R36, 0x1, R61, P4 ;  /* 0x0000000124297824 */ /* 0x000fca00020e063d */
[----:B------:R0:W2:Y:S02]  /*1fa50*/  LDG.E.U8 R111, desc[UR8][R40.64] ;  /* 0x00000008286f7981 */ /* 0x0000a4000c1e1100 */
[----:B0-----:R-:W-:-:S05]  /*1fa60*/  IADD3 R40, P4, PT, R2, R58, RZ ;  /* 0x0000003a02287210 */ /* 0x001fca0007f9e0ff */
[----:B------:R-:W-:Y:S02]  /*1fa70*/  IMAD.X R41, R36, 0x1, R59, P4 ;  /* 0x0000000124297824 */ /* 0x000fe400020e063b */
[----:B------:R-:W2:Y:S04]  /*1fa80*/  LDL.64 R58, [R1+0x148] ;  /* 0x00014800013a7983 */ /* 0x000ea80000100a00 */
[----:B------:R3:W2:Y:S02]  /*1fa90*/  LDG.E.U8 R110, desc[UR8][R40.64] ;  /* 0x00000008286e7981 */ /* 0x0006a4000c1e1100 */
[----:B---3--:R-:W-:-:S05]  /*1faa0*/  IADD3 R40, P4, PT, R2, R56, RZ ;  /* 0x0000003802287210 */ /* 0x008fca0007f9e0ff */
[----:B------:R-:W-:Y:S02]  /*1fab0*/  IMAD.X R41, R36, 0x1, R57, P4 ;  /* 0x0000000124297824 */ /* 0x000fe400020e0639 */
[----:B------:R-:W3:Y:S04]  /*1fac0*/  LDL.64 R56, [R1+0x128] ;  /* 0x0001280001387983 */ /* 0x000ee80000100a00 */
[----:B------:R0:W2:Y:S02]  /*1fad0*/  LDG.E.U8 R107, desc[UR8][R40.64] ;  /* 0x00000008286b7981 */ /* 0x0000a4000c1e1100 */
[----:B0-----:R-:W-:-:S05]  /*1fae0*/  IADD3 R40, P4, PT, R2, R54, RZ ;  /* 0x0000003602287210 */ /* 0x001fca0007f9e0ff */
[----:B------:R-:W-:Y:S02]  /*1faf0*/  IMAD.X R41, R36, 0x1, R55, P4 ;  /* 0x0000000124297824 */ /* 0x000fe400020e0637 */
[----:B------:R-:W2:Y:S04]  /*1fb00*/  LDL.64 R54, [R1+0x108] ;  /* 0x0001080001367983 */ /* 0x000ea80000100a00 */
[----:B------:R4:W2:Y:S02]  /*1fb10*/  LDG.E.U8 R106, desc[UR8][R40.64] ;  /* 0x00000008286a7981 */ /* 0x0008a4000c1e1100 */
[----:B----4-:R-:W-:-:S05]  /*1fb20*/  IADD3 R40, P4, PT, R2, R32, RZ ;  /* 0x0000002002287210 */ /* 0x010fca0007f9e0ff */
[----:B------:R-:W-:Y:S02]  /*1fb30*/  IMAD.X R41, R36, 0x1, R33, P4 ;  /* 0x0000000124297824 */ /* 0x000fe400020e0621 */
[----:B------:R-:W4:Y:S04]  /*1fb40*/  LDL.64 R32, [R1+0x1a8] ;  /* 0x0001a80001207983 */ /* 0x000f280000100a00 */
[----:B------:R0:W2:Y:S02]  /*1fb50*/  LDG.E.U8 R101, desc[UR8][R40.64] ;  /* 0x0000000828657981 */ /* 0x0000a4000c1e1100 */
[----:B0-----:R-:W-:-:S05]  /*1fb60*/  IADD3 R40, P4, PT, R2, R28, RZ ;  /* 0x0000001c02287210 */ /* 0x001fca0007f9e0ff */
[----:B------:R-:W-:Y:S02]  /*1fb70*/  IMAD.X R41, R36, 0x1, R29, P4 ;  /* 0x0000000124297824 */ /* 0x000fe400020e061d */
[----:B------:R-:W2:Y:S04]  /*1fb80*/  LDL.64 R28, [R1+0x188] ;  /* 0x00018800011c7983 */ /* 0x000ea80000100a00 */
        /* <DEDUP_REMOVED lines=16> */
[----:B------:R-:W3:Y:S01]  /*1fc90*/  LDG.E.U8 R92, desc[UR8][R92.64] ;  /* 0x000000085c5c7981 */ /* 0x000ee2000c1e1100 */
        /* <DEDUP_REMOVED lines=21> */
[----:B------:R-:W-:-:S05]  /*1fdf0*/  IMAD.X R41, R36, 0x1, R59, P4 ;  /* 0x0000000124297824 */ /* 0x000fca00020e063b */
        /* <DEDUP_REMOVED lines=40> */
[----:B------:R-:W-:-:S05]  /*20080*/  IMAD.X R41, R36, 0x1, R247, P4 ;  /* 0x0000000124297824 */ /* 0x000fca00020e06f7 */
        /* <DEDUP_REMOVED lines=23> */
[----:B------:R-:W-:Y:S01]  /*20200*/  IMAD.X R41, R36, 0x1, R173, P4 ;  /* 0x0000000124297824 */ /* 0x000fe200020e06ad */
[----:B------:R-:W-:-:S04]  /*20210*/  IADD3 R46, P4, PT, R2, R164, RZ ;  /* 0x000000a4022e7210 */ /* 0x000fc80007f9e0ff */
[----:B------:R0:W3:Y:S01]  /*20220*/  LDG.E.U8 R65, desc[UR8][R40.64] ;  /* 0x0000000828417981 */ /* 0x0000e2000c1e1100 */
[----:B------:R-:W-:Y:S01]  /*20230*/  IMAD.X R47, R36, 0x1, R165, P4 ;  /* 0x00000001242f7824 */ /* 0x000fe200020e06a5 */
[----:B------:R-:W-:-:S04]  /*20240*/  IADD3 RZ, P4, PT, R2, R154, RZ ;  /* 0x0000009a02ff7210 */ /* 0x000fc80007f9e0ff */
[----:B------:R-:W3:Y:S01]  /*20250*/  LDG.E.U8 R46, desc[UR8][R46.64] ;  /* 0x000000082e2e7981 */ /* 0x000ee2000c1e1100 */
[C---:B0-----:R-:W-:Y:S02]  /*20260*/  IMAD.IADD R40, R2.reuse, 0x1, R154 ;  /* 0x0000000102287824 */ /* 0x041fe400078e029a */
[----:B------:R-:W-:Y:S01]  /*20270*/  IMAD.X R41, R45, 0x1, R155, P4 ;  /* 0x000000012d297824 */ /* 0x000fe200020e069b */
[----:B------:R-:W-:-:S04]  /*20280*/  IADD3 RZ, P4, PT, R2, R146, RZ ;  /* 0x0000009202ff7210 */ /* 0x000fc80007f9e0ff */
[----:B------:R0:W3:Y:S02]  /*20290*/  LDG.E.U8 R64, desc[UR8][R40.64] ;  /* 0x0000000828407981 */ /* 0x0000e4000c1e1100 */
[----:B0-----:R-:W-:Y:S02]  /*202a0*/  IMAD.IADD R40, R2, 0x1, R146 ;  /* 0x0000000102287824 */ /* 0x001fe400078e0292 */
        /* <DEDUP_REMOVED lines=21> */
[----:B0-----:R-:W-:-:S05]  /*20400*/  IADD3 R40, P4, PT, R2, R52, RZ ;  /* 0x0000003402287210 */ /* 0x001fca0007f9e0ff */
[----:B------:R-:W-:-:S05]  /*20410*/  IMAD.X R41, R36, 0x1, R53, P4 ;  /* 0x0000000124297824 */ /* 0x000fca00020e0635 */
        /* <DEDUP_REMOVED lines=10> */
[----:B------:R-:W-:-:S06]  /*204c0*/  IMAD.X R41, R36, 0x1, R43, P4 ;  /* 0x0000000124297824 */ /* 0x000fcc00020e062b */
[----:B------:R-:W3:Y:S01]  /*204d0*/  LDG.E.U8 R41, desc[UR8][R40.64] ;  /* 0x0000000828297981 */ /* 0x000ee2000c1e1100 */
[----:B------:R-:W-:-:S05]  /*204e0*/  IADD3 R42, P4, PT, R2, R48, RZ ;  /* 0x00000030022a7210 */ /* 0x000fca0007f9e0ff */
        /* <DEDUP_REMOVED lines=35> */
[----:B------:R-:W2:Y:S01]  /*20720*/  LDG.E.U8 R42, desc[UR8][R42.64] ;  /* 0x000000082a2a7981 */ /* 0x000ea2000c1e1100 */
[----:B---3--:R-:W-:-:S05]  /*20730*/  IADD3 R48, P4, PT, R2, R20, RZ ;  /* 0x0000001402307210 */ /* 0x008fca0007f9e0ff */
[----:B------:R-:W-:Y:S02]  /*20740*/  IMAD.X R49, R36, 0x1, R21, P4 ;  /* 0x0000000124317824 */ /* 0x000fe400020e0615 */
[----:B------:R-:W3:Y:S01]  /*20750*/  LDL.64 R20, [R1+0x360] ;  /* 0x0003600001147983 */ /* 0x000ee20000100a00 */
[----:B------:R-:W-:-:S03]  /*20760*/  IADD3 R90, P4, PT, R2, R102, RZ ;  /* 0x00000066025a7210 */ /* 0x000fc60007f9e0ff */
[----:B------:R-:W3:Y:S02]  /*20770*/  LDG.E.U8 R49, desc[UR8][R48.64] ;  /* 0x0000000830317981 */ /* 0x000ee4000c1e1100 */
[----:B------:R-:W-:Y:S02]  /*20780*/  IMAD.X R91, R36, 0x1, R103, P4 ;  /* 0x00000001245b7824 */ /* 0x000fe400020e0667 */
[----:B------:R-:W3:Y:S04]  /*20790*/  LDL.64 R102, [R1+0x320] ;  /* 0x0003200001667983 */ /* 0x000ee80000100a00 */
        /* <DEDUP_REMOVED lines=14> */
[----:B------:R-:W3:Y:S01]  /*20880*/  LDL.64 R20, [R1+0x2c0] ;  /* 0x0002c00001147983 */ /* 0x000ee20000100a00 */
[----:B------:R-:W-:-:S03]  /*20890*/  IADD3 R98, P4, PT, R2, R104, RZ ;  /* 0x0000006802627210 */ /* 0x000fc60007f9e0ff */
[----:B------:R-:W3:Y:S02]  /*208a0*/  LDG.E.U8 R90, desc[UR8][R90.64] ;  /* 0x000000085a5a7981 */ /* 0x000ee4000c1e1100 */
        /* <DEDUP_REMOVED lines=36> */
[----:B0-----:R-:W-:Y:S02]  /*20af0*/  IADD3 R102, P4, PT, R2, R134, RZ ;  /* 0x0000008602667210 */ /* 0x001fe40007f9e0ff */
[----:B------:R0:W-:Y:S03]  /*20b00*/  STS.U8 [R132+UR4+0x20400], R113 ;  /* 0x0204007184007988 */ /* 0x0001e60008000004 */
[----:B------:R-:W-:-:S02]  /*20b10*/  IMAD.X R103, R36, 0x1, R135, P4 ;  /* 0x0000000124677824 */ /* 0x000fc400020e0687 */
[----:B------:R-:W3:Y:S04]  /*20b20*/  LDL.64 R134, [R1+0x180] ;  /* 0x0001800001867983 */ /* 0x000ee80000100a00 */
[----:B0-----:R4:W3:Y:S04]  /*20b30*/  LDG.E.U8 R113, desc[UR8][R102.64] ;  /* 0x0000000866717981 */ /* 0x0018e8000c1e1100 */
[----:B------:R0:W-:Y:S04]  /*20b40*/  STS.U8 [R132+UR4+0x20800], R116 ;  /* 0x0208007484007988 */ /* 0x0001e80008000004 */
[----:B------:R1:W-:Y:S01]  /*20b50*/  STS.U8 [R132+UR4+0x20c00], R118 ;  /* 0x020c007684007988 */ /* 0x0003e20008000004 */
[----:B----4-:R-:W-:-:S05]  /*20b60*/  IADD3 R102, P4, PT, R2, R32, RZ ;  /* 0x0000002002667210 */ /* 0x010fca0007f9e0ff */
[----:B------:R-:W-:Y:S02]  /*20b70*/  IMAD.X R103, R36, 0x1, R33, P4 ;  /* 0x0000000124677824 */ /* 0x000fe400020e0621 */
[----:B------:R-:W4:Y:S04]  /*20b80*/  LDL.64 R32, [R1+0x160] ;  /* 0x0001600001207983 */ /* 0x000f280000100a00 */
[----:B0-----:R2:W4:Y:S02]  /*20b90*/  LDG.E.U8 R116, desc[UR8][R102.64] ;  /* 0x0000000866747981 */ /* 0x001524000c1e1100 */
[----:B--2---:R-:W-:-:S05]  /*20ba0*/  IADD3 R102, P4, PT, R2, R28, RZ ;  /* 0x0000001c02667210 */ /* 0x004fca0007f9e0ff */
[----:B------:R-:W-:Y:S02]  /*20bb0*/  IMAD.X R103, R36, 0x1, R29, P4 ;  /* 0x0000000124677824 */ /* 0x000fe400020e061d */
[----:B------:R-:W2:Y:S04]  /*20bc0*/  LDL.64 R28, [R1+0x140] ;  /* 0x00014000011c7983 */ /* 0x000ea80000100a00 */
[----:B-1----:R3:W2:Y:S02]  /*20bd0*/  LDG.E.U8 R118, desc[UR8][R102.64] ;  /* 0x0000000866767981 */ /* 0x0026a4000c1e1100 */
[----:B---3--:R-:W-:-:S05]  /*20be0*/  IADD3 R102, P4, PT, R2, R20, RZ ;  /* 0x0000001402667210 */ /* 0x008fca0007f9e0ff */
[----:B------:R-:W-:Y:S02]  /*20bf0*/  IMAD.X R103, R36, 0x1, R21, P4 ;  /* 0x0000000124677824 */ /* 0x000fe400020e0615 */
[----:B------:R-:W3:Y:S04]  /*20c00*/  LDL.64 R20, [R1+0x120] ;  /* 0x0001200001147983 */ /* 0x000ee80000100a00 */
[----:B------:R0:W-:Y:S04]  /*20c10*/  STS.U8 [R132+UR4+0x21000], R119 ;  /* 0x0210007784007988 */ /* 0x0001e80008000004 */
[----:B0-----:R0:W3:Y:S02]  /*20c20*/  LDG.E.U8 R119, desc[UR8][R102.64] ;  /* 0x0000000866777981 */ /* 0x0010e4000c1e1100 */
[----:B0-----:R-:W-:-:S02]  /*20c30*/  IADD3 R102, P4, PT, R2, R134, RZ ;  /* 0x0000008602667210 */ /* 0x001fc40007f9e0ff */
[----:B------:R0:W-:Y:S03]  /*20c40*/  STS.U8 [R132+UR4+0x21400], R122 ;  /* 0x0214007a84007988 */ /* 0x0001e60008000004 */
[----:B------:R-:W-:Y:S02]  /*20c50*/  IMAD.X R103, R36, 0x1, R135, P4 ;  /* 0x0000000124677824 */ /* 0x000fe400020e0687 */
        /* <DEDUP_REMOVED lines=34> */
[----:B------:R-:W3:Y:S04]  /*20e80*/  LDL.64 R20, [R1] ;  /* 0x0000000001147983 */ /* 0x000ee80000100a00 */
[----:B------:R0:W-:Y:S04]  /*20e90*/  STS.U8 [R132+UR4+0x23000], R177 ;  /* 0x023000b184007988 */ /* 0x0001e80008000004 */
[----:B0-----:R0:W3:Y:S02]  /*20ea0*/  LDG.E.U8 R177, desc[UR8][R102.64] ;  /* 0x0000000866b17981 */ /* 0x0010e4000c1e1100 */
[----:B0-----:R-:W-:-:S02]  /*20eb0*/  IADD3 R102, P4, PT, R2, R136, RZ ;  /* 0x0000008802667210 */ /* 0x001fc40007f9e0ff */
[----:B------:R0:W-:Y:S03]  /*20ec0*/  STS.U8 [R132+UR4+0x23400], R178 ;  /* 0x023400b284007988 */ /* 0x0001e60008000004 */
[----:B------:R-:W-:Y:S01]  /*20ed0*/  IMAD.X R103, R36, 0x1, R137, P4 ;  /* 0x0000000124677824 */ /* 0x000fe200020e0689 */
[----:B------:R1:W-:Y:S04]  /*20ee0*/  STS.U8 [R132+UR4+0x23800], R182 ;  /* 0x023800b684007988 */ /* 0x0003e80008000004 */
[----:B------:R1:W-:Y:S04]  /*20ef0*/  STS.U8 [R132+UR4+0x23c00], R179 ;  /* 0x023c00b384007988 */ /* 0x0003e80008000004 */
[----:B0-----:R0:W3:Y:S04]  /*20f00*/  LDG.E.U8 R178, desc[UR8][R102.64] ;  /* 0x0000000866b27981 */ /* 0x0010e8000c1e1100 */
[----:B------:R1:W-:Y:S04]  /*20f10*/  STS.U8 [R132+UR4+0x24000], R176 ;  /* 0x024000b084007988 */ /* 0x0003e80008000004 */
[----:B------:R1:W-:Y:S01]  /*20f20*/  STS.U8 [R132+UR4+0x24400], R174 ;  /* 0x024400ae84007988 */ /* 0x0003e20008000004 */
[----:B0-----:R-:W-:-:S03]  /*20f30*/  IADD3 R102, P4, PT, R2, R134, RZ ;  /* 0x0000008602667210 */ /* 0x001fc60007f9e0ff */
[----:B------:R0:W-:Y:S02]  /*20f40*/  STS.U8 [R132+UR4+0x24800], R139 ;  /* 0x0248008b84007988 */ /* 0x0001e40008000004 */
[----:B------:R-:W-:Y:S02]  /*20f50*/  IMAD.X R103, R36, 0x1, R135, P4 ;  /* 0x0000000124677824 */ /* 0x000fe400020e0687 */
[----:B------:R0:W-:Y:S04]  /*20f60*/  STS.U8 [R132+UR4+0x24c00], R129 ;  /* 0x024c008184007988 */ /* 0x0001e80008000004 */
[----:B------:R-:W3:Y:S04]  /*20f70*/  LDL.64 R134, [R1+0x658] ;  /* 0x0006580001867983 */ /* 0x000ee80000100a00 */
[----:B-1----:R4:W3:Y:S04]  /*20f80*/  LDG.E.U8 R182, desc[UR8][R102.64] ;  /* 0x0000000866b67981 */ /* 0x0028e8000c1e1100 */
        /* <DEDUP_REMOVED lines=41> */
[----:B------:R-:W-:Y:S04]  /*21220*/  STS.U8 [R132+UR4+0x2f800], R65 ;  /* 0x02f8004184007988 */ /* 0x000fe80008000004 */
[----:B------:R0:W-:Y:S01]  /*21230*/  STS.U8 [R132+UR4+0x2f000], R67 ;  /* 0x02f0004384007988 */ /* 0x0001e20008000004 */
[----:B----4-:R-:W-:-:S03]  /*21240*/  IADD3 R102, P4, PT, R2, R32, RZ ;  /* 0x0000002002667210 */ /* 0x010fc60007f9e0ff */
[----:B------:R4:W-:Y:S02]  /*21250*/  STS.U8 [R132+UR4+0x2fc00], R46 ;  /* 0x02fc002e84007988 */ /* 0x0009e40008000004 */
[----:B------:R-:W-:Y:S02]  /*21260*/  IMAD.X R103, R36, 0x1, R33, P4 ;  /* 0x0000000124677824 */ /* 0x000fe400020e0621 */
[----:B------:R-:W4:Y:S04]  /*21270*/  LDL.64 R136, [R1+0x58] ;  /* 0x0000580001887983 */ /* 0x000f280000100a00 */
        /* <DEDUP_REMOVED lines=18> */
[----:B-1----:R0:W3:Y:S02]  /*213a0*/  LDG.E.U8 R127, desc[UR8][R102.64] ;  /* 0x00000008667f7981 */ /* 0x0020e4000c1e1100 */
        /* <DEDUP_REMOVED lines=20> */
[----:B------:R-:W-:-:S04]  /*214f0*/  IADD3 RZ, P4, PT, R2, R152, RZ ;  /* 0x0000009802ff7210 */ /* 0x000fc80007f9e0ff */
[----:B------:R0:W3:Y:S02]  /*21500*/  LDG.E.U8 R114, desc[UR8][R102.64] ;  /* 0x0000000866727981 */ /* 0x0000e4000c1e1100 */
        /* <DEDUP_REMOVED lines=17> */
[----:B------:R-:W2:Y:S01]  /*21620*/  LDL.64 R28, [R1+0x598] ;  /* 0x00059800011c7983 */ /* 0x000ea20000100a00 */
[----:B---3--:R-:W-:-:S03]  /*21630*/  IADD3 R100, P4, PT, R2, R20, RZ ;  /* 0x0000001402647210 */ /* 0x008fc60007f9e0ff */
[----:B------:R-:W3:Y:S02]  /*21640*/  LDG.E.U8 R102, desc[UR8][R102.64] ;  /* 0x0000000866667981 */ /* 0x000ee4000c1e1100 */
        /* <DEDUP_REMOVED lines=10> */
[----:B------:R-:W4:Y:S01]  /*216f0*/  LDG.E.U8 R100, desc[UR8][R100.64] ;  /* 0x0000000864647981 */ /* 0x000f22000c1e1100 */
        /* <DEDUP_REMOVED lines=11> */
[----:B------:R-:W3:Y:S01]  /*217b0*/  LDG.E.U8 R94, desc[UR8][R94.64] ;  /* 0x000000085e5e7981 */ /* 0x000ee2000c1e1100 */
        /* <DEDUP_REMOVED lines=84> */
[----:B--2---:R-:W-:Y:S02]  /*21d00*/  IADD3 R68, P4, PT, R2, R28, RZ ;  /* 0x0000001c02447210 */ /* 0x004fe40007f9e0ff */
[----:B------:R-:W0:Y:S03]  /*21d10*/  S2R R28, SR_TID.X ;  /* 0x00000000001c7919 */ /* 0x000e260000002100 */
[----:B------:R-:W-:-:S05]  /*21d20*/  IMAD.X R69, R36, 0x1, R29, P4 ;  /* 0x0000000124457824 */ /* 0x000fca00020e061d */
[----:B------:R-:W2:Y:S01]  /*21d30*/  LDG.E.U8 R68, desc[UR8][R68.64] ;  /* 0x0000000844447981 */ /* 0x000ea2000c1e1100 */
[----:B---3--:R-:W-:-:S05]  /*21d40*/  IADD3 R66, P4, PT, R2, R20, RZ ;  /* 0x0000001402427210 */ /* 0x008fca0007f9e0ff */
[----:B------:R-:W-:Y:S02]  /*21d50*/  IMAD.X R67, R36, 0x1, R21, P4 ;  /* 0x0000000124437824 */ /* 0x000fe400020e0615 */
[----:B------:R-:W3:Y:S04]  /*21d60*/  LDL.64 R20, [R1+0x218] ;  /* 0x0002180001147983 */ /* 0x000ee80000100a00 */
[----:B------:R1:W2:Y:S01]  /*21d70*/  LDG.E.U8 R69, desc[UR8][R66.64] ;  /* 0x0000000842457981 */ /* 0x0002a2000c1e1100 */
[----:B0-----:R-:W-:-:S04]  /*21d80*/  SHF.R.S32.HI R65, RZ, 0x7, R28 ;  /* 0x00000007ff417819 */ /* 0x001fc8000001141c */
[----:B------:R-:W-:-:S04]  /*21d90*/  SGXT R65, R65, 0x1 ;  /* 0x000000014141781a */ /* 0x000fc80000000200 */
[----:B------:R-:W-:-:S04]  /*21da0*/  LOP3.LUT R46, R65, 0x90, RZ, 0xc0, !PT ;  /* 0x00000090412e7812 */ /* 0x000fc800078ec0ff */
[----:B------:R-:W-:Y:S02]  /*21db0*/  LOP3.LUT R46, R46, 0x7f, R28, 0x78, !PT ;  /* 0x0000007f2e2e7812 */ /* 0x000fe400078e781c */
[----:B------:R-:W2:Y:S02]  /*21dc0*/  LDL.64 R28, [R1+0x1f8] ;  /* 0x0001f800011c7983 */ /* 0x000ea40000100a00 */
[----:B------:R-:W-:-:S05]  /*21dd0*/  LOP3.LUT R46, R46, 0x20, RZ, 0x3c, !PT ;  /* 0x000000202e2e7812 */ /* 0x000fca00078e3cff */
[----:B------:R4:W-:Y:S01]  /*21de0*/  STS.U8 [R46+UR4+0x20100], R64 ;  /* 0x020100402e007988 */ /* 0x0009e20008000004 */
[----:B-1----:R-:W-:-:S05]  /*21df0*/  IADD3 R66, P4, PT, R2, R134, RZ ;  /* 0x0000008602427210 */ /* 0x002fca0007f9e0ff */
[----:B------:R-:W-:Y:S02]  /*21e00*/  IMAD.X R67, R36, 0x1, R135, P4 ;  /* 0x0000000124437824 */ /* 0x000fe400020e0687 */
[----:B------:R-:W2:Y:S04]  /*21e10*/  LDL.64 R134, [R1+0x1d8] ;  /* 0x0001d80001867983 */ /* 0x000ea80000100a00 */
[----:B------:R-:W2:Y:S01]  /*21e20*/  LDG.E.U8 R66, desc[UR8][R66.64] ;  /* 0x0000000842427981 */ /* 0x000ea2000c1e1100 */
[----:B----4-:R-:W-:-:S05]  /*21e30*/  IADD3 R64, P4, PT, R2, R32, RZ ;  /* 0x0000002002407210 */ /* 0x010fca0007f9e0ff */
[----:B------:R-:W-:Y:S02]  /*21e40*/  IMAD.X R65, R36, 0x1, R33, P4 ;  /* 0x0000000124417824 */ /* 0x000fe400020e0621 */
[----:B------:R-:W4:Y:S04]  /*21e50*/  LDL.64 R32, [R1+0x1b8] ;  /* 0x0001b80001207983 */ /* 0x000f280000100a00 */
[----:B------:R3:W4:Y:S04]  /*21e60*/  LDG.E.U8 R67, desc[UR8][R64.64] ;  /* 0x0000000840437981 */ /* 0x000728000c1e1100 */
[----:B------:R2:W-:Y:S04]  /*21e70*/  STS.U8 [R46+UR4+0x20900], R62 ;  /* 0x0209003e2e007988 */ /* 0x0005e80008000004 */
[----:B------:R0:W-:Y:S01]  /*21e80*/  STS.U8 [R46+UR4+0x20500], R63 ;  /* 0x0205003f2e007988 */ /* 0x0001e20008000004 */
[----:B---3--:R-:W-:-:S05]  /*21e90*/  IADD3 R64, P4, PT, R2, R20, RZ ;  /* 0x0000001402407210 */ /* 0x008fca0007f9e0ff */
[----:B------:R-:W-:Y:S02]  /*21ea0*/  IMAD.X R65, R36, 0x1, R21, P4 ;  /* 0x0000000124417824 */ /* 0x000fe400020e0615 */
[----:B------:R-:W3:Y:S04]  /*21eb0*/  LDL.64 R20, [R1+0x198] ;  /* 0x0001980001147983 */ /* 0x000ee80000100a00 */
[----:B------:R-:W3:Y:S01]  /*21ec0*/  LDG.E.U8 R64, desc[UR8][R64.64] ;  /* 0x0000000840407981 */ /* 0x000ee2000c1e1100 */
[----:B--2---:R-:W-:-:S05]  /*21ed0*/  IADD3 R62, P4, PT, R2, R28, RZ ;  /* 0x0000001c023e7210 */ /* 0x004fca0007f9e0ff */
[----:B0-----:R-:W-:Y:S02]  /*21ee0*/  IMAD.X R63, R36, 0x1, R29, P4 ;  /* 0x00000001243f7824 */ /* 0x001fe400020e061d */
[----:B------:R-:W2:Y:S04]  /*21ef0*/  LDL.64 R28, [R1+0x178] ;  /* 0x00017800011c7983 */ /* 0x000ea80000100a00 */
[----:B------:R0:W2:Y:S04]  /*21f00*/  LDG.E.U8 R65, desc[UR8][R62.64] ;  /* 0x000000083e417981 */ /* 0x0000a8000c1e1100 */
[----:B------:R4:W-:Y:S04]  /*21f10*/  STS.U8 [R46+UR4+0x21100], R60 ;  /* 0x0211003c2e007988 */ /* 0x0009e80008000004 */
[----:B------:R1:W-:Y:S01]  /*21f20*/  STS.U8 [R46+UR4+0x20d00], R61 ;  /* 0x020d003d2e007988 */ /* 0x0003e20008000004 */
[----:B0-----:R-:W-:-:S05]  /*21f30*/  IADD3 R62, P4, PT, R2, R134, RZ ;  /* 0x00000086023e7210 */ /* 0x001fca0007f9e0ff */
[----:B------:R-:W-:Y:S02]  /*21f40*/  IMAD.X R63, R36, 0x1, R135, P4 ;  /* 0x00000001243f7824 */ /* 0x000fe400020e0687 */
[----:B------:R-:W2:Y:S04]  /*21f50*/  LDL.64 R134, [R1+0x158] ;  /* 0x0001580001867983 */ /* 0x000ea80000100a00 */
[----:B------:R-:W2:Y:S01]  /*21f60*/  LDG.E.U8 R62, desc[UR8][R62.64] ;  /* 0x000000083e3e7981 */ /* 0x000ea2000c1e1100 */
[----:B----4-:R-:W-:-:S05]  /*21f70*/  IADD3 R60, P4, PT, R2, R32, RZ ;  /* 0x00000020023c7210 */ /* 0x010fca0007f9e0ff */
[----:B-1----:R-:W-:Y:S02]  /*21f80*/  IMAD.X R61, R36, 0x1, R33, P4 ;  /* 0x00000001243d7824 */ /* 0x002fe400020e0621 */
        /* <DEDUP_REMOVED lines=22> */
[----:B------:R0:W-:Y:S01]  /*220f0*/  STS.U8 [R46+UR4+0x22d00], R54 ;  /* 0x022d00362e007988 */ /* 0x0001e20008000004 */
[----:B---3--:R-:W-:-:S05]  /*22100*/  IADD3 R56, P4, PT, R2, R20, RZ ;  /* 0x0000001402387210 */ /* 0x008fca0007f9e0ff */
[----:B------:R-:W-:Y:S02]  /*22110*/  IMAD.X R57, R36, 0x1, R21, P4 ;  /* 0x0000000124397824 */ /* 0x000fe400020e0615 */
[----:B------:R-:W3:Y:S04]  /*22120*/  LDL.64 R20, [R1+0x98] ;  /* 0x0000980001147983 */ /* 0x000ee80000100a00 */
[----:B------:R2:W3:Y:S02]  /*22130*/  LDG.E.U8 R183, desc[UR8][R56.64] ;  /* 0x0000000838b77981 */ /* 0x0004e4000c1e1100 */
[----:B--2---:R-:W-:-:S05]  /*22140*/  IADD3 R56, P4, PT, R2, R28, RZ ;  /* 0x0000001c02387210 */ /* 0x004fca0007f9e0ff */
[----:B------:R-:W-:Y:S02]  /*22150*/  IMAD.X R57, R36, 0x1, R29, P4 ;  /* 0x0000000124397824 */ /* 0x000fe400020e061d */
[----:B------:R-:W2:Y:S04]  /*22160*/  LDL.64 R28, [R1+0x78] ;  /* 0x00007800011c7983 */ /* 0x000ea80000100a00 */
[----:B------:R1:W-:Y:S04]  /*22170*/  STS.U8 [R46+UR4+0x22500], R55 ;  /* 0x022500372e007988 */ /* 0x0003e80008000004 */
[----:B------:R-:W2:Y:S01]  /*22180*/  LDG.E.U8 R56, desc[UR8][R56.64] ;  /* 0x0000000838387981 */ /* 0x000ea2000c1e1100 */
[----:B0-----:R-:W-:-:S05]  /*22190*/  IADD3 R54, P4, PT, R2, R134, RZ ;  /* 0x0000008602367210 */ /* 0x001fca0007f9e0ff */
[----:B-1----:R-:W-:Y:S02]  /*221a0*/  IMAD.X R55, R36, 0x1, R135, P4 ;  /* 0x0000000124377824 */ /* 0x002fe400020e0687 */
[----:B------:R-:W2:Y:S04]  /*221b0*/  LDL.64 R134, [R1+0x38] ;  /* 0x0000380001867983 */ /* 0x000ea80000100a00 */
[----:B------:R4:W2:Y:S02]  /*221c0*/  LDG.E.U8 R57, desc[UR8][R54.64] ;  /* 0x0000000836397981 */ /* 0x0008a4000c1e1100 */
[----:B----4-:R-:W-:-:S05]  /*221d0*/  IADD3 R54, P4, PT, R2, R32, RZ ;  /* 0x0000002002367210 */ /* 0x010fca0007f9e0ff */
[----:B------:R-:W-:Y:S02]  /*221e0*/  IMAD.X R55, R36, 0x1, R33, P4 ;  /* 0x0000000124377824 */ /* 0x000fe400020e0621 */
[----:B------:R-:W4:Y:S04]  /*221f0*/  LDL.64 R32, [R1+0x18] ;  /* 0x0000180001207983 */ /* 0x000f280000100a00 */
[----:B------:R0:W-:Y:S04]  /*22200*/  STS.U8 [R46+UR4+0x23100], R35 ;  /* 0x023100232e007988 */ /* 0x0001e80008000004 */
[----:B0-----:R3:W4:Y:S04]  /*22210*/  LDG.E.U8 R35, desc[UR8][R54.64] ;  /* 0x0000000836237981 */ /* 0x001728000c1e1100 */
[----:B------:R0:W-:Y:S01]  /*22220*/  STS.U8 [R46+UR4+0x23d00], R52 ;  /* 0x023d00342e007988 */ /* 0x0001e20008000004 */
[----:B---3--:R-:W-:-:S05]  /*22230*/  IADD3 R54, P4, PT, R2, R20, RZ ;  /* 0x0000001402367210 */ /* 0x008fca0007f9e0ff */
[----:B------:R-:W-:Y:S01]  /*22240*/  IMAD.X R55, R36, 0x1, R21, P4 ;  /* 0x0000000124377824 */ /* 0x000fe200020e0615 */
[----:B------:R1:W-:Y:S04]  /*22250*/  STS.U8 [R46+UR4+0x23500], R53 ;  /* 0x023500352e007988 */ /* 0x0003e80008000004 */
[----:B------:R2:W3:Y:S04]  /*22260*/  LDG.E.U8 R210, desc[UR8][R54.64] ;  /* 0x0000000836d27981 */ /* 0x0004e8000c1e1100 */
[----:B------:R0:W-:Y:S04]  /*22270*/  STS.U8 [R46+UR4+0x24100], R40 ;  /* 0x024100282e007988 */ /* 0x0001e80008000004 */
[----:B------:R1:W-:Y:S01]  /*22280*/  STS.U8 [R46+UR4+0x22900], R41 ;  /* 0x022900292e007988 */ /* 0x0003e20008000004 */
[----:B--2---:R-:W-:-:S03]  /*22290*/  IADD3 R54, P4, PT, R2, R28, RZ ;  /* 0x0000001c02367210 */ /* 0x004fc60007f9e0ff */
[----:B------:R2:W-:Y:S02]  /*222a0*/  STS.U8 [R46+UR4+0x23900], R39 ;  /* 0x023900272e007988 */ /* 0x0005e40008000004 */
[----:B------:R-:W-:Y:S01]  /*222b0*/  IMAD.X R55, R36, 0x1, R29, P4 ;  /* 0x0000000124377824 */ /* 0x000fe200020e061d */
[----:B0-----:R-:W-:Y:S01]  /*222c0*/  IADD3 R52, P4, PT, R2, R136, RZ ;  /* 0x0000008802347210 */ /* 0x001fe20007f9e0ff */
[----:B------:R-:W3:Y:S04]  /*222d0*/  LDL.LU.64 R20, [R1+0x1100] ;  /* 0x0011000001147983 */ /* 0x000ee80000300a00 */
[----:B-1----:R-:W-:Y:S01]  /*222e0*/  IMAD.X R53, R36, 0x1, R137, P4 ;  /* 0x0000000124357824 */ /* 0x002fe200020e0689 */
[----:B------:R-:W3:Y:S04]  /*222f0*/  LDL.LU.64 R28, [R1+0x10f8] ;  /* 0x0010f800011c7983 */ /* 0x000ee80000300a00 */
        /* <DEDUP_REMOVED lines=9> */
[----:B------:R-:W3:Y:S04]  /*22390*/  LDG.E.U8 R52, desc[UR8][R52.64] ;  /* 0x0000000834347981 */ /* 0x000ee8000c1e1100 */
[----:B------:R-:W3:Y:S04]  /*223a0*/  LDG.E.U8 R54, desc[UR8][R54.64] ;  /* 0x0000000836367981 */ /* 0x000ee8000c1e1100 */
[----:B------:R0:W-:Y:S04]  /*223b0*/  STS.U8 [R46+UR4+0x26900], R90 ;  /* 0x0269005a2e007988 */ /* 0x0001e80008000004 */
[----:B------:R-:W3:Y:S01]  /*223c0*/  LDL.64 R136, [R1+0x630] ;  /* 0x0006300001887983 */ /* 0x000ee20000100a00 */
[----:B------:R-:W-:-:S05]  /*223d0*/  IADD3 R40, P4, PT, R2, R134, RZ ;  /* 0x0000008602287210 */ /* 0x000fca0007f9e0ff */
[----:B------:R-:W-:Y:S01]  /*223e0*/  IMAD.X R41, R36, 0x1, R135, P4 ;  /* 0x0000000124297824 */ /* 0x000fe200020e0687 */
[----:B------:R0:W-:Y:S04]  /*223f0*/  STS.U8 [R46+UR4+0x26d00], R91 ;  /* 0x026d005b2e007988 */ /* 0x0001e80008000004 */
[----:B--2---:R4:W2:Y:S04]  /*22400*/  LDG.E.U8 R39, desc[UR8][R40.64] ;  /* 0x0000000828277981 */ /* 0x0048a8000c1e1100 */
[----:B------:R-:W2:Y:S01]  /*22410*/  LDL.64 R134, [R1+0x5f0] ;  /* 0x0005f00001867983 */ /* 0x000ea20000100a00 */
[----:B----4-:R-:W-:-:S05]  /*22420*/  IADD3 R40, P4, PT, R2, R32, RZ ;  /* 0x0000002002287210 */ /* 0x010fca0007f9e0ff */
[----:B------:R-:W-:Y:S02]  /*22430*/  IMAD.X R41, R36, 0x1, R33, P4 ;  /* 0x0000000124297824 */ /* 0x000fe400020e0621 */
[----:B------:R-:W4:Y:S04]  /*22440*/  LDL.64 R32, [R1+0x650] ;  /* 0x0006500001207983 */ /* 0x000f280000100a00 */
[----:B0-----:R0:W2:Y:S02]  /*22450*/  LDG.E.U8 R51, desc[UR8][R40.64] ;  /* 0x0000000828337981 */ /* 0x0010a4000c1e1100 */
[----:B0-----:R-:W-:-:S05]  /*22460*/  IADD3 R40, P4, PT, R2, R250, RZ ;  /* 0x000000fa02287210 */ /* 0x001fca0007f9e0ff */
[----:B------:R-:W-:-:S05]  /*22470*/  IMAD.X R41, R36, 0x1, R251, P4 ;  /* 0x0000000124297824 */ /* 0x000fca00020e06fb */
[----:B-1----:R0:W2:Y:S02]  /*22480*/  LDG.E.U8 R37, desc[UR8][R40.64] ;  /* 0x0000000828257981 */ /* 0x0020a4000c1e1100 */
[----:B0-----:R-:W-:-:S05]  /*22490*/  IADD3 R40, P4, PT, R2, R242, RZ ;  /* 0x000000f202287210 */ /* 0x001fca0007f9e0ff */
[----:B------:R-:W-:-:S05]  /*224a0*/  IMAD.X R41, R36, 0x1, R243, P4 ;  /* 0x0000000124297824 */ /* 0x000fca00020e06f3 */
[----:B------:R0:W2:Y:S02]  /*224b0*/  LDG.E.U8 R50, desc[UR8][R40.64] ;  /* 0x0000000828327981 */ /* 0x0000a4000c1e1100 */
        /* <DEDUP_REMOVED lines=25> */
[----:B------:R-:W-:Y:S01]  /*22650*/  IMAD.X R41, R36, 0x1, R161, P4 ;  /* 0x0000000124297824 */ /* 0x000fe200020e06a1 */
[----:B------:R-:W-:-:S04]  /*22660*/  IADD3 RZ, P4, PT, R2, R150, RZ ;  /* 0x0000009602ff7210 */ /* 0x000fc80007f9e0ff */
[----:B------:R0:W2:Y:S02]  /*22670*/  LDG.E.U8 R90, desc[UR8][R40.64] ;  /* 0x00000008285a7981 */ /* 0x0000a4000c1e1100 */
[C---:B0-----:R-:W-:Y:S02]  /*22680*/  IMAD.IADD R40, R2.reuse, 0x1, R150 ;  /* 0x0000000102287824 */ /* 0x041fe400078e0296 */
[----:B------:R-:W-:Y:S01]  /*22690*/  IMAD.X R41, R45, 0x1, R151, P4 ;  /* 0x000000012d297824 */ /* 0x000fe200020e0697 */
[----:B------:R-:W-:-:S04]  /*226a0*/  IADD3 RZ, P4, PT, R2, R142, RZ ;  /* 0x0000008e02ff7210 */ /* 0x000fc80007f9e0ff */
[----:B------:R0:W2:Y:S02]  /*226b0*/  LDG.E.U8 R91, desc[UR8][R40.64] ;  /* 0x00000008285b7981 */ /* 0x0000a4000c1e1100 */
[----:B0-----:R-:W-:Y:S02]  /*226c0*/  IMAD.X R41, R45, 0x1, R143, P4 ;  /* 0x000000012d297824 */ /* 0x001fe400020e068f */
[----:B------:R-:W-:-:S05]  /*226d0*/  IMAD.IADD R40, R2, 0x1, R142 ;  /* 0x0000000102287824 */ /* 0x000fca00078e028e */
[----:B------:R4:W2:Y:S04]  /*226e0*/  LDG.E.U8 R45, desc[UR8][R40.64] ;  /* 0x00000008282d7981 */ /* 0x0008a8000c1e1100 */
[----:B------:R-:W-:Y:S04]  /*226f0*/  STS.U8 [R46+UR4+0x27900], R98 ;  /* 0x027900622e007988 */ /* 0x000fe80008000004 */
[----:B------:R0:W-:Y:S01]  /*22700*/  STS.U8 [R46+UR4+0x27d00], R99 ;  /* 0x027d00632e007988 */ /* 0x0001e20008000004 */
[----:B----4-:R-:W-:-:S05]  /*22710*/  IADD3 R40, P4, PT, R2, R32, RZ ;  /* 0x0000002002287210 */ /* 0x010fca0007f9e0ff */
[----:B------:R-:W-:Y:S02]  /*22720*/  IMAD.X R41, R36, 0x1, R33, P4 ;  /* 0x0000000124297824 */ /* 0x000fe400020e0621 */
[----:B------:R-:W4:Y:S04]  /*22730*/  LDL.LU.64 R32, [R1+0x10f0] ;  /* 0x0010f00001207983 */ /* 0x000f280000300a00 */
[----:B0-----:R-:W2:Y:S04]  /*22740*/  LDL.64 R98, [R1+0x610] ;  /* 0x0006100001627983 */ /* 0x001ea80000100a00 */
[----:B------:R0:W-:Y:S04]  /*22750*/  STS.U8 [R46+UR4+0x27100], R93 ;  /* 0x0271005d2e007988 */ /* 0x0001e80008000004 */
[----:B0-----:R3:W4:Y:S04]  /*22760*/  LDG.E.U8 R93, desc[UR8][R40.64] ;  /* 0x00000008285d7981 */ /* 0x001728000c1e1100 */
[----:B------:R-:W-:Y:S01]  /*22770*/  STS.U8 [R46+UR4+0x28100], R104 ;  /* 0x028100682e007988 */ /* 0x000fe20008000004 */
[----:B---3--:R-:W-:-:S03]  /*22780*/  IADD3 R40, P4, PT, R2, R136, RZ ;  /* 0x0000008802287210 */ /* 0x008fc60007f9e0ff */
[----:B------:R0:W-:Y:S02]  /*22790*/  STS.U8 [R46+UR4+0x28500], R105 ;  /* 0x028500692e007988 */ /* 0x0001e40008000004 */
[----:B------:R-:W-:Y:S02]  /*227a0*/  IMAD.X R41, R36, 0x1, R137, P4 ;  /* 0x0000000124297824 */ /* 0x000fe400020e0689 */
[----:B------:R-:W5:Y:S04]  /*227b0*/  LDL.LU.64 R136, [R1+0x10e8] ;  /* 0x0010e80001887983 */ /* 0x000f680000300a00 */
[----:B0-----:R-:W3:Y:S04]  /*227c0*/  LDL.64 R104, [R1+0x5d0] ;  /* 0x0005d00001687983 */ /* 0x001ee80000100a00 */
[----:B------:R0:W-:Y:S04]  /*227d0*/  STS.U8 [R46+UR4+0x27500], R96 ;  /* 0x027500602e007988 */ /* 0x0001e80008000004 */
[----:B0-----:R2:W4:Y:S04]  /*227e0*/  LDG.E.U8 R96, desc[UR8][R40.64] ;  /* 0x0000000828607981 */ /* 0x001528000c1e1100 */
[----:B------:R-:W-:Y:S04]  /*227f0*/  STS.U8 [R46+UR4+0x28900], R108 ;  /* 0x0289006c2e007988 */ /* 0x000fe80008000004 */
[----:B------:R0:W-:Y:S01]  /*22800*/  STS.U8 [R46+UR4+0x28d00], R109 ;  /* 0x028d006d2e007988 */ /* 0x0001e20008000004 */
[----:B--2---:R-:W-:-:S05]  /*22810*/  IADD3 R40, P4, PT, R2, R98, RZ ;  /* 0x0000006202287210 */ /* 0x004fca0007f9e0ff */
[----:B------:R-:W-:-:S05]  /*22820*/  IMAD.X R41, R36, 0x1, R99, P4 ;  /* 0x0000000124297824 */ /* 0x000fca00020e0663 */
[----:B------:R1:W2:Y:S02]  /*22830*/  LDG.E.U8 R98, desc[UR8][R40.64] ;  /* 0x0000000828627981 */ /* 0x0002a4000c1e1100 */
[----:B-1----:R-:W-:-:S05]  /*22840*/  IADD3 R40, P4, PT, R2, R134, RZ ;  /* 0x0000008602287210 */ /* 0x002fca0007f9e0ff */
[----:B------:R-:W-:Y:S02]  /*22850*/  IMAD.X R41, R36, 0x1, R135, P4 ;  /* 0x0000000124297824 */ /* 0x000fe400020e0687 */
[----:B------:R-:W5:Y:S04]  /*22860*/  LDL.LU.64 R134, [R1+0x10e0] ;  /* 0x0010e00001867983 */ /* 0x000f680000300a00 */
[----:B0-----:R-:W2:Y:S04]  /*22870*/  LDL.64 R108, [R1+0x5b0] ;  /* 0x0005b000016c7983 */ /* 0x001ea80000100a00 */
[----:B------:R3:W4:Y:S04]  /*22880*/  LDG.E.U8 R99, desc[UR8][R40.64] ;  /* 0x0000000828637981 */ /* 0x000728000c1e1100 */
[----:B------:R-:W-:Y:S04]  /*22890*/  STS.U8 [R46+UR4+0x2bd00], R175 ;  /* 0x02bd00af2e007988 */ /* 0x000fe80008000004 */
[----:B------:R0:W-:Y:S01]  /*228a0*/  STS.U8 [R46+UR4+0x2d500], R174 ;  /* 0x02d500ae2e007988 */ /* 0x0001e20008000004 */
[----:B---3--:R-:W-:-:S03]  /*228b0*/  IADD3 R40, P4, PT, R2, R104, RZ ;  /* 0x0000006802287210 */ /* 0x008fc60007f9e0ff */
[----:B------:R-:W-:Y:S04]  /*228c0*/  STS.U8 [R46+UR4+0x2c100], R177 ;  /* 0x02c100b12e007988 */ /* 0x000fe80008000004 */
[----:B0-----:R-:W3:Y:S01]  /*228d0*/  LDL.64 R174, [R1+0x590] ;  /* 0x0005900001ae7983 */ /* 0x001ee20000100a00 */
[----:B------:R-:W-:Y:S01]  /*228e0*/  IMAD.X R41, R36, 0x1, R105, P4 ;  /* 0x0000000124297824 */ /* 0x000fe200020e0669 */
[C---:B------:R-:W-:Y:S02]  /*228f0*/  LOP3.LUT R105, R132.reuse, 0x40, RZ, 0x3c, !PT ;  /* 0x0000004084697812 */ /* 0x040fe400078e3cff */
[----:B------:R0:W-:Y:S04]  /*22900*/  STS.U8 [R46+UR4+0x2d100], R176 ;  /* 0x02d100b02e007988 */ /* 0x0001e80008000004 */
[----:B------:R-:W-:Y:S04]  /*22910*/  STS.U8 [R46+UR4+0x29100], R112 ;  /* 0x029100702e007988 */ /* 0x000fe80008000004 */
[----:B------:R-:W-:Y:S04]  /*22920*/  STS.U8 [R46+UR4+0x29500], R113 ;  /* 0x029500712e007988 */ /* 0x000fe80008000004 */
[----:B0-----:R-:W3:Y:S04]  /*22930*/  LDL.64 R176, [R1+0x570] ;  /* 0x0005700001b07983 */ /* 0x001ee80000100a00 */
        /* <DEDUP_REMOVED lines=24> */
[----:B0-----:R-:W4:Y:S04]  /*22ac0*/  LDL.64 R178, [R1+0x550] ;  /* 0x0005500001b27983 */ /* 0x001f280000100a00 */
        /* <DEDUP_REMOVED lines=19> */
[----:B------:R2:W4:Y:S04]  /*22c00*/  LDG.E.U8 R104, desc[UR8][R40.64] ;  /* 0x0000000828687981 */ /* 0x000528000c1e1100 */
        /* <DEDUP_REMOVED lines=14> */
[----:B0-----:R-:W4:Y:S04]  /*22cf0*/  LDL.64 R72, [R1+0x490] ;  /* 0x0004900001487983 */ /* 0x001f280000100a00 */
[----:B------:R-:W4:Y:S04]  /*22d00*/  LDL.64 R74, [R1+0x470] ;  /* 0x00047000014a7983 */ /* 0x000f280000100a00 */
[----:B-1----:R-:W4:Y:S04]  /*22d10*/  LDL.64 R70, [R1+0x4b0] ;  /* 0x0004b00001467983 */ /* 0x002f280000100a00 */
[----:B------:R-:W4:Y:S04]  /*22d20*/  LDL.64 R76, [R1+0x450] ;  /* 0x00045000014c7983 */ /* 0x000f280000100a00 */
[----:B------:R-:W4:Y:S01]  /*22d30*/  LDL.64 R78, [R1+0x430] ;  /* 0x00043000014e7983 */ /* 0x000f220000100a00 */
[----:B------:R-:W-:-:S03]  /*22d40*/  LOP3.LUT R95, R132, 0x60, RZ, 0x3c, !PT ;  /* 0x00000060845f7812 */ /* 0x000fc600078e3cff */
[----:B------:R-:W4:Y:S01]  /*22d50*/  LDL.64 R84, [R1+0x2f0] ;  /* 0x0002f00001547983 */ /* 0x000f220000100a00 */
[----:B--2---:R-:W-:-:S03]  /*22d60*/  IADD3 R40, P4, PT, R2, R108, RZ ;  /* 0x0000006c02287210 */ /* 0x004fc60007f9e0ff */
[----:B------:R-:W2:Y:S02]  /*22d70*/  LDL.64 R82, [R1+0x3f0] ;  /* 0x0003f00001527983 */ /* 0x000ea40000100a00 */
[----:B------:R-:W-:Y:S02]  /*22d80*/  IMAD.X R41, R36, 0x1, R109, P4 ;  /* 0x0000000124297824 */ /* 0x000fe400020e066d */
[----:B------:R-:W2:Y:S04]  /*22d90*/  LDL.64 R80, [R1+0x330] ;  /* 0x0003300001507983 */ /* 0x000ea80000100a00 */
[----:B------:R-:W2:Y:S04]  /*22da0*/  LDL.64 R108, [R1+0x4d0] ;  /* 0x0004d000016c7983 */ /* 0x000ea80000100a00 */
[----:B------:R-:W-:Y:S04]  /*22db0*/  STS.U8 [R105+UR4+0x28200], R68 ;  /* 0x0282004469007988 */ /* 0x000fe80008000004 */
[----:B------:R0:W-:Y:S04]  /*22dc0*/  STS.U8 [R105+UR4+0x28600], R69 ;  /* 0x0286004569007988 */ /* 0x0001e80008000004 */
[----:B------:R-:W2:Y:S04]  /*22dd0*/  LDG.E.U8 R40, desc[UR8][R40.64] ;  /* 0x0000000828287981 */ /* 0x000ea8000c1e1100 */
[----:B------:R-:W2:Y:S04]  /*22de0*/  LDL.64 R86, [R1+0x2d0] ;  /* 0x0002d00001567983 */ /* 0x000ea80000100a00 */
[----:B0-----:R-:W2:Y:S04]  /*22df0*/  LDL.64 R68, [R1+0x410] ;  /* 0x0004100001447983 */ /* 0x001ea80000100a00 */
        /* <DEDUP_REMOVED lines=10> */
[----:B------:R-:W2:Y:S01]  /*22ea0*/  LDL.64 R88, [R1+0x250] ;  /* 0x0002500001587983 */ /* 0x000ea20000100a00 */
[----:B---3--:R-:W-:-:S03]  /*22eb0*/  IADD3 R58, P4, PT, R2, R174, RZ ;  /* 0x000000ae023a7210 */ /* 0x008fc60007f9e0ff */
[----:B------:R-:W-:Y:S02]  /*22ec0*/  STS.U8 [R105+UR4+0x2b200], R183 ;  /* 0x02b200b769007988 */ /* 0x000fe40008000004 */
[----:B0-----:R-:W-:Y:S02]  /*22ed0*/  IMAD.X R59, R36, 0x1, R175, P4 ;  /* 0x00000001243b7824 */ /* 0x001fe400020e06af */
[----:B------:R0:W-:Y:S04]  /*22ee0*/  STS.U8 [R105+UR4+0x2b600], R56 ;  /* 0x02b6003869007988 */ /* 0x0001e80008000004 */
[----:B------:R1:W-:Y:S04]  /*22ef0*/  STS.U8 [R105+UR4+0x2ba00], R57 ;  /* 0x02ba003969007988 */ /* 0x0003e80008000004 */
[----:B------:R-:W3:Y:S01]  /*22f00*/  LDL.64 R102, [R1+0x230] ;  /* 0x0002300001667983 */ /* 0x000ee20000100a00 */
[----:B0-----:R-:W-:-:S03]  /*22f10*/  IADD3 R56, P4, PT, R2, R176, RZ ;  /* 0x000000b002387210 */ /* 0x001fc60007f9e0ff */
[----:B------:R-:W3:Y:S02]  /*22f20*/  LDL.64 R100, [R1+0x210] ;  /* 0x0002100001647983 */ /* 0x000ee40000100a00 */
[----:B-1----:R-:W-:Y:S02]  /*22f30*/  IMAD.X R57, R36, 0x1, R177, P4 ;  /* 0x0000000124397824 */ /* 0x002fe400020e06b1 */
[----:B------:R-:W-:Y:S04]  /*22f40*/  STS.U8 [R105+UR4+0x2be00], R35 ;  /* 0x02be002369007988 */ /* 0x000fe80008000004 */
[----:B------:R-:W-:Y:S04]  /*22f50*/  STS.U8 [R105+UR4+0x2c200], R210 ;  /* 0x02c200d269007988 */ /* 0x000fe80008000004 */
[----:B------:R-:W-:Y:S04]  /*22f60*/  STS.U8 [R105+UR4+0x2c600], R54 ;  /* 0x02c6003669007988 */ /* 0x000fe80008000004 */
[----:B------:R-:W-:Y:S04]  /*22f70*/  STS.U8 [R105+UR4+0x2ca00], R52 ;  /* 0x02ca003469007988 */ /* 0x000fe80008000004 */
[----:B------:R-:W-:Y:S04]  /*22f80*/  STS.U8 [R105+UR4+0x2ce00], R39 ;  /* 0x02ce002769007988 */ /* 0x000fe80008000004 */
[----:B------:R-:W-:Y:S04]  /*22f90*/  STS.U8 [R105+UR4+0x2d200], R51 ;  /* 0x02d2003369007988 */ /* 0x000fe80008000004 */
[----:B------:R-:W3:Y:S04]  /*22fa0*/  LDL.64 R106, [R1+0x130] ;  /* 0x00013000016a7983 */ /* 0x000ee80000100a00 */
[----:B------:R-:W3:Y:S01]  /*22fb0*/  LDG.E.U8 R58, desc[UR8][R58.64] ;  /* 0x000000083a3a7981 */ /* 0x000ee2000c1e1100 */
[----:B----4-:R-:W-:-:S03]  /*22fc0*/  IADD3 R60, P4, PT, R2, R178, RZ ;  /* 0x000000b2023c7210 */ /* 0x010fc60007f9e0ff */
[----:B------:R-:W4:Y:S02]  /*22fd0*/  LDG.E.U8 R56, desc[UR8][R56.64] ;  /* 0x0000000838387981 */ /* 0x000f24000c1e1100 */
[----:B------:R-:W-:Y:S02]  /*22fe0*/  IMAD.X R61, R36, 0x1, R179, P4 ;  /* 0x00000001243d7824 */ /* 0x000fe400020e06b3 */
[----:B------:R-:W-:Y:S04]  /*22ff0*/  STS.U8 [R105+UR4+0x2d600], R37 ;  /* 0x02d6002569007988 */ /* 0x000fe80008000004 */
[----:B------:R-:W-:Y:S01]  /*23000*/  STS.U8 [R105+UR4+0x2da00], R50 ;  /* 0x02da003269007988 */ /* 0x000fe20008000004 */
[----:B------:R-:W-:-:S03]  /*23010*/  IADD3 R62, P4, PT, R2, R130, RZ ;  /* 0x00000082023e7210 */ /* 0x000fc60007f9e0ff */
[----:B------:R-:W3:Y:S02]  /*23020*/  LDG.E.U8 R60, desc[UR8][R60.64] ;  /* 0x000000083c3c7981 */ /* 0x000ee4000c1e1100 */
[----:B------:R-:W-:Y:S02]  /*23030*/  IMAD.X R63, R36, 0x1, R131, P4 ;  /* 0x00000001243f7824 */ /* 0x000fe400020e0683 */
[----:B------:R2:W-:Y:S04]  /*23040*/  STS.U8 [R105+UR4+0x2de00], R42 ;  /* 0x02de002a69007988 */ /* 0x0005e80008000004 */
[----:B------:R-:W-:Y:S01]  /*23050*/  STS.U8 [R105+UR4+0x2e200], R49 ;  /* 0x02e2003169007988 */ /* 0x000fe20008000004 */
[----:B------:R-:W-:-:S03]  /*23060*/  IADD3 R64, P4, PT, R2, R118, RZ ;  /* 0x0000007602407210 */ /* 0x000fc60007f9e0ff */
[----:B------:R-:W3:Y:S02]  /*23070*/  LDG.E.U8 R62, desc[UR8][R62.64] ;  /* 0x000000083e3e7981 */ /* 0x000ee4000c1e1100 */
[----:B------:R-:W-:Y:S02]  /*23080*/  IMAD.X R65, R36, 0x1, R119, P4 ;  /* 0x0000000124417824 */ /* 0x000fe400020e0677 */
[----:B------:R-:W-:Y:S04]  /*23090*/  STS.U8 [R105+UR4+0x2e600], R43 ;  /* 0x02e6002b69007988 */ /* 0x000fe80008000004 */
[----:B------:R-:W-:Y:S01]  /*230a0*/  STS.U8 [R105+UR4+0x2ea00], R48 ;  /* 0x02ea003069007988 */ /* 0x000fe20008000004 */
[----:B------:R-:W-:-:S03]  /*230b0*/  IADD3 R66, P4, PT, R2, R112, RZ ;  /* 0x0000007002427210 */ /* 0x000fc60007f9e0ff */
[----:B------:R-:W3:Y:S02]  /*230c0*/  LDG.E.U8 R64, desc[UR8][R64.64] ;  /* 0x0000000840407981 */ /* 0x000ee4000c1e1100 */
[----:B------:R-:W-:Y:S02]  /*230d0*/  IMAD.X R67, R36, 0x1, R113, P4 ;  /* 0x0000000124437824 */ /* 0x000fe400020e0671 */
[----:B------:R-:W-:Y:S04]  /*230e0*/  STS.U8 [R105+UR4+0x2ee00], R44 ;  /* 0x02ee002c69007988 */ /* 0x000fe80008000004 */
[----:B------:R-:W-:Y:S04]  /*230f0*/  STS.U8 [R105+UR4+0x2f200], R47 ;  /* 0x02f2002f69007988 */ /* 0x000fe80008000004 */
[----:B------:R-:W-:Y:S04]  /*23100*/  STS.U8 [R105+UR4+0x2f600], R53 ;  /* 0x02f6003569007988 */ /* 0x000fe80008000004 */
[----:B------:R-:W-:Y:S04]  /*23110*/  STS.U8 [R105+UR4+0x2fa00], R55 ;  /* 0x02fa003769007988 */ /* 0x000fe80008000004 */
[----:B------:R-:W-:Y:S04]  /*23120*/  STS.U8 [R105+UR4+0x2fe00], R90 ;  /* 0x02fe005a69007988 */ /* 0x000fe80008000004 */
[----:B------:R0:W-:Y:S04]  /*23130*/  STS.U8 [R95+UR4+0x20300], R91 ;  /* 0x0203005b5f007988 */ /* 0x0001e80008000004 */
[----:B------:R1:W-:Y:S01]  /*23140*/  STS.U8 [R95+UR4+0x20700], R45 ;  /* 0x0207002d5f007988 */ /* 0x0003e20008000004 */
[----:B--2---:R-:W-:-:S03]  /*23150*/  IADD3 R42, P4, PT, R2, R108, RZ ;  /* 0x0000006c022a7210 */ /* 0x004fc60007f9e0ff */
[----:B0-----:R-:W2:Y:S02]  /*23160*/  LDL.64 R90, [R1+0x270] ;  /* 0x00027000015a7983 */ /* 0x001ea40000100a00 */
[----:B------:R-:W-:Y:S01]  /*23170*/  IMAD.X R43, R36, 0x1, R109, P4 ;  /* 0x00000001242b7824 */ /* 0x000fe200020e066d */
[----:B------:R-:W-:Y:S01]  /*23180*/  IADD3 R50, P4, PT, R2, R70, RZ ;  /* 0x0000004602327210 */ /* 0x000fe20007f9e0ff */
[----:B------:R0:W-:Y:S04]  /*23190*/  STS.U8 [R95+UR4+0x20b00], R93 ;  /* 0x020b005d5f007988 */ /* 0x0001e80008000004 */
[----:B------:R-:W-:Y:S01]  /*231a0*/  IMAD.X R51, R36, 0x1, R71, P4 ;  /* 0x0000000124337824 */ /* 0x000fe200020e0647 */
[----:B------:R-:W-:Y:S01]  /*231b0*/  IADD3 R46, P4, PT, R2, R72, RZ ;  /* 0x00000048022e7210 */ /* 0x000fe20007f9e0ff */
[----:B------:R-:W2:Y:S04]  /*231c0*/  LDL.64 R70, [R1+0x3d0] ;  /* 0x0003d00001467983 */ /* 0x000ea80000100a00 */
[----:B------:R-:W-:Y:S01]  /*231d0*/  IMAD.X R47, R36, 0x1, R73, P4 ;  /* 0x00000001242f7824 */ /* 0x000fe200020e0649 */
[----:B------:R-:W-:Y:S01]  /*231e0*/  IADD3 R48, P4, PT, R2, R74, RZ ;  /* 0x0000004a02307210 */ /* 0x000fe20007f9e0ff */
[----:B------:R-:W3:Y:S04]  /*231f0*/  LDL.64 R72, [R1+0x3b0] ;  /* 0x0003b00001487983 */ /* 0x000ee80000100a00 */
[----:B------:R-:W-:Y:S01]  /*23200*/  IMAD.X R49, R36, 0x1, R75, P4 ;  /* 0x0000000124317824 */ /* 0x000fe200020e064b */
[----:B------:R-:W-:Y:S01]  /*23210*/  IADD3 R44, P4, PT, R2, R76, RZ ;  /* 0x0000004c022c7210 */ /* 0x000fe20007f9e0ff */
[----:B------:R-:W4:Y:S04]  /*23220*/  LDL.64 R74, [R1+0x390] ;  /* 0x00039000014a7983 */ /* 0x000f280000100a00 */
[----:B-1----:R-:W-:Y:S01]  /*23230*/  IMAD.X R45, R36, 0x1, R77, P4 ;  /* 0x00000001242d7824 */ /* 0x002fe200020e064d */
[----:B------:R-:W-:Y:S01]  /*23240*/  IADD3 R52, P4, PT, R2, R78, RZ ;  /* 0x0000004e02347210 */ /* 0x000fe20007f9e0ff */
[----:B------:R-:W4:Y:S04]  /*23250*/  LDL.64 R76, [R1+0x370] ;  /* 0x00037000014c7983 */ /* 0x000f280000100a00 */
[----:B------:R-:W-:Y:S01]  /*23260*/  IMAD.X R53, R36, 0x1, R79, P4 ;  /* 0x0000000124357824 */ /* 0x000fe200020e064f */
[----:B------:R-:W-:Y:S01]  /*23270*/  IADD3 R54, P4, PT, R2, R68, RZ ;  /* 0x0000004402367210 */ /* 0x000fe20007f9e0ff */
[----:B------:R-:W4:Y:S04]  /*23280*/  LDL.64 R78, [R1+0x350] ;  /* 0x00035000014e7983 */ /* 0x000f280000100a00 */
[----:B------:R-:W-:Y:S01]  /*23290*/  IMAD.X R55, R36, 0x1, R69, P4 ;  /* 0x0000000124377824 */ /* 0x000fe200020e0645 */
[----:B------:R-:W-:Y:S01]  /*232a0*/  IADD3 R68, P4, PT, R2, R82, RZ ;  /* 0x0000005202447210 */ /* 0x000fe20007f9e0ff */
[----:B------:R1:W-:Y:S04]  /*232b0*/  STS.U8 [R95+UR4+0x20f00], R96 ;  /* 0x020f00605f007988 */ /* 0x0003e80008000004 */
[----:B------:R-:W-:Y:S01]  /*232c0*/  IMAD.X R69, R36, 0x1, R83, P4 ;  /* 0x0000000124457824 */ /* 0x000fe200020e0653 */
[----:B0-----:R-:W4:Y:S04]  /*232d0*/  LDL.64 R92, [R1+0x290] ;  /* 0x00029000015c7983 */ /* 0x001f280000100a00 */
[----:B------:R-:W4:Y:S04]  /*232e0*/  LDL.64 R82, [R1+0x310] ;  /* 0x0003100001527983 */ /* 0x000f280000100a00 */
[----:B-1----:R-:W4:Y:S04]  /*232f0*/  LDL.64 R96, [R1+0x2b0] ;  /* 0x0002b00001607983 */ /* 0x002f280000100a00 */
[----:B------:R-:W-:Y:S04]  /*23300*/  STS.U8 [R95+UR4+0x21300], R98 ;  /* 0x021300625f007988 */ /* 0x000fe80008000004 */
[----:B------:R0:W-:Y:S04]  /*23310*/  STS.U8 [R95+UR4+0x21700], R99 ;  /* 0x021700635f007988 */ /* 0x0001e80008000004 */
[----:B------:R1:W-:Y:S04]  /*23320*/  STS.U8 [R95+UR4+0x21b00], R104 ;  /* 0x021b00685f007988 */ /* 0x0003e80008000004 */
[----:B------:R2:W-:Y:S04]  /*23330*/  STS.U8 [R95+UR4+0x21f00], R40 ;  /* 0x021f00285f007988 */ /* 0x0005e80008000004 */
[----:B0-----:R-:W4:Y:S04]  /*23340*/  LDL.64 R98, [R1+0x1f0] ;  /* 0x0001f00001627983 */ /* 0x001f280000100a00 */
[----:B------:R-:W4:Y:S04]  /*23350*/  LDL.64 R108, [R1+0x150] ;  /* 0x00015000016c7983 */ /* 0x000f280000100a00 */
[----:B-1----:R-:W4:Y:S04]  /*23360*/  LDL.64 R104, [R1+0x110] ;  /* 0x0001100001687983 */ /* 0x002f280000100a00 */
[----:B------:R-:W4:Y:S04]  /*23370*/  LDG.E.U8 R42, desc[UR8][R42.64] ;  /* 0x000000082a2a7981 */ /* 0x000f28000c1e1100 */
[----:B------:R-:W4:Y:S04]  /*23380*/  LDG.E.U8 R44, desc[UR8][R44.64] ;  /* 0x000000082c2c7981 */ /* 0x000f28000c1e1100 */
[----:B------:R-:W4:Y:S04]  /*23390*/  LDG.E.U8 R48, desc[UR8][R48.64] ;  /* 0x0000000830307981 */ /* 0x000f28000c1e1100 */
[----:B------:R-:W4:Y:S04]  /*233a0*/  LDG.E.U8 R50, desc[UR8][R50.64] ;  /* 0x0000000832327981 */ /* 0x000f28000c1e1100 */
[----:B------:R-:W4:Y:S04]  /*233b0*/  LDG.E.U8 R52, desc[UR8][R52.64] ;  /* 0x0000000834347981 */ /* 0x000f28000c1e1100 */
[----:B------:R-:W4:Y:S04]  /*233c0*/  LDG.E.U8 R54, desc[UR8][R54.64] ;  /* 0x0000000836367981 */ /* 0x000f28000c1e1100 */
[----:B------:R-:W4:Y:S04]  /*233d0*/  LDG.E.U8 R46, desc[UR8][R46.64] ;  /* 0x000000082e2e7981 */ /* 0x000f28000c1e1100 */
[----:B------:R-:W4:Y:S04]  /*233e0*/  LDG.E.U8 R66, desc[UR8][R66.64] ;  /* 0x0000000842427981 */ /* 0x000f28000c1e1100 */
[----:B------:R-:W4:Y:S01]  /*233f0*/  LDG.E.U8 R68, desc[UR8][R68.64] ;  /* 0x0000000844447981 */ /* 0x000f22000c1e1100 */
[----:B--2---:R-:W-:-:S05]  /*23400*/  IADD3 R40, P4, PT, R2, R70, RZ ;  /* 0x0000004602287210 */ /* 0x004fca0007f9e0ff */
[----:B------:R-:W-:Y:S01]  /*23410*/  IMAD.X R41, R36, 0x1, R71, P4 ;  /* 0x0000000124297824 */ /* 0x000fe200020e0647 */
[----:B---3--:R-:W-:-:S04]  /*23420*/  IADD3 R70, P4, PT, R2, R72, RZ ;  /* 0x0000004802467210 */ /* 0x008fc80007f9e0ff */
[----:B------:R-:W2:Y:S01]  /*23430*/  LDG.E.U8 R40, desc[UR8][R40.64] ;  /* 0x0000000828287981 */ /* 0x000ea2000c1e1100 */
[----:B------:R-:W-:Y:S01]  /*23440*/  IMAD.X R71, R36, 0x1, R73, P4 ;  /* 0x0000000124477824 */ /* 0x000fe200020e0649 */
[----:B----4-:R-:W-:-:S04]  /*23450*/  IADD3 R72, P4, PT, R2, R74, RZ ;  /* 0x0000004a02487210 */ /* 0x010fc80007f9e0ff */
[----:B------:R-:W3:Y:S01]  /*23460*/  LDG.E.U8 R70, desc[UR8][R70.64] ;  /* 0x0000000846467981 */ /* 0x000ee2000c1e1100 */
[----:B------:R-:W-:Y:S01]  /*23470*/  IMAD.X R73, R36, 0x1, R75, P4 ;  /* 0x0000000124497824 */ /* 0x000fe200020e064b */
[----:B------:R-:W-:-:S04]  /*23480*/  IADD3 R74, P4, PT, R2, R76, RZ ;  /* 0x0000004c024a7210 */ /* 0x000fc80007f9e0ff */
[----:B------:R-:W4:Y:S01]  /*23490*/  LDG.E.U8 R72, desc[UR8][R72.64] ;  /* 0x0000000848487981 */ /* 0x000f22000c1e1100 */
        /* <DEDUP_REMOVED lines=8> */
[----:B------:R0:W2:Y:S01]  /*23520*/  LDG.E.U8 R35, desc[UR8][R78.64] ;  /* 0x000000084e237981 */ /* 0x0000a2000c1e1100 */
        /* <DEDUP_REMOVED lines=8> */
[----:B------:R-:W2:Y:S01]  /*235b0*/  LDG.E.U8 R84, desc[UR8][R84.64] ;  /* 0x0000000854547981 */ /* 0x000ea2000c1e1100 */
[----:B------:R-:W-:-:S03]  /*235c0*/  IMAD.X R87, R36, 0x1, R97, P4 ;  /* 0x0000000124577824 */ /* 0x000fc600020e0661 */
[----:B------:R-:W2:Y:S01]  /*235d0*/  LDL.64 R96, [R1+0x1d0] ;  /* 0x0001d00001607983 */ /* 0x000ea20000100a00 */
[----:B0-----:R-:W-:-:S03]  /*235e0*/  IADD3 R78, P4, PT, R2, R92, RZ ;  /* 0x0000005c024e7210 */ /* 0x001fc60007f9e0ff */
[----:B------:R-:W3:Y:S02]  /*235f0*/  LDG.E.U8 R86, desc[UR8][R86.64] ;  /* 0x0000000856567981 */ /* 0x000ee4000c1e1100 */
[----:B------:R-:W-:Y:S02]  /*23600*/  IMAD.X R79, R36, 0x1, R93, P4 ;  /* 0x00000001244f7824 */ /* 0x000fe400020e065d */
[----:B------:R-:W3:Y:S01]  /*23610*/  LDL.64 R92, [R1+0x1b0] ;  /* 0x0001b000015c7983 */ /* 0x000ee20000100a00 */
[----:B-1----:R-:W-:-:S03]  /*23620*/  IADD3 R80, P4, PT, R2, R90, RZ ;  /* 0x0000005a02507210 */ /* 0x002fc60007f9e0ff */
[----:B------:R0:W3:Y:S02]  /*23630*/  LDG.E.U8 R41, desc[UR8][R78.64] ;  /* 0x000000084e297981 */ /* 0x0000e4000c1e1100 */
[----:B------:R-:W-:Y:S02]  /*23640*/  IMAD.X R81, R36, 0x1, R91, P4 ;  /* 0x0000000124517824 */ /* 0x000fe400020e065b */
[----:B------:R-:W3:Y:S01]  /*23650*/  LDL.64 R90, [R1+0x190] ;  /* 0x00019000015a7983 */ /* 0x000ee20000100a00 */
[----:B------:R-:W-:-:S03]  /*23660*/  IADD3 R82, P4, PT, R2, R88, RZ ;  /* 0x0000005802527210 */ /* 0x000fc60007f9e0ff */
[----:B------:R1:W3:Y:S02]  /*23670*/  LDG.E.U8 R43, desc[UR8][R80.64] ;  /* 0x00000008502b7981 */ /* 0x0002e4000c1e1100 */
[----:B------:R-:W-:Y:S02]  /*23680*/  IMAD.X R83, R36, 0x1, R89, P4 ;  /* 0x0000000124537824 */ /* 0x000fe400020e0659 */
[----:B------:R-:W4:Y:S01]  /*23690*/  LDL.64 R88, [R1+0x170] ;  /* 0x0001700001587983 */ /* 0x000f220000100a00 */
[----:B0-----:R-:W-:-:S03]  /*236a0*/  IADD3 R78, P4, PT, R2, R102, RZ ;  /* 0x00000066024e7210 */ /* 0x001fc60007f9e0ff */
[----:B------:R-:W4:Y:S02]  /*236b0*/  LDG.E.U8 R82, desc[UR8][R82.64] ;  /* 0x0000000852527981 */ /* 0x000f24000c1e1100 */
[----:B------:R-:W-:Y:S02]  /*236c0*/  IMAD.X R79, R36, 0x1, R103, P4 ;  /* 0x00000001244f7824 */ /* 0x000fe400020e0667 */
[----:B------:R-:W4:Y:S01]  /*236d0*/  LDL.64 R102, [R1+0xf0] ;  /* 0x0000f00001667983 */ /* 0x000f220000100a00 */
[----:B-1----:R-:W-:-:S03]  /*236e0*/  IADD3 R80, P4, PT, R2, R100, RZ ;  /* 0x0000006402507210 */ /* 0x002fc60007f9e0ff */
[----:B------:R0:W4:Y:S02]  /*236f0*/  LDG.E.U8 R45, desc[UR8][R78.64] ;  /* 0x000000084e2d7981 */ /* 0x000124000c1e1100 */
[----:B------:R-:W-:Y:S02]  /*23700*/  IMAD.X R81, R36, 0x1, R101, P4 ;  /* 0x0000000124517824 */ /* 0x000fe400020e0665 */
[----:B------:R-:W4:Y:S04]  /*23710*/  LDL.64 R100, [R1+0xd0] ;  /* 0x0000d00001647983 */ /* 0x000f280000100a00 */
[----:B------:R-:W4:Y:S01]  /*23720*/  LDG.E.U8 R47, desc[UR8][R80.64] ;  /* 0x00000008502f7981 */ /* 0x000f22000c1e1100 */
[----:B0-----:R-:W-:-:S05]  /*23730*/  IADD3 R78, P4, PT, R2, R98, RZ ;  /* 0x00000062024e7210 */ /* 0x001fca0007f9e0ff */
[----:B------:R-:W-:Y:S02]  /*23740*/  IMAD.X R79, R36, 0x1, R99, P4 ;  /* 0x00000001244f7824 */ /* 0x000fe400020e0663 */
[----:B------:R-:W4:Y:S04]  /*23750*/  LDL.64 R98, [R1+0xb0] ;  /* 0x0000b00001627983 */ /* 0x000f280000100a00 */
[----:B------:R2:W4:Y:S04]  /*23760*/  LDG.E.U8 R49, desc[UR8][R78.64] ;  /* 0x000000084e317981 */ /* 0x000528000c1e1100 */
[----:B------:R-:W4:Y:S01]  /*23770*/  LDL.64 R80, [R1+0x10] ;  /* 0x0000100001507983 */ /* 0x000f220000100a00 */
        /* <DEDUP_REMOVED lines=15> */
[----:B------:R0:W4:Y:S04]  /*23870*/  LDG.E.U8 R57, desc[UR8][R78.64] ;  /* 0x000000084e397981 */ /* 0x000128000c1e1100 */
[----:B------:R-:W5:Y:S01]  /*23880*/  LDL.LU R139, [R1+0xd40] ;  /* 0x000d4000018b7983 */ /* 0x000f620000300800 */
[----:B0-----:R-:W-:-:S05]  /*23890*/  IADD3 R78, P4, PT, R2, R108, RZ ;  /* 0x0000006c024e7210 */ /* 0x001fca0007f9e0ff */
[----:B------:R-:W-:-:S05]  /*238a0*/  IMAD.X R79, R36, 0x1, R109, P4 ;  /* 0x00000001244f7824 */ /* 0x000fca00020e066d */
[----:B------:R0:W4:Y:S02]  /*238b0*/  LDG.E.U8 R59, desc[UR8][R78.64] ;  /* 0x000000084e3b7981 */ /* 0x000124000c1e1100 */
        /* <DEDUP_REMOVED lines=15> */
[----:B--2---:R-:W-:-:S05]  /*239b0*/  IADD3 R78, P4, PT, R2, R96, RZ ;  /* 0x00000060024e7210 */ /* 0x004fca0007f9e0ff */
[----:B------:R-:W-:-:S05]  /*239c0*/  IMAD.X R79, R36, 0x1, R97, P4 ;  /* 0x00000001244f7824 */ /* 0x000fca00020e0661 */
[----:B------:R3:W2:Y:S02]  /*239d0*/  LDG.E.U8 R71, desc[UR8][R78.64] ;  /* 0x000000084e477981 */ /* 0x0006a4000c1e1100 */
[----:B---3--:R-:W-:-:S05]  /*239e0*/  IADD3 R78, P4, PT, R2, R92, RZ ;  /* 0x0000005c024e7210 */ /* 0x008fca0007f9e0ff */
[----:B------:R-:W-:-:S05]  /*239f0*/  IMAD.X R79, R36, 0x1, R93, P4 ;  /* 0x00000001244f7824 */ /* 0x000fca00020e065d */
[----:B------:R0:W3:Y:S02]  /*23a00*/  LDG.E.U8 R73, desc[UR8][R78.64] ;  /* 0x000000084e497981 */ /* 0x0000e4000c1e1100 */
[----:B0-----:R-:W-:-:S05]  /*23a10*/  IADD3 R78, P4, PT, R2, R90, RZ ;  /* 0x0000005a024e7210 */ /* 0x001fca0007f9e0ff */
[----:B------:R-:W-:-:S05]  /*23a20*/  IMAD.X R79, R36, 0x1, R91, P4 ;  /* 0x00000001244f7824 */ /* 0x000fca00020e065b */
[----:B------:R4:W2:Y:S02]  /*23a30*/  LDG.E.U8 R75, desc[UR8][R78.64] ;  /* 0x000000084e4b7981 */ /* 0x0008a4000c1e1100 */
[----:B----4-:R-:W-:-:S05]  /*23a40*/  IADD3 R78, P4, PT, R2, R88, RZ ;  /* 0x00000058024e7210 */ /* 0x010fca0007f9e0ff */
[----:B------:R-:W-:-:S05]  /*23a50*/  IMAD.X R79, R36, 0x1, R89, P4 ;  /* 0x00000001244f7824 */ /* 0x000fca00020e0659 */
[----:B------:R0:W4:Y:S02]  /*23a60*/  LDG.E.U8 R77, desc[UR8][R78.64] ;  /* 0x000000084e4d7981 */ /* 0x000124000c1e1100 */
        /* <DEDUP_REMOVED lines=31> */
[----:B------:R-:W-:Y:S01]  /*23c60*/  IMAD.X R79, R36, 0x1, R159, P4 ;  /* 0x00000001244f7824 */ /* 0x000fe200020e069f */
[----:B------:R-:W-:-:S04]  /*23c70*/  IADD3 R80, P4, PT, R2, R166, RZ ;  /* 0x000000a602507210 */ /* 0x000fc80007f9e0ff */
[----:B------:R0:W4:Y:S01]  /*23c80*/  LDG.E.U8 R78, desc[UR8][R78.64] ;  /* 0x000000084e4e7981 */ /* 0x000122000c1e1100 */
[----:B------:R-:W-:-:S05]  /*23c90*/  IMAD.X R81, R36, 0x1, R167, P4 ;  /* 0x0000000124517824 */ /* 0x000fca00020e06a7 */
[----:B------:R1:W4:Y:S01]  /*23ca0*/  LDG.E.U8 R80, desc[UR8][R80.64] ;  /* 0x0000000850507981 */ /* 0x000322000c1e1100 */
[----:B------:R-:W0:Y:S03]  /*23cb0*/  S2R R105, SR_TID.X ;  /* 0x0000000000697919 */ /* 0x000e260000002100 */
        /* <DEDUP_REMOVED lines=14> */
[----:B0-----:R-:W-:-:S03]  /*23da0*/  IMAD.SHL.U32 R36, R105, 0x10, RZ ;  /* 0x0000001069247824 */ /* 0x001fc600078e00ff */
[----:B------:R-:W-:Y:S04]  /*23db0*/  STS.U8 [R95+UR4+0x25b00], R40 ;  /* 0x025b00285f007988 */ /* 0x000fe80008000004 */
[----:B------:R-:W-:Y:S04]  /*23dc0*/  STS.U8 [R95+UR4+0x25f00], R70 ;  /* 0x025f00465f007988 */ /* 0x000fe80008000004 */
[----:B------:R-:W-:Y:S04]  /*23dd0*/  STS.U8 [R95+UR4+0x26300], R72 ;  /* 0x026300485f007988 */ /* 0x000fe80008000004 */
[----:B------:R-:W-:Y:S04]  /*23de0*/  STS.U8 [R95+UR4+0x26700], R74 ;  /* 0x0267004a5f007988 */ /* 0x000fe80008000004 */
[----:B------:R-:W-:Y:S01]  /*23df0*/  STS.U8 [R95+UR4+0x26b00], R76 ;  /* 0x026b004c5f007988 */ /* 0x000fe20008000004 */
[----:B------:R-:W-:-:S03]  /*23e00*/  LOP3.LUT R36, R36, 0x70, RZ, 0xc0, !PT ;  /* 0x0000007024247812 */ /* 0x000fc600078ec0ff */
[----:B------:R-:W-:Y:S01]  /*23e10*/  STS.U8 [R95+UR4+0x26f00], R35 ;  /* 0x026f00235f007988 */ /* 0x000fe20008000004 */
[----:B------:R-:W-:-:S03]  /*23e20*/  LOP3.LUT R79, R105, 0x60, RZ, 0xc0, !PT ;  /* 0x00000060694f7812 */ /* 0x000fc600078ec0ff */
[----:B------:R-:W-:Y:S04]  /*23e30*/  STS.U8 [R95+UR4+0x27300], R37 ;  /* 0x027300255f007988 */ /* 0x000fe80008000004 */
[----:B------:R-:W-:Y:S04]  /*23e40*/  STS.U8 [R95+UR4+0x27700], R39 ;  /* 0x027700275f007988 */ /* 0x000fe80008000004 */
[----:B------:R-:W-:Y:S04]  /*23e50*/  STS.U8 [R95+UR4+0x27b00], R84 ;  /* 0x027b00545f007988 */ /* 0x000fe80008000004 */
[----:B------:R-:W-:Y:S01]  /*23e60*/  STS.U8 [R95+UR4+0x27f00], R86 ;  /* 0x027f00565f007988 */ /* 0x000fe20008000004 */
[----:B------:R-:W-:-:S03]  /*23e70*/  IMAD R36, R79, 0x40, R36 ;  /* 0x000000404f247824 */ /* 0x000fc600078e0224 */
[----:B------:R-:W-:Y:S01]  /*23e80*/  STS.U8 [R95+UR4+0x28300], R41 ;  /* 0x028300295f007988 */ /* 0x000fe20008000004 */
[----:B------:R-:W-:-:S03]  /*23e90*/  LOP3.LUT R79, R105, 0x80, RZ, 0xc0, !PT ;  /* 0x00000080694f7812 */ /* 0x000fc600078ec0ff */
[----:B------:R-:W-:Y:S04]  /*23ea0*/  STS.U8 [R95+UR4+0x28700], R43 ;  /* 0x0287002b5f007988 */ /* 0x000fe80008000004 */
[----:B------:R-:W-:Y:S04]  /*23eb0*/  STS.U8 [R95+UR4+0x28b00], R82 ;  /* 0x028b00525f007988 */ /* 0x000fe80008000004 */
[----:B------:R-:W-:Y:S04]  /*23ec0*/  STS.U8 [R95+UR4+0x28f00], R45 ;  /* 0x028f002d5f007988 */ /* 0x000fe80008000004 */
[----:B------:R-:W-:Y:S01]  /*23ed0*/  STS.U8 [R95+UR4+0x29300], R47 ;  /* 0x0293002f5f007988 */ /* 0x000fe20008000004 */
[----:B------:R-:W-:-:S03]  /*23ee0*/  SHF.R.U32.HI R79, RZ, 0x1, R79 ;  /* 0x00000001ff4f7819 */ /* 0x000fc6000001164f */
[----:B------:R-:W-:Y:S01]  /*23ef0*/  STS.U8 [R95+UR4+0x29700], R49 ;  /* 0x029700315f007988 */ /* 0x000fe20008000004 */
[----:B-1----:R-:W-:-:S03]  /*23f00*/  LOP3.LUT R81, R105, 0x10, RZ, 0xc0, !PT ;  /* 0x0000001069517812 */ /* 0x002fc600078ec0ff */
[----:B------:R-:W-:Y:S04]  /*23f10*/  STS.U8 [R95+UR4+0x29b00], R51 ;  /* 0x029b00335f007988 */ /* 0x000fe80008000004 */
[----:B------:R-:W-:Y:S04]  /*23f20*/  STS.U8 [R95+UR4+0x29f00], R53 ;  /* 0x029f00355f007988 */ /* 0x000fe80008000004 */
[----:B------:R-:W-:Y:S04]  /*23f30*/  STS.U8 [R95+UR4+0x2a300], R55 ;  /* 0x02a300375f007988 */ /* 0x000fe80008000004 */
[----:B------:R-:W-:Y:S01]  /*23f40*/  STS.U8 [R95+UR4+0x2a700], R57 ;  /* 0x02a700395f007988 */ /* 0x000fe20008000004 */
[----:B------:R-:W-:-:S03]  /*23f50*/  IMAD R79, R81, 0x2, R79 ;  /* 0x00000002514f7824 */ /* 0x000fc600078e024f */
[----:B------:R-:W-:Y:S04]  /*23f60*/  STS.U8 [R95+UR4+0x2ab00], R59 ;  /* 0x02ab003b5f007988 */ /* 0x000fe80008000004 */
[----:B------:R-:W-:Y:S04]  /*23f70*/  STS.U8 [R95+UR4+0x2af00], R61 ;  /* 0x02af003d5f007988 */ /* 0x000fe80008000004 */
[----:B------:R-:W-:Y:S04]  /*23f80*/  STS.U8 [R95+UR4+0x2b300], R63 ;  /* 0x02b3003f5f007988 */ /* 0x000fe80008000004 */
[----:B------:R-:W-:Y:S01]  /*23f90*/  STS.U8 [R95+UR4+0x2b700], R65 ;  /* 0x02b700415f007988 */ /* 0x000fe20008000004 */
[----:B------:R-:W-:-:S03]  /*23fa0*/  F2FP.SATFINITE.E4M3.F32.PACK_AB_MERGE_C R6, R7, R6, RZ ;  /* 0x000000060706723e */ /* 0x000fc600048070ff */
[----:B------:R-:W-:Y:S01]  /*23fb0*/  STS.U8 [R95+UR4+0x2bb00], R67 ;  /* 0x02bb00435f007988 */ /* 0x000fe20008000004 */
[----:B------:R-:W-:-:S03]  /*23fc0*/  LOP3.LUT R36, R36, R79, RZ, 0x3c, !PT ;  /* 0x0000004f24247212 */ /* 0x000fc600078e3cff */
[----:B------:R-:W-:Y:S01]  /*23fd0*/  STS.U8 [R95+UR4+0x2bf00], R69 ;  /* 0x02bf00455f007988 */ /* 0x000fe20008000004 */
[----:B------:R-:W-:-:S03]  /*23fe0*/  LOP3.LUT R7, R105, 0xf, RZ, 0xc0, !PT ;  /* 0x0000000f69077812 */ /* 0x000fc600078ec0ff */
[----:B--2---:R-:W-:Y:S04]  /*23ff0*/  STS.U8 [R95+UR4+0x2c300], R71 ;  /* 0x02c300475f007988 */ /* 0x004fe80008000004 */
[----:B---3--:R-:W-:Y:S04]  /*24000*/  STS.U8 [R95+UR4+0x2c700], R73 ;  /* 0x02c700495f007988 */ /* 0x008fe80008000004 */
[----:B------:R-:W-:Y:S01]  /*24010*/  STS.U8 [R95+UR4+0x2cb00], R75 ;  /* 0x02cb004b5f007988 */ /* 0x000fe20008000004 */
[----:B------:R-:W-:-:S03]  /*24020*/  F2FP.SATFINITE.E4M3.F32.PACK_AB_MERGE_C R10, R11, R10, RZ ;  /* 0x0000000a0b0a723e */ /* 0x000fc600048070ff */
[----:B----4-:R-:W-:Y:S01]  /*24030*/  STS.U8 [R95+UR4+0x2cf00], R77 ;  /* 0x02cf004d5f007988 */ /* 0x010fe20008000004 */
[----:B------:R-:W-:-:S03]  /*24040*/  F2FP.SATFINITE.E4M3.F32.PACK_AB_MERGE_C R14, R15, R14, RZ ;  /* 0x0000000e0f0e723e */ /* 0x000fc600048070ff */
[----:B------:R-:W-:Y:S01]  /*24050*/  STS.U8 [R95+UR4+0x2d300], R83 ;  /* 0x02d300535f007988 */ /* 0x000fe20008000004 */
[----:B------:R-:W-:Y:S01]  /*24060*/  F2FP.SATFINITE.E4M3.F32.PACK_AB_MERGE_C R11, R19, R18, RZ ;  /* 0x00000012130b723e */ /* 0x000fe200048070ff */
[----:B------:R-:W-:Y:S02]  /*24070*/  IMAD R36, R7, 0x80, R36 ;  /* 0x0000008007247824 */ /* 0x000fe400078e0224 */
[----:B------:R-:W-:Y:S01]  /*24080*/  STS.U8 [R95+UR4+0x2d700], R85 ;  /* 0x02d700555f007988 */ /* 0x000fe20008000004 */
[----:B------:R-:W-:-:S03]  /*24090*/  F2FP.SATFINITE.E4M3.F32.PACK_AB_MERGE_C R176, R23, R22, RZ ;  /* 0x0000001617b0723e */ /* 0x000fc600048070ff */
[----:B------:R-:W-:Y:S01]  /*240a0*/  STS.U8 [R95+UR4+0x2db00], R87 ;  /* 0x02db00575f007988 */ /* 0x000fe20008000004 */
[----:B------:R-:W-:Y:S02]  /*240b0*/  F2FP.SATFINITE.E4M3.F32.PACK_AB_MERGE_C R177, R27, R26, RZ ;  /* 0x0000001a1bb1723e */ /* 0x000fe400048070ff */
[----:B------:R-:W-:Y:S01]  /*240c0*/  F2FP.SATFINITE.E4M3.F32.PACK_AB_MERGE_C R178, R31, R30, RZ ;  /* 0x0000001e1fb2723e */ /* 0x000fe200048070ff */
[----:B------:R-:W-:Y:S01]  /*240d0*/  STS.U8 [R95+UR4+0x2df00], R88 ;  /* 0x02df00585f007988 */ /* 0x000fe20008000004 */
[----:B------:R-:W-:-:S03]  /*240e0*/  F2FP.SATFINITE.E4M3.F32.PACK_AB_MERGE_C R179, R38, R34, RZ ;  /* 0x0000002226b3723e */ /* 0x000fc600048070ff */
[----:B------:R-:W-:Y:S01]  /*240f0*/  STS.U8 [R95+UR4+0x2e300], R89 ;  /* 0x02e300595f007988 */ /* 0x000fe20008000004 */
[----:B------:R-:W-:-:S03]  /*24100*/  F2FP.SATFINITE.E4M3.F32.PACK_AB_MERGE_C R9, R9, R8, R10 ;  /* 0x000000080909723e */ /* 0x000fc6000480700a */
[----:B------:R-:W-:Y:S01]  /*24110*/  STS.U8 [R95+UR4+0x2e700], R90 ;  /* 0x02e7005a5f007988 */ /* 0x000fe20008000004 */
[----:B------:R-:W-:Y:S02]  /*24120*/  F2FP.SATFINITE.E4M3.F32.PACK_AB_MERGE_C R8, R5, R4, R6 ;  /* 0x000000040508723e */ /* 0x000fe40004807006 */
[----:B------:R-:W-:Y:S02]  /*24130*/  F2FP.SATFINITE.E4M3.F32.PACK_AB_MERGE_C R10, R13, R12, R14 ;  /* 0x0000000c0d0a723e */ /* 0x000fe4000480700e */
[----:B------:R-:W-:Y:S02]  /*24140*/  F2FP.SATFINITE.E4M3.F32.PACK_AB_MERGE_C R11, R17, R16, R11 ;  /* 0x00000010110b723e */ /* 0x000fe4000480700b */
[----:B------:R-:W-:Y:S01]  /*24150*/  F2FP.SATFINITE.E4M3.F32.PACK_AB_MERGE_C R177, R25, R24, R177 ;  /* 0x0000001819b1723e */ /* 0x000fe200048070b1 */
[----:B------:R-:W-:Y:S01]  /*24160*/  STS.U8 [R95+UR4+0x2eb00], R91 ;  /* 0x02eb005b5f007988 */ /* 0x000fe20008000004 */
[----:B------:R-:W-:Y:S02]  /*24170*/  F2FP.SATFINITE.E4M3.F32.PACK_AB_MERGE_C R176, R21, R20, R176 ;  /* 0x0000001415b0723e */ /* 0x000fe400048070b0 */
[----:B------:R-:W-:-:S02]  /*24180*/  F2FP.SATFINITE.E4M3.F32.PACK_AB_MERGE_C R178, R29, R28, R178 ;  /* 0x0000001c1db2723e */ /* 0x000fc400048070b2 */
[----:B------:R-:W-:Y:S02]  /*24190*/  F2FP.SATFINITE.E4M3.F32.PACK_AB_MERGE_C R179, R33, R32, R179 ;  /* 0x0000002021b3723e */ /* 0x000fe400048070b3 */
[----:B------:R-:W-:Y:S01]  /*241a0*/  LOP3.LUT R4, R36, 0x10, RZ, 0x3c, !PT ;  /* 0x0000001024047812 */ /* 0x000fe200078e3cff */
[----:B------:R-:W-:-:S04]  /*241b0*/  FADD R3, -R138, R3 ;  /* 0x000000038a037221 */ /* 0x000fc80000000100 */
[----:B------:R-:W-:Y:S01]  /*241c0*/  FMUL R3, R3, 1.4426950216293334961 ;  /* 0x3fb8aa3b03037820 */ /* 0x000fe20000400000 */
[----:B------:R-:W-:Y:S05]  /*241d0*/  STS.U8 [R95+UR4+0x2ef00], R92 ;  /* 0x02ef005c5f007988 */ /* 0x000fea0008000004 */
[----:B------:R-:W0:Y:S01]  /*241e0*/  MUFU.EX2 R3, R3 ;  /* 0x0000000300037308 */ /* 0x000e220000000800 */
[----:B------:R-:W-:Y:S04]  /*241f0*/  STS.U8 [R95+UR4+0x2f300], R93 ;  /* 0x02f3005d5f007988 */ /* 0x000fe80008000004 */
[----:B------:R-:W-:Y:S04]  /*24200*/  STS.U8 [R95+UR4+0x2f700], R94 ;  /* 0x02f7005e5f007988 */ /* 0x000fe80008000004 */
[----:B------:R-:W-:Y:S04]  /*24210*/  STS.U8 [R95+UR4+0x2fb00], R80 ;  /* 0x02fb00505f007988 */ /* 0x000fe80008000004 */
[----:B------:R-:W-:Y:S04]  /*24220*/  STS.U8 [R95+UR4+0x2ff00], R78 ;  /* 0x02ff004e5f007988 */ /* 0x000fe80008000004 */
[----:B------:R-:W-:Y:S04]  /*24230*/  STS.128 [R36+UR4+0x38000], R8 ;  /* 0x0380000824007988 */ /* 0x000fe80008000c04 */
[----:B------:R1:W-:Y:S02]  /*24240*/  STS.128 [R4+UR4+0x38000], R176 ;  /* 0x038000b004007988 */ /* 0x0003e40008000c04 */
[----:B-1----:R-:W0:Y:S01]  /*24250*/  LDTM.x128 R4, tmem[UR7] ;  /* 0x00000007000479ee */ /* 0x002e2200083c0000 */
[----:B------:R-:W-:Y:S01]  /*24260*/  NOP ;  /* 0x0000000000007918 */ /* 0x000fe20000000000 */
[C---:B0-----:R-:W-:Y:S01]  /*24270*/  FMUL R4, R3.reuse, R4 ;  /* 0x0000000403047220 */ /* 0x041fe20000400000 */
        /* <DEDUP_REMOVED lines=127> */
[----:B------:R0:W-:Y:S01]  /*24a70*/  STTM.x128 tmem[UR7], R4 ;  /* 0x00000004000079ed */ /* 0x0001e200083c0007 */
[----:B------:R-:W1:Y:S02]  /*24a80*/  FENCE.VIEW.ASYNC.T ;  /* 0x00000000000073c6 */ /* 0x000e640000000200 */
[----:B-1----:R-:W-:Y:S01]  /*24a90*/  BAR.SYNC.DEFER_BLOCKING 0x0 ;  /* 0x0000000000007b1d */ /* 0x002fe20000010000 */
[----:B------:R-:W-:-:S05]  /*24aa0*/  LEA R174, R252, UR4, 0x3 ;  /* 0x00000004fcae7c11 */ /* 0x000fca000f8e18ff */
[----:B------:R1:W-:Y:S06]  /*24ab0*/  MEMBAR.ALL.CTA ;  /* 0x0000000000007992 */ /* 0x0003ec0000008000 */
[----:B-1----:R-:W1:Y:S01]  /*24ac0*/  FENCE.VIEW.ASYNC.S ;  /* 0x00000000000073c6 */ /* 0x002e620000000000 */
[----:B------:R-:W-:-:S05]  /*24ad0*/  VIADD R174, R174, 0x3a000 ;  /* 0x0003a000aeae7836 */ /* 0x000fca0000000000 */
[----:B------:R-:W-:Y:S01]  /*24ae0*/  R2UR UR6, R174 ;  /* 0x00000000ae0672ca */ /* 0x000fe200000e0000 */
[----:B-1----:R-:W-:Y:S06]  /*24af0*/  BAR.SYNC.DEFER_BLOCKING 0x0 ;  /* 0x0000000000007b1d */ /* 0x002fec0000010000 */
[----:B------:R-:W-:Y:S08]  /*24b00*/  @P5 BRA `(.L_x_15) ;  /* 0x0000000400105947 */ /* 0x000ff00003800000 */
[----:B------:R-:W2:Y:S04]  /*24b10*/  LDL R175, [R1+0xec8] ;  /* 0x000ec80001af7983 */ /* 0x000ea80000100800 */
[----:B------:R-:W3:Y:S04]  /*24b20*/  LDL.64 R178, [R1+0xea0] ;  /* 0x000ea00001b27983 */ /* 0x000ee80000100a00 */
[----:B------:R-:W4:Y:S04]  /*24b30*/  LDL.64 R182, [R1+0xe98] ;  /* 0x000e980001b67983 */ /* 0x000f280000100a00 */
[----:B0-----:R-:W3:Y:S04]  /*24b40*/  LDL.64 R126, [R1+0xe90] ;  /* 0x000e9000017e7983 */ /* 0x001ee80000100a00 */
[----:B------:R-:W3:Y:S04]  /*24b50*/  LDL.64 R128, [R1+0xe88] ;  /* 0x000e880001807983 */ /* 0x000ee80000100a00 */
[----:B------:R-:W3:Y:S04]  /*24b60*/  LDL.64 R130, [R1+0xe80] ;  /* 0x000e800001827983 */ /* 0x000ee80000100a00 */
[----:B------:R-:W3:Y:S01]  /*24b70*/  LDL.64 R176, [R1+0xe78] ;  /* 0x000e780001b07983 */ /* 0x000ee20000100a00 */
[----:B------:R-:W-:-:S13]  /*24b80*/  ELECT P4, URZ, PT ;  /* 0x0000000000ff782f */ /* 0x000fda0003880000 */
[----:B------:R-:W-:-:S05]  /*24b90*/  @P4 IMAD.MOV.U32 R5, RZ, RZ, 0x40004040 ;  /* 0x40004040ff054424 */ /* 0x000fca00078e00ff */
[----:B------:R-:W-:Y:S01]  /*24ba0*/  @P4 R2UR UR71, R5 ;  /* 0x00000000054742ca */ /* 0x000fe200000e0000 */
[----:B------:R-:W-:Y:S01]  /*24bb0*/  UMOV UR72, 0x0 ;  /* 0x0000000000487882 */ /* 0x000fe20000000000 */
[----:B------:R-:W-:Y:S01]  /*24bc0*/  UMOV UR73, 0x4400010 ;  /* 0x0440001000497882 */ /* 0x000fe20000000000 */
[----:B------:R-:W-:Y:S02]  /*24bd0*/  MOV.SPILL R6, UR15 ;  /* 0x0000000f00067c02 */ /* 0x000fe40009000f00 */
[----:B------:R-:W-:Y:S02]  /*24be0*/  MOV.SPILL R7, UR14 ;  /* 0x0000000e00077c02 */ /* 0x000fe40009000f00 */
[----:B------:R-:W-:Y:S02]  /*24bf0*/  MOV.SPILL R8, UR13 ;  /* 0x0000000d00087c02 */ /* 0x000fe40009000f00 */
[----:B------:R-:W-:Y:S02]  /*24c00*/  MOV.SPILL R9, UR12 ;  /* 0x0000000c00097c02 */ /* 0x000fe40009000f00 */
[----:B------:R-:W-:-:S02]  /*24c10*/  MOV.SPILL R10, UR11 ;  /* 0x0000000b000a7c02 */ /* 0x000fc40009000f00 */
[----:B------:R-:W-:Y:S02]  /*24c20*/  MOV.SPILL R11, UR10 ;  /* 0x0000000a000b7c02 */ /* 0x000fe40009000f00 */
[----:B------:R-:W-:Y:S02]  /*24c30*/  MOV.SPILL R12, UR9 ;  /* 0x00000009000c7c02 */ /* 0x000fe40009000f00 */
[----:B------:R-:W-:Y:S01]  /*24c40*/  MOV.SPILL R13, UR8 ;  /* 0x00000008000d7c02 */ /* 0x000fe20009000f00 */
[----:B------:R-:W-:Y:S01]  /*24c50*/  IMAD.MOV.U32 R5, RZ, RZ, RZ ;  /* 0x000000ffff057224 */ /* 0x000fe200078e00ff */
[----:B--2---:R-:W-:-:S13]  /*24c60*/  R2UR UR70, R175 ;  /* 0x00000000af4672ca */ /* 0x004fda00000e0000 */
[----:B------:R-:W-:-:S05]  /*24c70*/  IMAD.U32 R4, RZ, RZ, UR70 ;  /* 0x00000046ff047e24 */ /* 0x000fca000f8e00ff */
[----:B------:R-:W-:-:S13]  /*24c80*/  @P4 R2UR UR70, R4 ;  /* 0x00000000044642ca */ /* 0x000fda00000e0000 */
[----:B------:R3:W-:Y:S02]  /*24c90*/  UTCQMMA gdesc[UR44], gdesc[UR70], tmem[UR5], tmem[UR72], idesc[UR73], UPT ;  /* 0x00ff48462c0075ea */ /* 0x0007e4000b800305 */
[----:B---3--:R-:W-:Y:S02]  /*24ca0*/  R2UR UR72, R178 ;  /* 0x00000000b24872ca */ /* 0x008fe400000e0000 */
[----:B------:R-:W-:Y:S01]  /*24cb0*/  R2UR UR73, R179 ;  /* 0x00000000b34972ca */ /* 0x000fe200000e0000 */
[----:B------:R-:W-:Y:S01]  /*24cc0*/  UMOV UR70, 0x0 ;  /* 0x0000000000467882 */ /* 0x000fe20000000000 */
[----:B------:R-:W-:Y:S02]  /*24cd0*/  UMOV UR71, 0x4400010 ;  /* 0x0440001000477882 */ /* 0x000fe40000000000 */
[----:B------:R-:W-:Y:S09]  /*24ce0*/  UTCQMMA gdesc[UR46], gdesc[UR42], tmem[UR5], tmem[UR70], idesc[UR71], UPT ;  /* 0x00ff462a2e0075ea */ /* 0x000ff2000b800305 */
[----:B------:R4:W-:Y:S02]  /*24cf0*/  UTCQMMA gdesc[UR48], gdesc[UR72], tmem[UR5], tmem[UR70], idesc[UR71], UPT ;  /* 0x00ff4648300075ea */ /* 0x0009e4000b800305 */
[----:B----4-:R-:W-:-:S02]  /*24d00*/  R2UR UR70, R182 ;  /* 0x00000000b64672ca */ /* 0x010fc400000e0000 */
[----:B------:R-:W-:Y:S01]  /*24d10*/  R2UR UR71, R183 ;  /* 0x00000000b74772ca */ /* 0x000fe200000e0000 */
[----:B------:R-:W-:Y:S01]  /*24d20*/  UMOV UR72, 0x0 ;  /* 0x0000000000487882 */ /* 0x000fe20000000000 */
[----:B------:R-:W-:Y:S01]  /*24d30*/  R2UR UR14, R126 ;  /* 0x000000007e0e72ca */ /* 0x000fe200000e0000 */
[----:B------:R-:W-:Y:S01]  /*24d40*/  UMOV UR73, 0x4400010 ;  /* 0x0440001000497882 */ /* 0x000fe20000000000 */
[----:B------:R-:W-:Y:S02]  /*24d50*/  R2UR UR15, R127 ;  /* 0x000000007f0f72ca */ /* 0x000fe400000e0000 */
[----:B------:R-:W-:Y:S02]  /*24d60*/  R2UR UR12, R128 ;  /* 0x00000000800c72ca */ /* 0x000fe400000e0000 */
[----:B------:R-:W-:-:S05]  /*24d70*/  R2UR UR13, R129 ;  /* 0x00000000810d72ca */ /* 0x000fca00000e0000 */
[----:B------:R0:W-:Y:S01]  /*24d80*/  UTCQMMA gdesc[UR50], gdesc[UR70], tmem[UR5], tmem[UR72], idesc[UR73], UPT ;  /* 0x00ff4846320075ea */ /* 0x0001e2000b800305 */
[----:B------:R-:W-:Y:S02]  /*24d90*/  R2UR UR10, R130 ;  /* 0x00000000820a72ca */ /* 0x000fe400000e0000 */
[----:B------:R-:W-:Y:S01]  /*24da0*/  R2UR UR11, R131 ;  /* 0x00000000830b72ca */ /* 0x000fe200000e0000 */
[----:B0-----:R-:W-:Y:S02]  /*24db0*/  UIADD3 UR72, UPT, UPT, UR5, 0x100000, URZ ;  /* 0x0010000005487890 */ /* 0x001fe4000fffe0ff */
[----:B------:R-:W-:Y:S01]  /*24dc0*/  UIADD3 UR73, UPT, UPT, UR5, 0x100000, URZ ;  /* 0x0010000005497890 */ /* 0x000fe2000fffe0ff */
[----:B------:R-:W-:Y:S01]  /*24dd0*/  R2UR UR8, R176 ;  /* 0x00000000b00872ca */ /* 0x000fe200000e0000 */
[----:B------:R-:W-:Y:S01]  /*24de0*/  UMOV UR70, 0x0 ;  /* 0x0000000000467882 */ /* 0x000fe20000000000 */
[----:B------:R-:W-:Y:S01]  /*24df0*/  UMOV UR71, 0x4400010 ;  /* 0x0440001000477882 */ /* 0x000fe20000000000 */
[----:B------:R-:W-:-:S03]  /*24e00*/  R2UR UR9, R177 ;  /* 0x00000000b10972ca */ /* 0x000fc600000e0000 */
[----:B------:R-:W-:Y:S02]  /*24e10*/  UTCQMMA gdesc[UR44], gdesc[UR14], tmem[UR72], tmem[UR70], idesc[UR71], UPT ;  /* 0x00ff460e2c0075ea */ /* 0x000fe4000b800348 */
[----:B------:R0:W-:Y:S01]  /*24e20*/  UTCQMMA gdesc[UR46], gdesc[UR12], tmem[UR73], tmem[UR70], idesc[UR71], UPT ;  /* 0x00ff460c2e0075ea */ /* 0x0001e2000b800349 */
[----:B------:R-:W-:Y:S01]  /*24e30*/  IMAD.U32 R4, RZ, RZ, UR6 ;  /* 0x00000006ff047e24 */ /* 0x000fe2000f8e00ff */
[----:B0-----:R-:W-:Y:S02]  /*24e40*/  UIADD3 UR70, UPT, UPT, UR5, 0x100000, URZ ;  /* 0x0010000005467890 */ /* 0x001fe4000fffe0ff */
[----:B------:R-:W-:Y:S02]  /*24e50*/  UIADD3 UR71, UPT, UPT, UR5, 0x100000, URZ ;  /* 0x0010000005477890 */ /* 0x000fe4000fffe0ff */
[----:B------:R-:W-:Y:S01]  /*24e60*/  @P4 MOV R4, R4 ;  /* 0x0000000400044202 */ /* 0x000fe20000000f00 */
[----:B------:R-:W-:Y:S01]  /*24e70*/  UMOV UR72, 0x0 ;  /* 0x0000000000487882 */ /* 0x000fe20000000000 */
[----:B------:R-:W-:-:S03]  /*24e80*/  UMOV UR73, 0x4400010 ;  /* 0x0440001000497882 */ /* 0x000fc60000000000 */
[----:B------:R-:W-:Y:S02]  /*24e90*/  UTCQMMA gdesc[UR48], gdesc[UR10], tmem[UR70], tmem[UR72], idesc[UR73], UPT ;  /* 0x00ff480a300075ea */ /* 0x000fe4000b800346 */
[----:B------:R0:W-:Y:S02]  /*24ea0*/  UTCQMMA gdesc[UR50], gdesc[UR8], tmem[UR71], tmem[UR72], idesc[UR73], UPT ;  /* 0x00ff4808320075ea */ /* 0x0001e4000b800347 */
[----:B0-----:R-:W-:Y:S02]  /*24eb0*/  @P4 R2UR UR72, R4 ;  /* 0x00000000044842ca */ /* 0x001fe400000e0000 */
[----:B------:R-:W-:-:S11]  /*24ec0*/  R2UR.FILL UR15, R6 ;  /* 0x00000000060f72ca */ /* 0x000fd600004e0000 */
[----:B------:R1:W-:Y:S01]  /*24ed0*/  UTCBAR [UR72], URZ ;  /* 0x000000ff480073e9 */ /* 0x0003e200080000ff */
[----:B------:R-:W-:Y:S02]  /*24ee0*/  R2UR.FILL UR14, R7 ;  /* 0x00000000070e72ca */ /* 0x000fe400004e0000 */
[----:B------:R-:W-:Y:S02]  /*24ef0*/  R2UR.FILL UR13, R8 ;  /* 0x00000000080d72ca */ /* 0x000fe400004e0000 */
[----:B------:R-:W-:Y:S02]  /*24f00*/  R2UR.FILL UR12, R9 ;  /* 0x00000000090c72ca */ /* 0x000fe400004e0000 */
[----:B------:R-:W-:Y:S02]  /*24f10*/  R2UR.FILL UR11, R10 ;  /* 0x000000000a0b72ca */ /* 0x000fe400004e0000 */
[----:B------:R-:W-:Y:S02]  /*24f20*/  R2UR.FILL UR10, R11 ;  /* 0x000000000b0a72ca */ /* 0x000fe400004e0000 */
[----:B------:R-:W-:-:S02]  /*24f30*/  R2UR.FILL UR9, R12 ;  /* 0x000000000c0972ca */ /* 0x000fc400004e0000 */
[----:B-1----:R-:W-:-:S15]  /*24f40*/  R2UR.FILL UR8, R13 ;  /* 0x000000000d0872ca */ /* 0x002fde00004e0000 */
.L_x_15:
[----:B0-----:R-:W2:Y:S01]  /*24f50*/  LDL.LU R8, [R1+0xd3c] ;  /* 0x000d3c0001087983 */ /* 0x001ea20000300800 */
[----:B------:R-:W0:Y:S03]  /*24f60*/  LDC R4, c[0x0][0x3f0] ;  /* 0x0000fc00ff047b82 */ /* 0x000e260000000800 */
[----:B------:R-:W3:Y:S05]  /*24f70*/  LDL.LU R7, [R1+0xd28] ;  /* 0x000d280001077983 */ /* 0x000eea0000300800 */
[----:B------:R-:W1:Y:S08]  /*24f80*/  LDC R6, c[0x0][0x3d4] ;  /* 0x0000f500ff067b82 */ /* 0x000e700000000800 */
[----:B------:R-:W4:Y:S01]  /*24f90*/  LDC R5, c[0x0][0x3c4] ;  /* 0x0000f100ff057b82 */ /* 0x000f220000000800 */
[----:B0-----:R-:W-:-:S02]  /*24fa0*/  VIADD R4, R4, 0xffffff80 ;  /* 0xffffff8004047836 */ /* 0x001fc40000000000 */
[----:B----4-:R-:W-:-:S04]  /*24fb0*/  IMAD.SHL.U32 R5, R5, 0x80, RZ ;  /* 0x0000008005057824 */ /* 0x010fc800078e00ff */
[----:B------:R-:W-:Y:S02]  /*24fc0*/  IMAD.IADD R0, R5, 0x1, R0 ;  /* 0x0000000105007824 */ /* 0x000fe400078e0200 */
[----:B--2---:R-:W-:Y:S01]  /*24fd0*/  FFMA R8, R3, R8, R211 ;  /* 0x0000000803087223 */ /* 0x004fe200000000d3 */
[----:B------:R-:W-:Y:S02]  /*24fe0*/  VIADD R3, R252, 0x1 ;  /* 0x00000001fc037836 */ /* 0x000fe40000000000 */
[----:B-----5:R-:W-:Y:S02]  /*24ff0*/  IMAD.MOV.U32 R211, RZ, RZ, R139 ;  /* 0x000000ffffd37224 */ /* 0x020fe400078e008b */
[----:B---3--:R-:W-:Y:S01]  /*25000*/  VIADD R7, R7, 0x80 ;  /* 0x0000008007077836 */ /* 0x008fe20000000000 */
[C---:B------:R-:W-:Y:S01]  /*25010*/  ISETP.GT.AND P4, PT, R3.reuse, 0x1, PT ;  /* 0x000000010300780c */ /* 0x040fe20003f84270 */
[----:B------:R2:W-:Y:S03]  /*25020*/  STL [R1+0xd3c], R8 ;  /* 0x000d3c0801007387 */ /* 0x0005e60000100800 */
[----:B------:R-:W-:Y:S01]  /*25030*/  SEL R252, R3, RZ, !P4 ;  /* 0x000000ff03fc7207 */ /* 0x000fe20006000000 */
[----:B------:R2:W-:Y:S01]  /*25040*/  STL [R1+0xd28], R7 ;  /* 0x000d280701007387 */ /* 0x0005e20000100800 */
[----:B------:R-:W-:-:S02]  /*25050*/  SEL R3, RZ, 0x1, !P4 ;  /* 0x00000001ff037807 */ /* 0x000fc40006000000 */
[----:B------:R-:W-:Y:S01]  /*25060*/  ISETP.GE.AND P4, PT, R7, R4, PT ;  /* 0x000000040700720c */ /* 0x000fe20003f86270 */
[----:B-1----:R-:W-:-:S04]  /*25070*/  IMAD.SHL.U32 R4, R6, 0x80, RZ ;  /* 0x0000008006047824 */ /* 0x002fc800078e00ff */
[----:B------:R-:W-:Y:S01]  /*25080*/  IMAD.IADD R2, R4, 0x1, R2 ;  /* 0x0000000104027824 */ /* 0x000fe200078e0202 */
[----:B------:R-:W-:Y:S01]  /*25090*/  LOP3.LUT R4, R139, R3, RZ, 0x3c, !PT ;  /* 0x000000038b047212 */ /* 0x000fe200078e3cff */
[----:B------:R-:W-:-:S04]  /*250a0*/  IMAD.MOV.U32 R3, RZ, RZ, R138 ;  /* 0x000000ffff037224 */ /* 0x000fc800078e008a */
[----:B------:R2:W-:Y:S02]  /*250b0*/  STL [R1+0xd40], R4 ;  /* 0x000d400401007387 */ /* 0x0005e40000100800 */
[----:B------:R-:W-:Y:S05]  /*250c0*/  @!P4 BRA `(.L_x_16) ;  /* 0xffffff340078c947 */ /* 0x000fea000383ffff */
.L_x_11:
[----:B-----5:R-:W3:Y:S01]  /*250d0*/  LDL.LU R137, [R1+0xd3c] ;  /* 0x000d3c0001897983 */ /* 0x020ee20000300800 */
[----:B--2---:R-:W2:Y:S01]  /*250e0*/  LDC R4, c[0x0][0x3f0] ;  /* 0x0000fc00ff047b82 */ /* 0x004ea20000000800 */
[----:B------:R-:W-:Y:S01]  /*250f0*/  IMAD.MOV.U32 R3, RZ, RZ, 0x3dc6b27f ;  /* 0x3dc6b27fff037424 */ /* 0x000fe200078e00ff */
[----:B------:R-:W4:Y:S01]  /*25100*/  S2R R6, SR_TID.X ;  /* 0x0000000000067919 */ /* 0x000f220000002100 */
[----:B--2---:R-:W-:Y:S02]  /*25110*/  ISETP.GE.AND P1, PT, R4, 0x1, PT ;  /* 0x000000010400780c */ /* 0x004fe40003f26270 */
[----:B----4-:R-:W-:Y:S01]  /*25120*/  LOP3.LUT R5, R6, 0x80, RZ, 0xc0, !PT ;  /* 0x0000008006057812 */ /* 0x010fe200078ec0ff */
[C---:B-1-3--:R-:W-:Y:S01]  /*25130*/  FMUL R0, R137.reuse, 8388608 ;  /* 0x4b00000089007820 */ /* 0x04afe20000400000 */
[----:B------:R-:W-:-:S04]  /*25140*/  FSETP.GEU.AND P2, PT, R137, 1.175494350822287508e-38, PT ;  /* 0x008000008900780b */ /* 0x000fc80003f4e000 */
[----:B------:R-:W-:-:S05]  /*25150*/  FSEL R136, R0, R137, !P2 ;  /* 0x0000008900887208 */ /* 0x000fca0005000000 */
[----:B------:R-:W-:-:S05]  /*25160*/  VIADD R0, R136, 0xc0cafb0d ;  /* 0xc0cafb0d88007836 */ /* 0x000fca0000000000 */
[----:B------:R-:W-:-:S05]  /*25170*/  LOP3.LUT R2, R0, 0xff800000, RZ, 0xc0, !PT ;  /* 0xff80000000027812 */ /* 0x000fca00078ec0ff */
[----:B------:R-:W-:-:S04]  /*25180*/  IMAD.IADD R0, R136, 0x1, -R2 ;  /* 0x0000000188007824 */ /* 0x000fc800078e0a02 */
[----:B------:R-:W-:Y:S01]  /*25190*/  FADD R132, R0, -1 ;  /* 0xbf80000000847421 */ /* 0x000fe20000000000 */
[----:B------:R-:W-:-:S03]  /*251a0*/  LOP3.LUT R0, R6, 0x10, RZ, 0xc0, !PT ;  /* 0x0000001006007812 */ /* 0x000fc600078ec0ff */
[----:B------:R-:W-:Y:S01]  /*251b0*/  FFMA.FTZ R3, R132, R3, -0.16845393180847167969 ;  /* 0xbe2c7f3084037423 */ /* 0x000fe20000010003 */
[----:B------:R-:W-:-:S03]  /*251c0*/  LEA R0, R0, UR4, 0x9 ;  /* 0x0000000400007c11 */ /* 0x000fc6000f8e48ff */
[----:B------:R-:W-:Y:S02]  /*251d0*/  FFMA.FTZ R3, R132, R3, 0.1716887056827545166 ;  /* 0x3e2fcf2a84037423 */ /* 0x000fe40000010003 */
[----:B------:R-:W-:Y:S01]  /*251e0*/  IMAD R0, R5, 0x20, R0 ;  /* 0x0000002005007824 */ /* 0x000fe200078e0200 */
[----:B------:R-:W-:Y:S01]  /*251f0*/  LOP3.LUT R5, R6, 0xf, RZ, 0xc0, !PT ;  /* 0x0000000f06057812 */ /* 0x000fe200078ec0ff */
[----:B------:R-:W-:-:S04]  /*25200*/  FFMA.FTZ R3, R132, R3, -0.17900948226451873779 ;  /* 0xbe374e4384037423 */ /* 0x000fc80000010003 */
[----:B------:R-:W-:Y:S01]  /*25210*/  FFMA.FTZ R3, R132, R3, 0.20512372255325317383 ;  /* 0x3e520bf484037423 */ /* 0x000fe20000010003 */
[----:B------:R-:W-:-:S03]  /*25220*/  IMAD R134, R5, 0x10, R0 ;  /* 0x0000001005867824 */ /* 0x000fc600078e0200 */
[----:B------:R-:W-:-:S04]  /*25230*/  FFMA.FTZ R3, R132, R3, -0.24046532809734344482 ;  /* 0xbe763c8b84037423 */ /* 0x000fc80000010003 */
[----:B------:R-:W-:-:S04]  /*25240*/  FFMA.FTZ R3, R132, R3, 0.28857114911079406738 ;  /* 0x3e93bf9984037423 */ /* 0x000fc80000010003 */
[----:B------:R-:W-:-:S04]  /*25250*/  FFMA.FTZ R3, R132, R3, -0.36067417263984680176 ;  /* 0xbeb8aa4984037423 */ /* 0x000fc80000010003 */
[----:B------:R-:W-:Y:S01]  /*25260*/  FFMA.FTZ R3, R132, R3, 0.48089820146560668945 ;  /* 0x3ef6384a84037423 */ /* 0x000fe20000010003 */
[----:B------:R-:W-:Y:S06]  /*25270*/  @!P1 BRA `(.L_x_17) ;  /* 0x00000000000c9947 */ /* 0x000fec0003800000 */
[----:B------:R-:W-:-:S04]  /*25280*/  IMAD.U32 R139, R139, -0x80000000, RZ ;  /* 0x800000008b8b7824 */ /* 0x000fc800078e00ff */
[----:B------:R-:W1:Y:S02]  /*25290*/  SYNCS.PHASECHK.TRANS64.TRYWAIT P1, [UR6], R139 ;  /* 0x0000008bff0075a7 */ /* 0x000e640008021106 */
[----:B-1----:R-:W-:Y:S05]  /*252a0*/  @!P1 BRA `(.L_x_18) ;  /* 0x0000006000409947 */ /* 0x002fea0003800000 */
.L_x_17:
[----:B------:R-:W1:Y:S01]  /*252b0*/  S2R R228, SR_TID.X ;  /* 0x0000000000e47919 */ /* 0x000e620000002100 */
[----:B------:R-:W-:Y:S01]  /*252c0*/  FSEL R0, RZ, -23, P2 ;  /* 0xc1b80000ff007808 */ /* 0x000fe20001000000 */
[----:B------:R-:W-:Y:S01]  /*252d0*/  FFMA.FTZ R5, R132, R3, -0.72134751081466674805 ;  /* 0xbf38aa3b84057423 */ /* 0x000fe20000010003 */
[----:B------:R-:W-:Y:S01]  /*252e0*/  ISETP.GE.U32.AND P2, PT, R136, 0x7f800000, PT ;  /* 0x7f8000008800780c */ /* 0x000fe20003f46070 */
[----:B------:R-:W-:Y:S01]  /*252f0*/  BAR.SYNC.DEFER_BLOCKING 0x0 ;  /* 0x0000000000007b1d */ /* 0x000fe20000010000 */
[----:B------:R-:W-:Y:S01]  /*25300*/  I2FP.F32.S32 R3, R2 ;  /* 0x0000000200037245 */ /* 0x000fe20000201400 */
[C---:B------:R-:W-:Y:S01]  /*25310*/  FMUL R5, R132.reuse, R5 ;  /* 0x0000000584057220 */ /* 0x040fe20000400000 */
[C---:B------:R-:W-:Y:S02]  /*25320*/  FSETP.GT.AND P1, PT, |R137|.reuse, 8.50705917302346158658e+37, PT ;  /* 0x7e8000008900780b */ /* 0x040fe40003f24200 */
[----:B------:R-:W-:Y:S01]  /*25330*/  FSETP.GEU.AND P4, PT, |R137|, 1.175494350822287508e-38, PT ;  /* 0x008000008900780b */ /* 0x000fe20003f8e200 */
[----:B------:R-:W-:Y:S01]  /*25340*/  FMUL R133, R132, R5 ;  /* 0x0000000584857220 */ /* 0x000fe20000400000 */
[----:B------:R-:W-:Y:S01]  /*25350*/  FFMA.FTZ R0, R3, 1.1920928955078125e-07, R0 ;  /* 0x3400000003007823 */ /* 0x000fe20000010000 */
[----:B------:R-:W-:Y:S01]  /*25360*/  FSETP.NEU.AND P3, PT, R136, RZ, PT ;  /* 0x000000ff8800720b */ /* 0x000fe20003f6d000 */
[----:B------:R-:W2:Y:S01]  /*25370*/  S2R R141, SR_TID.X ;  /* 0x00000000008d7919 */ /* 0x000ea20000002100 */
[----:B------:R-:W-:Y:S01]  /*25380*/  FFMA.FTZ R133, R132, 1.4426950216293334961, R133 ;  /* 0x3fb8aa3b84857823 */ /* 0x000fe20000010085 */
[----:B------:R-:W3:Y:S01]  /*25390*/  LDC.64 R146, c[0x0][0x398] ;  /* 0x0000e600ff927b82 */ /* 0x000ee20000000a00 */
[----:B------:R-:W-:Y:S01]  /*253a0*/  @P2 IMAD.MOV.U32 R3, RZ, RZ, 0x7f800000 ;  /* 0x7f800000ff032424 */ /* 0x000fe200078e00ff */
[----:B------:R-:W4:Y:S01]  /*253b0*/  S2R R230, SR_CTAID.X ;  /* 0x0000000000e67919 */ /* 0x000f220000002500 */
[----:B------:R-:W-:-:S02]  /*253c0*/  FADD R0, R0, R133 ;  /* 0x0000008500007221 */ /* 0x000fc40000000000 */
[----:B------:R-:W-:Y:S01]  /*253d0*/  @P2 FFMA.FTZ R0, R136, R3, +INF ;  /* 0x7f80000088002423 */ /* 0x000fe20000010003 */
[----:B------:R-:W-:Y:S01]  /*253e0*/  @P1 FMUL R137, R137, 0.25 ;  /* 0x3e80000089891820 */ /* 0x000fe20000400000 */
[----:B------:R-:W5:Y:S03]  /*253f0*/  S2R R234, SR_CTAID.Y ;  /* 0x0000000000ea7919 */ /* 0x000f660000002600 */
[----:B------:R-:W-:Y:S01]  /*25400*/  @!P4 FMUL R137, R137, 16777216 ;  /* 0x4b8000008989c820 */ /* 0x000fe20000400000 */
[----:B------:R-:W0:Y:S02]  /*25410*/  @!P0 SYNCS.CCTL.IV [UR4+0x3a000] ;  /* 0x03a00000ff0089b1 */ /* 0x000e240008000004 */
[----:B0-----:R-:W-:Y:S01]  /*25420*/  BAR.SYNC.DEFER_BLOCKING 0x0 ;  /* 0x0000000000007b1d */ /* 0x001fe20000010000 */
[----:B-1----:R-:W-:Y:S01]  /*25430*/  SHF.R.U32.HI R135, RZ, 0x2, R228 ;  /* 0x00000002ff877819 */ /* 0x002fe200000116e4 */
[C---:B------:R-:W-:Y:S01]  /*25440*/  IMAD.SHL.U32 R133, R228.reuse, 0x10, RZ ;  /* 0x00000010e4857824 */ /* 0x040fe200078e00ff */
[----:B------:R-:W-:-:S02]  /*25450*/  LOP3.LUT R216, R228, 0xff, RZ, 0xc0, !PT ;  /* 0x000000ffe4d87812 */ /* 0x000fc400078ec0ff */
[----:B------:R-:W-:Y:S01]  /*25460*/  LOP3.LUT R2, R135, 0x38, RZ, 0xc0, !PT ;  /* 0x0000003887027812 */ /* 0x000fe200078ec0ff */
[----:B------:R-:W0:Y:S01]  /*25470*/  LDTM.x128 R4, tmem[UR7] ;  /* 0x00000007000479ee */ /* 0x000e2200083c0000 */
[----:B------:R-:W-:Y:S02]  /*25480*/  LOP3.LUT R133, R133, 0x30, RZ, 0xc0, !PT ;  /* 0x0000003085857812 */ /* 0x000fe400078ec0ff */
[----:B------:R-:W-:Y:S02]  /*25490*/  LOP3.LUT R2, R2, 0x1f, R228, 0xf8, !PT ;  /* 0x0000001f02027812 */ /* 0x000fe400078ef8e4 */
[----:B------:R-:W-:Y:S02]  /*254a0*/  LOP3.LUT R135, R228, 0x60, RZ, 0xc0, !PT ;  /* 0x00000060e4877812 */ /* 0x000fe400078ec0ff */
[----:B------:R-:W-:Y:S01]  /*254b0*/  LEA R202, R216, UR4, 0x4 ;  /* 0x00000004d8ca7c11 */ /* 0x000fe2000f8e20ff */
[----:B------:R-:W-:Y:S01]  /*254c0*/  IMAD.SHL.U32 R3, R2, 0x8, RZ ;  /* 0x0000000802037824 */ /* 0x000fe200078e00ff */
[----:B--2---:R-:W-:Y:S01]  /*254d0*/  LOP3.LUT R232, R141, 0x3f, RZ, 0xc0, !PT ;  /* 0x0000003f8de87812 */ /* 0x004fe200078ec0ff */
[----:B------:R-:W-:Y:S01]  /*254e0*/  IMAD R132, R135, 0x8, R134 ;  /* 0x0000000887847824 */ /* 0x000fe200078e0286 */
[----:B------:R-:W-:Y:S01]  /*254f0*/  ISETP.GE.U32.AND P6, PT, R228, 0x20, PT ;  /* 0x00000020e400780c */ /* 0x000fe20003fc6070 */
[----:B------:R-:W-:Y:S01]  /*25500*/  IMAD.SHL.U32 R2, R2, 0x10, RZ ;  /* 0x0000001002027824 */ /* 0x000fe200078e00ff */
[----:B------:R-:W-:Y:S01]  /*25510*/  LOP3.LUT R136, R3, 0xc0, RZ, 0xc0, !PT ;  /* 0x000000c003887812 */ /* 0x000fe200078ec0ff */
[----:B----4-:R-:W-:Y:S01]  /*25520*/  IMAD R230, R230, 0x40, R232 ;  /* 0x00000040e6e67824 */ /* 0x010fe200078e02e8 */
[----:B------:R-:W-:Y:S01]  /*25530*/  FSEL R3, R0, -INF , P3 ;  /* 0xff80000000037808 */ /* 0x000fe20001800000 */
[----:B------:R-:W1:Y:S01]  /*25540*/  @!P0 SYNCS.CCTL.IV [UR4+0x3a008] ;  /* 0x03a00800ff0089b1 */ /* 0x000e620008000004 */
[----:B------:R-:W-:Y:S01]  /*25550*/  IADD3 R0, PT, PT, R136, UR4, R133 ;  /* 0x0000000488007c10 */ /* 0x000fe2000fffe085 */
[----:B------:R-:W-:Y:S01]  /*25560*/  NOP ;  /* 0x0000000000007918 */ /* 0x000fe20000000000 */
[----:B------:R-:W2:Y:S01]  /*25570*/  MUFU.RCP R133, R137 ;  /* 0x0000008900857308 */ /* 0x000ea20000001000 */
[----:B------:R-:W-:Y:S01]  /*25580*/  FFMA R3, R3, 0.69314718246459960938, R138 ;  /* 0x3f31721803037823 */ /* 0x000fe2000000008a */
[----:B0-----:R-:W-:Y:S01]  /*25590*/  @P1 FMUL R4, R4, 0.25 ;  /* 0x3e80000004041820 */ /* 0x001fe20000400000 */
[----:B------:R-:W-:Y:S01]  /*255a0*/  @P1 FMUL R5, R5, 0.25 ;  /* 0x3e80000005051820 */ /* 0x000fe20000400000 */
        /* <DEDUP_REMOVED lines=126> */
[----:B------:R-:W-:Y:S01]  /*25d90*/  @!P4 FMUL R4, R4, 16777216 ;  /* 0x4b8000000404c820 */ /* 0x000fe20000400000 */
        /* <DEDUP_REMOVED lines=254> */
[----:B------:R-:W-:Y:S01]  /*26d80*/  FMUL R131, R133, R131 ;  /* 0x0000008385837220 */ /* 0x000fe20000400000 */
[----:B------:R-:W-:-:S02]  /*26d90*/  F2FP.SATFINITE.E4M3.F32.PACK_AB_MERGE_C R133, R5, R4, RZ ;  /* 0x000000040585723e */ /* 0x000fc400048070ff */
[----:B------:R-:W-:Y:S02]  /*26da0*/  F2FP.SATFINITE.E4M3.F32.PACK_AB_MERGE_C R8, R9, R8, RZ ;  /* 0x000000080908723e */ /* 0x000fe400048070ff */
[----:B------:R-:W-:Y:S02]  /*26db0*/  F2FP.SATFINITE.E4M3.F32.PACK_AB_MERGE_C R12, R13, R12, RZ ;  /* 0x0000000c0d0c723e */ /* 0x000fe400048070ff */
[----:B------:R-:W-:Y:S02]  /*26dc0*/  F2FP.SATFINITE.E4M3.F32.PACK_AB_MERGE_C R20, R21, R20, RZ ;  /* 0x000000141514723e */ /* 0x000fe400048070ff */
[----:B------:R-:W-:Y:S02]  /*26dd0*/  F2FP.SATFINITE.E4M3.F32.PACK_AB_MERGE_C R24, R25, R24, RZ ;  /* 0x000000181918723e */ /* 0x000fe400048070ff */
[----:B------:R-:W-:Y:S02]  /*26de0*/  F2FP.SATFINITE.E4M3.F32.PACK_AB_MERGE_C R28, R29, R28, RZ ;  /* 0x0000001c1d1c723e */ /* 0x000fe400048070ff */
        /* <DEDUP_REMOVED lines=8> */
[----:B------:R-:W-:Y:S02]  /*26e70*/  LOP3.LUT R133, R133, 0xffff, RZ, 0xc0, !PT ;  /* 0x0000ffff85857812 */ /* 0x000fe400078ec0ff */
[----:B------:R-:W-:Y:S02]  /*26e80*/  LOP3.LUT R96, R8, 0xffff, RZ, 0xc0, !PT ;  /* 0x0000ffff08607812 */ /* 0x000fe400078ec0ff */
[----:B------:R-:W-:Y:S02]  /*26e90*/  LOP3.LUT R98, R12, 0xffff, RZ, 0xc0, !PT ;  /* 0x0000ffff0c627812 */ /* 0x000fe400078ec0ff */
[----:B------:R-:W-:Y:S02]  /*26ea0*/  F2FP.SATFINITE.E4M3.F32.PACK_AB_MERGE_C R38, R39, R38, RZ ;  /* 0x000000262726723e */ /* 0x000fe400048070ff */
[----:B------:R-:W-:-:S02]  /*26eb0*/  LOP3.LUT R31, R20, 0xffff, RZ, 0xc0, !PT ;  /* 0x0000ffff141f7812 */ /* 0x000fc400078ec0ff */
[----:B------:R-:W-:Y:S02]  /*26ec0*/  LOP3.LUT R114, R24, 0xffff, RZ, 0xc0, !PT ;  /* 0x0000ffff18727812 */ /* 0x000fe400078ec0ff */
[----:B------:R-:W-:Y:S02]  /*26ed0*/  LOP3.LUT R136, R28, 0xffff, RZ, 0xc0, !PT ;  /* 0x0000ffff1c887812 */ /* 0x000fe400078ec0ff */
[----:B------:R-:W-:Y:S02]  /*26ee0*/  F2FP.SATFINITE.E4M3.F32.PACK_AB_MERGE_C R52, R53, R52, RZ ;  /* 0x000000343534723e */ /* 0x000fe400048070ff */
[----:B------:R-:W-:Y:S02]  /*26ef0*/  F2FP.SATFINITE.E4M3.F32.PACK_AB_MERGE_C R56, R57, R56, RZ ;  /* 0x000000383938723e */ /* 0x000fe400048070ff */
[----:B------:R-:W-:Y:S02]  /*26f00*/  F2FP.SATFINITE.E4M3.F32.PACK_AB_MERGE_C R60, R61, R60, RZ ;  /* 0x0000003c3d3c723e */ /* 0x000fe400048070ff */
[----:B------:R-:W-:-:S02]  /*26f10*/  LOP3.LUT R39, R36, 0xffff, RZ, 0xc0, !PT ;  /* 0x0000ffff24277812 */ /* 0x000fc400078ec0ff */
[----:B------:R-:W-:Y:S02]  /*26f20*/  LOP3.LUT R44, R44, 0xffff, RZ, 0xc0, !PT ;  /* 0x0000ffff2c2c7812 */ /* 0x000fe400078ec0ff */
[----:B------:R-:W-:Y:S02]  /*26f30*/  LOP3.LUT R40, R40, 0xffff, RZ, 0xc0, !PT ;  /* 0x0000ffff28287812 */ /* 0x000fe400078ec0ff */
[----:B------:R-:W-:Y:S02]  /*26f40*/  F2FP.SATFINITE.E4M3.F32.PACK_AB_MERGE_C R7, R7, R6, RZ ;  /* 0x000000060707723e */ /* 0x000fe400048070ff */
[----:B------:R-:W-:Y:S02]  /*26f50*/  F2FP.SATFINITE.E4M3.F32.PACK_AB_MERGE_C R15, R15, R14, RZ ;  /* 0x0000000e0f0f723e */ /* 0x000fe400048070ff */
[----:B------:R-:W-:Y:S02]  /*26f60*/  F2FP.SATFINITE.E4M3.F32.PACK_AB_MERGE_C R22, R23, R22, RZ ;  /* 0x000000161716723e */ /* 0x000fe400048070ff */
[----:B------:R-:W-:-:S02]  /*26f70*/  F2FP.SATFINITE.E4M3.F32.PACK_AB_MERGE_C R26, R27, R26, RZ ;  /* 0x0000001a1b1a723e */ /* 0x000fc400048070ff */
[----:B------:R-:W-:Y:S02]  /*26f80*/  F2FP.SATFINITE.E4M3.F32.PACK_AB_MERGE_C R42, R43, R42, RZ ;  /* 0x0000002a2b2a723e */ /* 0x000fe400048070ff */
[----:B------:R-:W-:Y:S02]  /*26f90*/  F2FP.SATFINITE.E4M3.F32.PACK_AB_MERGE_C R46, R47, R46, RZ ;  /* 0x0000002e2f2e723e */ /* 0x000fe400048070ff */
[----:B------:R-:W-:Y:S02]  /*26fa0*/  F2FP.SATFINITE.E4M3.F32.PACK_AB_MERGE_C R16, R17, R16, RZ ;  /* 0x000000101110723e */ /* 0x000fe400048070ff */
[----:B------:R-:W-:Y:S02]  /*26fb0*/  PRMT R13, R98, 0x3340, R1 ;  /* 0x00003340620d7816 */ /* 0x000fe40000000001 */
[----:B------:R-:W-:Y:S02]  /*26fc0*/  PRMT R12, R133, 0x3340, R96 ;  /* 0x00003340850c7816 */ /* 0x000fe40000000060 */
[----:B------:R-:W-:-:S02]  /*26fd0*/  F2FP.SATFINITE.E4M3.F32.PACK_AB_MERGE_C R18, R19, R18, RZ ;  /* 0x000000121312723e */ /* 0x000fc400048070ff */
[--C-:B------:R-:W-:Y:S02]  /*26fe0*/  PRMT R17, R136, 0x3340, R1.reuse ;  /* 0x0000334088117816 */ /* 0x100fe40000000001 */
[----:B------:R-:W-:Y:S02]  /*26ff0*/  PRMT R8, R31, 0x3340, R114 ;  /* 0x000033401f087816 */ /* 0x000fe40000000072 */
[----:B------:R-:W-:Y:S02]  /*27000*/  F2FP.SATFINITE.E4M3.F32.PACK_AB_MERGE_C R5, R113, R112, RZ ;  /* 0x000000707105723e */ /* 0x000fe400048070ff */
[----:B------:R-:W-:Y:S02]  /*27010*/  F2FP.SATFINITE.E4M3.F32.PACK_AB_MERGE_C R6, R129, R128, RZ ;  /* 0x000000808106723e */ /* 0x000fe400048070ff */
[----:B------:R-:W-:Y:S02]  /*27020*/  PRMT R19, R44, 0x3340, R1 ;  /* 0x000033402c137816 */ /* 0x000fe40000000001 */
[----:B------:R-:W-:-:S02]  /*27030*/  PRMT R14, R39, 0x3340, R40 ;  /* 0x00003340270e7816 */ /* 0x000fc40000000028 */
[----:B------:R-:W-:Y:S02]  /*27040*/  F2FP.SATFINITE.E4M3.F32.PACK_AB_MERGE_C R11, R131, R130, RZ ;  /* 0x00000082830b723e */ /* 0x000fe400048070ff */
[----:B------:R-:W-:Y:S02]  /*27050*/  LOP3.LUT R140, R60, 0xffff, RZ, 0xc0, !PT ;  /* 0x0000ffff3c8c7812 */ /* 0x000fe400078ec0ff */
[----:B------:R-:W-:Y:S02]  /*27060*/  LOP3.LUT R52, R52, 0xffff, RZ, 0xc0, !PT ;  /* 0x0000ffff34347812 */ /* 0x000fe400078ec0ff */
[----:B------:R-:W-:Y:S02]  /*27070*/  LOP3.LUT R41, R56, 0xffff, RZ, 0xc0, !PT ;  /* 0x0000ffff38297812 */ /* 0x000fe400078ec0ff */
[----:B------:R-:W-:Y:S02]  /*27080*/  F2FP.SATFINITE.E4M3.F32.PACK_AB_MERGE_C R54, R55, R54, RZ ;  /* 0x000000363736723e */ /* 0x000fe400048070ff */
[----:B------:R-:W-:-:S02]  /*27090*/  F2FP.SATFINITE.E4M3.F32.PACK_AB_MERGE_C R58, R59, R58, RZ ;  /* 0x0000003a3b3a723e */ /* 0x000fc400048070ff */
[----:B------:R-:W-:Y:S02]  /*270a0*/  F2FP.SATFINITE.E4M3.F32.PACK_AB_MERGE_C R62, R63, R62, RZ ;  /* 0x0000003e3f3e723e */ /* 0x000fe400048070ff */
[----:B------:R-:W-:Y:S02]  /*270b0*/  LOP3.LUT R43, R7, 0xffff, RZ, 0xc0, !PT ;  /* 0x0000ffff072b7812 */ /* 0x000fe400078ec0ff */
[----:B------:R-:W-:Y:S02]  /*270c0*/  LOP3.LUT R134, R134, 0xffff, RZ, 0xc0, !PT ;  /* 0x0000ffff86867812 */ /* 0x000fe400078ec0ff */
[----:B------:R-:W-:Y:S02]  /*270d0*/  LOP3.LUT R112, R15, 0xffff, RZ, 0xc0, !PT ;  /* 0x0000ffff0f707812 */ /* 0x000fe400078ec0ff */
[----:B------:R-:W-:Y:S02]  /*270e0*/  LOP3.LUT R45, R22, 0xffff, RZ, 0xc0, !PT ;  /* 0x0000ffff162d7812 */ /* 0x000fe400078ec0ff */
[----:B------:R-:W-:-:S02]  /*270f0*/  LOP3.LUT R128, R26, 0xffff, RZ, 0xc0, !PT ;  /* 0x0000ffff1a807812 */ /* 0x000fc400078ec0ff */
[----:B------:R-:W-:Y:S02]  /*27100*/  LOP3.LUT R130, R30, 0xffff, RZ, 0xc0, !PT ;  /* 0x0000ffff1e827812 */ /* 0x000fe400078ec0ff */
[----:B------:R-:W-:Y:S02]  /*27110*/  LOP3.LUT R47, R38, 0xffff, RZ, 0xc0, !PT ;  /* 0x0000ffff262f7812 */ /* 0x000fe400078ec0ff */
[----:B------:R-:W-:Y:S02]  /*27120*/  LOP3.LUT R138, R42, 0xffff, RZ, 0xc0, !PT ;  /* 0x0000ffff2a8a7812 */ /* 0x000fe400078ec0ff */
[----:B------:R-:W-:Y:S02]  /*27130*/  LOP3.LUT R60, R46, 0xffff, RZ, 0xc0, !PT ;  /* 0x0000ffff2e3c7812 */ /* 0x000fe400078ec0ff */
[----:B------:R-:W-:Y:S02]  /*27140*/  F2FP.SATFINITE.E4M3.F32.PACK_AB_MERGE_C R68, R69, R68, RZ ;  /* 0x000000444544723e */ /* 0x000fe400048070ff */
[----:B------:R-:W-:-:S02]  /*27150*/  F2FP.SATFINITE.E4M3.F32.PACK_AB_MERGE_C R72, R73, R72, RZ ;  /* 0x000000484948723e */ /* 0x000fc400048070ff */
[----:B------:R-:W-:Y:S02]  /*27160*/  F2FP.SATFINITE.E4M3.F32.PACK_AB_MERGE_C R76, R77, R76, RZ ;  /* 0x0000004c4d4c723e */ /* 0x000fe400048070ff */
[----:B------:R-:W-:Y:S02]  /*27170*/  F2FP.SATFINITE.E4M3.F32.PACK_AB_MERGE_C R84, R85, R84, RZ ;  /* 0x000000545554723e */ /* 0x000fe400048070ff */
[----:B------:R-:W-:Y:S02]  /*27180*/  F2FP.SATFINITE.E4M3.F32.PACK_AB_MERGE_C R88, R89, R88, RZ ;  /* 0x000000585958723e */ /* 0x000fe400048070ff */
[----:B------:R-:W-:Y:S02]  /*27190*/  F2FP.SATFINITE.E4M3.F32.PACK_AB_MERGE_C R92, R93, R92, RZ ;  /* 0x0000005c5d5c723e */ /* 0x000fe400048070ff */
[----:B------:R-:W-:Y:S02]  /*271a0*/  PRMT R12, R12, 0x5410, R13 ;  /* 0x000054100c0c7816 */ /* 0x000fe4000000000d */
[----:B------:R-:W-:-:S02]  /*271b0*/  F2FP.SATFINITE.E4M3.F32.PACK_AB_MERGE_C R70, R71, R70, RZ ;  /* 0x000000464746723e */ /* 0x000fc400048070ff */
[----:B------:R-:W-:Y:S02]  /*271c0*/  F2FP.SATFINITE.E4M3.F32.PACK_AB_MERGE_C R74, R75, R74, RZ ;  /* 0x0000004a4b4a723e */ /* 0x000fe400048070ff */
[----:B------:R-:W-:Y:S02]  /*271d0*/  F2FP.SATFINITE.E4M3.F32.PACK_AB_MERGE_C R78, R79, R78, RZ ;  /* 0x0000004e4f4e723e */ /* 0x000fe400048070ff */
[----:B------:R-:W-:Y:S02]  /*271e0*/  PRMT R13, R8, 0x5410, R17 ;  /* 0x00005410080d7816 */ /* 0x000fe40000000011 */
[----:B------:R-:W-:Y:S02]  /*271f0*/  F2FP.SATFINITE.E4M3.F32.PACK_AB_MERGE_C R48, R49, R48, RZ ;  /* 0x000000303130723e */ /* 0x000fe400048070ff */
[----:B------:R-:W-:Y:S02]  /*27200*/  PRMT R14, R14, 0x5410, R19 ;  /* 0x000054100e0e7816 */ /* 0x000fe40000000013 */
[----:B------:R-:W-:-:S02]  /*27210*/  PRMT R8, R140, 0x3340, R1 ;  /* 0x000033408c087816 */ /* 0x000fc40000000001 */
[----:B------:R-:W-:Y:S02]  /*27220*/  PRMT R15, R52, 0x3340, R41 ;  /* 0x00003340340f7816 */ /* 0x000fe40000000029 */
[----:B------:R-:W-:Y:S02]  /*27230*/  F2FP.SATFINITE.E4M3.F32.PACK_AB_MERGE_C R50, R51, R50, RZ ;  /* 0x000000323332723e */ /* 0x000fe400048070ff */
[--C-:B------:R-:W-:Y:S02]  /*27240*/  PRMT R20, R112, 0x3340, R1.reuse ;  /* 0x0000334070147816 */ /* 0x100fe40000000001 */
[--C-:B------:R-:W-:Y:S02]  /*27250*/  PRMT R22, R130, 0x3340, R1.reuse ;  /* 0x0000334082167816 */ /* 0x100fe40000000001 */
[----:B------:R-:W-:Y:S02]  /*27260*/  PRMT R7, R60, 0x3340, R1 ;  /* 0x000033403c077816 */ /* 0x000fe40000000001 */
[----:B------:R-:W-:-:S02]  /*27270*/  PRMT R17, R43, 0x3340, R134 ;  /* 0x000033402b117816 */ /* 0x000fc40000000086 */
[----:B------:R-:W-:Y:S02]  /*27280*/  PRMT R19, R45, 0x3340, R128 ;  /* 0x000033402d137816 */ /* 0x000fe40000000080 */
[----:B------:R-:W-:Y:S02]  /*27290*/  PRMT R24, R47, 0x3340, R138 ;  /* 0x000033402f187816 */ /* 0x000fe4000000008a */
        /* <DEDUP_REMOVED lines=8> */
[----:B------:R-:W-:Y:S02]  /*27320*/  LOP3.LUT R92, R92, 0xffff, RZ, 0xc0, !PT ;  /* 0x0000ffff5c5c7812 */ /* 0x000fe400078ec0ff */
[----:B------:R-:W-:-:S02]  /*27330*/  F2FP.SATFINITE.E4M3.F32.PACK_AB_MERGE_C R100, R101, R100, RZ ;  /* 0x000000646564723e */ /* 0x000fc400048070ff */
[----:B------:R-:W-:Y:S02]  /*27340*/  F2FP.SATFINITE.E4M3.F32.PACK_AB_MERGE_C R104, R105, R104, RZ ;  /* 0x000000686968723e */ /* 0x000fe400048070ff */
[----:B------:R-:W-:Y:S02]  /*27350*/  F2FP.SATFINITE.E4M3.F32.PACK_AB_MERGE_C R108, R109, R108, RZ ;  /* 0x0000006c6d6c723e */ /* 0x000fe400048070ff */
[----:B------:R-:W-:Y:S02]  /*27360*/  LOP3.LUT R70, R70, 0xffff, RZ, 0xc0, !PT ;  /* 0x0000ffff46467812 */ /* 0x000fe400078ec0ff */
[----:B------:R-:W-:Y:S02]  /*27370*/  LOP3.LUT R53, R74, 0xffff, RZ, 0xc0, !PT ;  /* 0x0000ffff4a357812 */ /* 0x000fe400078ec0ff */
[----:B------:R-:W-:Y:S02]  /*27380*/  LOP3.LUT R78, R78, 0xffff, RZ, 0xc0, !PT ;  /* 0x0000ffff4e4e7812 */ /* 0x000fe400078ec0ff */
        /* <DEDUP_REMOVED lines=9> */
[----:B------:R-:W-:Y:S02]  /*27420*/  PRMT R15, R15, 0x5410, R8 ;  /* 0x000054100f0f7816 */ /* 0x000fe40000000008 */
[----:B------:R-:W-:Y:S02]  /*27430*/  PRMT R17, R17, 0x5410, R20 ;  /* 0x0000541011117816 */ /* 0x000fe40000000014 */
[----:B------:R-:W-:Y:S02]  /*27440*/  PRMT R19, R19, 0x5410, R22 ;  /* 0x0000541013137816 */ /* 0x000fe40000000016 */
[----:B------:R-:W-:-:S02]  /*27450*/  PRMT R24, R24, 0x5410, R7 ;  /* 0x0000541018187816 */ /* 0x000fc40000000007 */
[----:B------:R-:W-:Y:S02]  /*27460*/  PRMT R8, R62, 0x3340, R1 ;  /* 0x000033403e087816 */ /* 0x000fe40000000001 */
[----:B------:R-:W-:Y:S02]  /*27470*/  PRMT R25, R54, 0x3340, R49 ;  /* 0x0000334036197816 */ /* 0x000fe40000000031 */
[--C-:B------:R-:W-:Y:S02]  /*27480*/  PRMT R20, R76, 0x3340, R1.reuse ;  /* 0x000033404c147816 */ /* 0x100fe40000000001 */
[----:B------:R-:W-:Y:S02]  /*27490*/  PRMT R22, R92, 0x3340, R1 ;  /* 0x000033405c167816 */ /* 0x000fe40000000001 */
[----:B------:R-:W-:Y:S02]  /*274a0*/  PRMT R7, R68, 0x3340, R51 ;  /* 0x0000334044077816 */ /* 0x000fe40000000033 */
[----:B------:R-:W-:-:S02]  /*274b0*/  PRMT R21, R84, 0x3340, R55 ;  /* 0x0000334054157816 */ /* 0x000fc40000000037 */
[----:B------:R-:W-:Y:S02]  /*274c0*/  F2FP.SATFINITE.E4M3.F32.PACK_AB_MERGE_C R64, R65, R64, RZ ;  /* 0x000000404140723e */ /* 0x000fe400048070ff */
[----:B------:R-:W-:Y:S02]  /*274d0*/  F2FP.SATFINITE.E4M3.F32.PACK_AB_MERGE_C R66, R67, R66, RZ ;  /* 0x000000424342723e */ /* 0x000fe400048070ff */
[----:B------:R-:W-:Y:S02]  /*274e0*/  PRMT R26, R78, 0x3340, R1 ;  /* 0x000033404e1a7816 */ /* 0x000fe40000000001 */
[----:B------:R-:W-:Y:S02]  /*274f0*/  PRMT R23, R70, 0x3340, R53 ;  /* 0x0000334046177816 */ /* 0x000fe40000000035 */
[----:B------:R-:W-:Y:S02]  /*27500*/  LOP3.LUT R100, R100, 0xffff, RZ, 0xc0, !PT ;  /* 0x0000ffff64647812 */ /* 0x000fe400078ec0ff */
[----:B------:R-:W-:-:S02]  /*27510*/  LOP3.LUT R63, R104, 0xffff, RZ, 0xc0, !PT ;  /* 0x0000ffff683f7812 */ /* 0x000fc400078ec0ff */
[----:B------:R-:W-:Y:S02]  /*27520*/  LOP3.LUT R108, R108, 0xffff, RZ, 0xc0, !PT ;  /* 0x0000ffff6c6c7812 */ /* 0x000fe400078ec0ff */
        /* <DEDUP_REMOVED lines=9> */
[----:B------:R-:W-:Y:S02]  /*275c0*/  PRMT R25, R25, 0x5410, R8 ;  /* 0x0000541019197816 */ /* 0x000fe40000000008 */
[----:B------:R-:W-:-:S02]  /*275d0*/  PRMT R7, R7, 0x5410, R20 ;  /* 0x0000541007077816 */ /* 0x000fc40000000014 */
[----:B------:R-:W-:Y:S02]  /*275e0*/  PRMT R8, R21, 0x5410, R22 ;  /* 0x0000541015087816 */ /* 0x000fe40000000016 */
[----:B------:R-:W-:Y:S02]  /*275f0*/  PRMT R20, R23, 0x5410, R26 ;  /* 0x0000541017147816 */ /* 0x000fe4000000001a */
[----:B------:R-:W-:Y:S02]  /*27600*/  PRMT R21, R108, 0x3340, R1 ;  /* 0x000033406c157816 */ /* 0x000fe40000000001 */
[----:B------:R-:W-:Y:S02]  /*27610*/  PRMT R28, R100, 0x3340, R63 ;  /* 0x00003340641c7816 */ /* 0x000fe4000000003f */
[----:B------:R-:W-:Y:S02]  /*27620*/  F2FP.SATFINITE.E4M3.F32.PACK_AB_MERGE_C R118, R119, R118, RZ ;  /* 0x000000767776723e */ /* 0x000fe400048070ff */
[----:B------:R-:W-:-:S02]  /*27630*/  F2FP.SATFINITE.E4M3.F32.PACK_AB_MERGE_C R122, R123, R122, RZ ;  /* 0x0000007a7b7a723e */ /* 0x000fc400048070ff */
[----:B------:R-:W-:Y:S02]  /*27640*/  F2FP.SATFINITE.E4M3.F32.PACK_AB_MERGE_C R126, R127, R126, RZ ;  /* 0x0000007e7f7e723e */ /* 0x000fe400048070ff */
[--C-:B------:R-:W-:Y:S02]  /*27650*/  PRMT R23, R94, 0x3340, R1.reuse ;  /* 0x000033405e177816 */ /* 0x100fe40000000001 */
[--C-:B------:R-:W-:Y:S02]  /*27660*/  PRMT R30, R110, 0x3340, R1.reuse ;  /* 0x000033406e1e7816 */ /* 0x100fe40000000001 */
[----:B------:R-:W-:Y:S02]  /*27670*/  PRMT R26, R124, 0x3340, R1 ;  /* 0x000033407c1a7816 */ /* 0x000fe40000000001 */
[----:B------:R-:W-:Y:S02]  /*27680*/  PRMT R22, R86, 0x3340, R57 ;  /* 0x0000334056167816 */ /* 0x000fe40000000039 */
[----:B------:R-:W-:-:S02]  /*27690*/  PRMT R27, R102, 0x3340, R65 ;  /* 0x00003340661b7816 */ /* 0x000fc40000000041 */
[----:B------:R-:W-:Y:S02]  /*276a0*/  PRMT R29, R116, 0x3340, R67 ;  /* 0x00003340741d7816 */ /* 0x000fe40000000043 */
[----:B------:R-:W-:Y:S02]  /*276b0*/  PRMT R28, R28, 0x5410, R21 ;  /* 0x000054101c1c7816 */ /* 0x000fe40000000015 */
[----:B------:R-:W-:Y:S02]  /*276c0*/  PRMT R22, R22, 0x5410, R23 ;  /* 0x0000541016167816 */ /* 0x000fe40000000017 */
[----:B------:R-:W-:Y:S02]  /*276d0*/  PRMT R21, R27, 0x5410, R30 ;  /* 0x000054101b157816 */ /* 0x000fe4000000001e */
[----:B------:R-:W-:Y:S02]  /*276e0*/  PRMT R29, R29, 0x5410, R26 ;  /* 0x000054101d1d7816 */ /* 0x000fe4000000001a */
[----:B------:R-:W-:-:S02]  /*276f0*/  LOP3.LUT R118, R118, 0xffff, RZ, 0xc0, !PT ;  /* 0x0000ffff76767812 */ /* 0x000fc400078ec0ff */
[----:B------:R-:W-:Y:S02]  /*27700*/  LOP3.LUT R69, R122, 0xffff, RZ, 0xc0, !PT ;  /* 0x0000ffff7a457812 */ /* 0x000fe400078ec0ff */
[----:B------:R-:W-:Y:S02]  /*27710*/  LOP3.LUT R126, R126, 0xffff, RZ, 0xc0, !PT ;  /* 0x0000ffff7e7e7812 */ /* 0x000fe400078ec0ff */
[----:B------:R-:W-:Y:S02]  /*27720*/  SHF.R.U32.HI R23, RZ, 0x8, R133 ;  /* 0x00000008ff177819 */ /* 0x000fe40000011685 */
[----:B------:R-:W-:Y:S02]  /*27730*/  SHF.R.U32.HI R26, RZ, 0x8, R96 ;  /* 0x00000008ff1a7819 */ /* 0x000fe40000011660 */
[----:B------:R-:W-:Y:S02]  /*27740*/  SHF.R.U32.HI R27, RZ, 0x8, R98 ;  /* 0x00000008ff1b7819 */ /* 0x000fe40000011662 */
[----:B------:R-:W-:-:S02]  /*27750*/  SHF.R.U32.HI R30, RZ, 0x8, R31 ;  /* 0x00000008ff1e7819 */ /* 0x000fc4000001161f */
[----:B------:R-:W-:Y:S02]  /*27760*/  SHF.R.U32.HI R31, RZ, 0x8, R114 ;  /* 0x00000008ff1f7819 */ /* 0x000fe40000011672 */
[----:B------:R-:W-:Y:S02]  /*27770*/  F2FP.SATFINITE.E4M3.F32.PACK_AB_MERGE_C R34, R35, R34, RZ ;  /* 0x000000222322723e */ /* 0x000fe400048070ff */
[----:B------:R-:W-:Y:S02]  /*27780*/  F2FP.SATFINITE.E4M3.F32.PACK_AB_MERGE_C R32, R33, R32, RZ ;  /* 0x000000202120723e */ /* 0x000fe400048070ff */
[----:B------:R-:W-:Y:S02]  /*27790*/  PRMT R36, R126, 0x3340, R1 ;  /* 0x000033407e247816 */ /* 0x000fe40000000001 */
[----:B------:R-:W-:Y:S02]  /*277a0*/  PRMT R35, R118, 0x3340, R69 ;  /* 0x0000334076237816 */ /* 0x000fe40000000045 */
        /* <DEDUP_REMOVED lines=9> */
[----:B------:R-:W-:Y:S02]  /*27840*/  SHF.R.U32.HI R33, RZ, 0x8, R52 ;  /* 0x00000008ff217819 */ /* 0x000fe40000011634 */
[----:B------:R-:W-:Y:S02]  /*27850*/  SHF.R.U32.HI R35, RZ, 0x8, R41 ;  /* 0x00000008ff237819 */ /* 0x000fe40000011629 */
[----:B------:R-:W-:Y:S02]  /*27860*/  SHF.R.U32.HI R26, RZ, 0x8, R136 ;  /* 0x00000008ff1a7819 */ /* 0x000fe40000011688 */
[----:B------:R-:W-:-:S02]  /*27870*/  SHF.R.U32.HI R27, RZ, 0x8, R39 ;  /* 0x00000008ff1b7819 */ /* 0x000fc40000011627 */
[----:B------:R-:W-:Y:S02]  /*27880*/  SHF.R.U32.HI R30, RZ, 0x8, R40 ;  /* 0x00000008ff1e7819 */ /* 0x000fe40000011628 */
[----:B------:R-:W-:Y:S02]  /*27890*/  SHF.R.U32.HI R31, RZ, 0x8, R44 ;  /* 0x00000008ff1f7819 */ /* 0x000fe4000001162c */
[----:B------:R-:W-:Y:S02]  /*278a0*/  LOP3.LUT R44, R33, 0xffff, RZ, 0xc0, !PT ;  /* 0x0000ffff212c7812 */ /* 0x000fe400078ec0ff */
[----:B------:R-:W-:Y:S02]  /*278b0*/  LOP3.LUT R35, R35, 0xffff, RZ, 0xc0, !PT ;  /* 0x0000ffff23237812 */ /* 0x000fe400078ec0ff */
[----:B------:R-:W-:Y:S02]  /*278c0*/  LOP3.LUT R26, R26, 0xffff, RZ, 0xc0, !PT ;  /* 0x0000ffff1a1a7812 */ /* 0x000fe400078ec0ff */
[----:B------:R-:W-:-:S02]  /*278d0*/  LOP3.LUT R27, R27, 0xffff, RZ, 0xc0, !PT ;  /* 0x0000ffff1b1b7812 */ /* 0x000fc400078ec0ff */
[----:B------:R-:W-:Y:S02]  /*278e0*/  LOP3.LUT R30, R30, 0xffff, RZ, 0xc0, !PT ;  /* 0x0000ffff1e1e7812 */ /* 0x000fe400078ec0ff */
[----:B------:R-:W-:Y:S02]  /*278f0*/  LOP3.LUT R42, R31, 0xffff, RZ, 0xc0, !PT ;  /* 0x0000ffff1f2a7812 */ /* 0x000fe400078ec0ff */
[----:B------:R-:W-:Y:S02]  /*27900*/  PRMT R44, R44, 0x3340, R35 ;  /* 0x000033402c2c7816 */ /* 0x000fe40000000023 */
[----:B------:R-:W-:Y:S02]  /*27910*/  PRMT R39, R26, 0x3340, R1 ;  /* 0x000033401a277816 */ /* 0x000fe40000000001 */
[----:B------:R-:W-:Y:S02]  /*27920*/  PRMT R40, R27, 0x3340, R30 ;  /* 0x000033401b287816 */ /* 0x000fe4000000001e */
[----:B------:R-:W-:-:S02]  /*27930*/  SHF.R.U32.HI R35, RZ, 0x8, R140 ;  /* 0x00000008ff237819 */ /* 0x000fc4000001168c */
[----:B------:R-:W-:Y:S02]  /*27940*/  SHF.R.U32.HI R26, RZ, 0x8, R43 ;  /* 0x00000008ff1a7819 */ /* 0x000fe4000001162b */
[----:B------:R-:W-:Y:S02]  /*27950*/  SHF.R.U32.HI R27, RZ, 0x8, R134 ;  /* 0x00000008ff1b7819 */ /* 0x000fe40000011686 */
[----:B------:R-:W-:Y:S02]  /*27960*/  SHF.R.U32.HI R30, RZ, 0x8, R112 ;  /* 0x00000008ff1e7819 */ /* 0x000fe40000011670 */
[----:B------:R-:W-:Y:S02]  /*27970*/  PRMT R41, R42, 0x3340, R1 ;  /* 0x000033402a297816 */ /* 0x000fe40000000001 */
[----:B------:R-:W-:Y:S02]  /*27980*/  LOP3.LUT R42, R35, 0xffff, RZ, 0xc0, !PT ;  /* 0x0000ffff232a7812 */ /* 0x000fe400078ec0ff */
[----:B------:R-:W-:-:S02]  /*27990*/  LOP3.LUT R26, R26, 0xffff, RZ, 0xc0, !PT ;  /* 0x0000ffff1a1a7812 */ /* 0x000fc400078ec0ff */
[----:B------:R-:W-:Y:S02]  /*279a0*/  LOP3.LUT R27, R27, 0xffff, RZ, 0xc0, !PT ;  /* 0x0000ffff1b1b7812 */ /* 0x000fe400078ec0ff */
[----:B------:R-:W-:Y:S02]  /*279b0*/  LOP3.LUT R30, R30, 0xffff, RZ, 0xc0, !PT ;  /* 0x0000ffff1e1e7812 */ /* 0x000fe400078ec0ff */
[----:B------:R-:W-:Y:S02]  /*279c0*/  PRMT R43, R42, 0x3340, R1 ;  /* 0x000033402a2b7816 */ /* 0x000fe40000000001 */
[----:B------:R-:W-:Y:S02]  /*279d0*/  SHF.R.U32.HI R31, RZ, 0x8, R45 ;  /* 0x00000008ff1f7819 */ /* 0x000fe4000001162d */
[----:B------:R-:W-:Y:S02]  /*279e0*/  PRMT R42, R26, 0x3340, R27 ;  /* 0x000033401a2a7816 */ /* 0x000fe4000000001b */
[----:B------:R-:W-:-:S02]  /*279f0*/  PRMT R45, R30, 0x3340, R1 ;  /* 0x000033401e2d7816 */ /* 0x000fc40000000001 */
[----:B------:R-:W-:Y:S02]  /*27a00*/  SHF.R.U32.HI R26, RZ, 0x8, R130 ;  /* 0x00000008ff1a7819 */ /* 0x000fe40000011682 */
[----:B------:R-:W-:Y:S02]  /*27a10*/  SHF.R.U32.HI R33, RZ, 0x8, R128 ;  /* 0x00000008ff217819 */ /* 0x000fe40000011680 */
[----:B------:R-:W-:Y:S02]  /*27a20*/  SHF.R.U32.HI R27, RZ, 0x8, R47 ;  /* 0x00000008ff1b7819 */ /* 0x000fe4000001162f */
[----:B------:R-:W-:Y:S02]  /*27a30*/  SHF.R.U32.HI R30, RZ, 0x8, R138 ;  /* 0x00000008ff1e7819 */ /* 0x000fe4000001168a */
[----:B------:R-:W-:Y:S02]  /*27a40*/  LOP3.LUT R46, R31, 0xffff, RZ, 0xc0, !PT ;  /* 0x0000ffff1f2e7812 */ /* 0x000fe400078ec0ff */
[----:B------:R-:W-:-:S02]  /*27a50*/  LOP3.LUT R26, R26, 0xffff, RZ, 0xc0, !PT ;  /* 0x0000ffff1a1a7812 */ /* 0x000fc400078ec0ff */
[----:B------:R-:W-:Y:S02]  /*27a60*/  LOP3.LUT R33, R33, 0xffff, RZ, 0xc0, !PT ;  /* 0x0000ffff21217812 */ /* 0x000fe400078ec0ff */
[----:B------:R-:W-:Y:S02]  /*27a70*/  SHF.R.U32.HI R31, RZ, 0x8, R60 ;  /* 0x00000008ff1f7819 */ /* 0x000fe4000001163c */
[----:B------:R-:W-:Y:S02]  /*27a80*/  LOP3.LUT R27, R27, 0xffff, RZ, 0xc0, !PT ;  /* 0x0000ffff1b1b7812 */ /* 0x000fe400078ec0ff */
[----:B------:R-:W-:Y:S02]  /*27a90*/  LOP3.LUT R30, R30, 0xffff, RZ, 0xc0, !PT ;  /* 0x0000ffff1e1e7812 */ /* 0x000fe400078ec0ff */
[----:B------:R-:W-:Y:S02]  /*27aa0*/  SHF.R.U32.HI R35, RZ, 0x8, R49 ;  /* 0x00000008ff237819 */ /* 0x000fe40000011631 */
[----:B------:R-:W-:-:S02]  /*27ab0*/  PRMT R47, R26, 0x3340, R1 ;  /* 0x000033401a2f7816 */ /* 0x000fc40000000001 */
[----:B------:R-:W-:Y:S02]  /*27ac0*/  PRMT R46, R46, 0x3340, R33 ;  /* 0x000033402e2e7816 */ /* 0x000fe40000000021 */
[----:B------:R-:W-:Y:S02]  /*27ad0*/  LOP3.LUT R52, R31, 0xffff, RZ, 0xc0, !PT ;  /* 0x0000ffff1f347812 */ /* 0x000fe400078ec0ff */
[----:B------:R-:W-:Y:S02]  /*27ae0*/  PRMT R49, R27, 0x3340, R30 ;  /* 0x000033401b317816 */ /* 0x000fe4000000001e */
[----:B------:R-:W-:Y:S02]  /*27af0*/  SHF.R.U32.HI R26, RZ, 0x8, R62 ;  /* 0x00000008ff1a7819 */ /* 0x000fe4000001163e */
[----:B------:R-:W-:Y:S02]  /*27b00*/  SHF.R.U32.HI R33, RZ, 0x8, R54 ;  /* 0x00000008ff217819 */ /* 0x000fe40000011636 */
[----:B------:R-:W-:-:S02]  /*27b10*/  SHF.R.U32.HI R27, RZ, 0x8, R68 ;  /* 0x00000008ff1b7819 */ /* 0x000fc40000011644 */
[----:B------:R-:W-:Y:S02]  /*27b20*/  SHF.R.U32.HI R31, RZ, 0x8, R51 ;  /* 0x00000008ff1f7819 */ /* 0x000fe40000011633 */
[----:B------:R-:W-:Y:S02]  /*27b30*/  LOP3.LUT R26, R26, 0xffff, RZ, 0xc0, !PT ;  /* 0x0000ffff1a1a7812 */ /* 0x000fe400078ec0ff */
[----:B------:R-:W-:Y:S02]  /*27b40*/  LOP3.LUT R54, R33, 0xffff, RZ, 0xc0, !PT ;  /* 0x0000ffff21367812 */ /* 0x000fe400078ec0ff */
[----:B------:R-:W-:Y:S02]  /*27b50*/  LOP3.LUT R56, R27, 0xffff, RZ, 0xc0, !PT ;  /* 0x0000ffff1b387812 */ /* 0x000fe400078ec0ff */
[----:B------:R-:W-:Y:S02]  /*27b60*/  LOP3.LUT R31, R31, 0xffff, RZ, 0xc0, !PT ;  /* 0x0000ffff1f1f7812 */ /* 0x000fe400078ec0ff */
[----:B------:R-:W-:-:S02]  /*27b70*/  SHF.R.U32.HI R30, RZ, 0x8, R70 ;  /* 0x00000008ff1e7819 */ /* 0x000fc40000011646 */
[----:B------:R-:W-:Y:S02]  /*27b80*/  SHF.R.U32.HI R33, RZ, 0x8, R53 ;  /* 0x00000008ff217819 */ /* 0x000fe40000011635 */
[----:B------:R-:W-:Y:S02]  /*27b90*/  PRMT R51, R26, 0x3340, R1 ;  /* 0x000033401a337816 */ /* 0x000fe40000000001 */
[----:B------:R-:W-:Y:S02]  /*27ba0*/  PRMT R56, R56, 0x3340, R31 ;  /* 0x0000334038387816 */ /* 0x000fe4000000001f */
[----:B------:R-:W-:Y:S02]  /*27bb0*/  SHF.R.U32.HI R26, RZ, 0x8, R78 ;  /* 0x00000008ff1a7819 */ /* 0x000fe4000001164e */
[----:B------:R-:W-:Y:S02]  /*27bc0*/  LOP3.LUT R30, R30, 0xffff, RZ, 0xc0, !PT ;  /* 0x0000ffff1e1e7812 */ /* 0x000fe400078ec0ff */
[----:B------:R-:W-:-:S02]  /*27bd0*/  LOP3.LUT R33, R33, 0xffff, RZ, 0xc0, !PT ;  /* 0x0000ffff21217812 */ /* 0x000fc400078ec0ff */
[----:B------:R-:W-:Y:S02]  /*27be0*/  SHF.R.U32.HI R27, RZ, 0x8, R84 ;  /* 0x00000008ff1b7819 */ /* 0x000fe40000011654 */
[----:B------:R-:W-:Y:S02]  /*27bf0*/  SHF.R.U32.HI R31, RZ, 0x8, R55 ;  /* 0x00000008ff1f7819 */ /* 0x000fe40000011637 */
[----:B------:R-:W-:Y:S02]  /*27c00*/  LOP3.LUT R60, R26, 0xffff, RZ, 0xc0, !PT ;  /* 0x0000ffff1a3c7812 */ /* 0x000fe400078ec0ff */
[----:B------:R-:W-:Y:S02]  /*27c10*/  PRMT R59, R30, 0x3340, R33 ;  /* 0x000033401e3b7816 */ /* 0x000fe40000000021 */
[----:B------:R-:W-:Y:S02]  /*27c20*/  LOP3.LUT R26, R27, 0xffff, RZ, 0xc0, !PT ;  /* 0x0000ffff1b1a7812 */ /* 0x000fe400078ec0ff */
[----:B------:R-:W-:-:S02]  /*27c30*/  LOP3.LUT R31, R31, 0xffff, RZ, 0xc0, !PT ;  /* 0x0000ffff1f1f7812 */ /* 0x000fc400078ec0ff */
[----:B------:R-:W-:Y:S02]  /*27c40*/  SHF.R.U32.HI R30, RZ, 0x8, R86 ;  /* 0x00000008ff1e7819 */ /* 0x000fe40000011656 */
[----:B------:R-:W-:Y:S02]  /*27c50*/  SHF.R.U32.HI R33, RZ, 0x8, R57 ;  /* 0x00000008ff217819 */ /* 0x000fe40000011639 */
[----:B------:R-:W-:Y:S02]  /*27c60*/  PRMT R55, R26, 0x3340, R31 ;  /* 0x000033401a377816 */ /* 0x000fe4000000001f */
[----:B------:R-:W-:Y:S02]  /*27c70*/  LOP3.LUT R30, R30, 0xffff, RZ, 0xc0, !PT ;  /* 0x0000ffff1e1e7812 */ /* 0x000fe400078ec0ff */
[----:B------:R-:W-:Y:S02]  /*27c80*/  LOP3.LUT R33, R33, 0xffff, RZ, 0xc0, !PT ;  /* 0x0000ffff21217812 */ /* 0x000fe400078ec0ff */
[----:B------:R-:W-:-:S02]  /*27c90*/  SHF.R.U32.HI R26, RZ, 0x8, R94 ;  /* 0x00000008ff1a7819 */ /* 0x000fc4000001165e */
[----:B------:R-:W-:Y:S02]  /*27ca0*/  SHF.R.U32.HI R27, RZ, 0x8, R100 ;  /* 0x00000008ff1b7819 */ /* 0x000fe40000011664 */
[----:B------:R-:W-:Y:S02]  /*27cb0*/  SHF.R.U32.HI R31, RZ, 0x8, R63 ;  /* 0x00000008ff1f7819 */ /* 0x000fe4000001163f */
[----:B------:R-:W-:Y:S02]  /*27cc0*/  PRMT R61, R30, 0x3340, R33 ;  /* 0x000033401e3d7816 */ /* 0x000fe40000000021 */
[----:B------:R-:W-:Y:S02]  /*27cd0*/  LOP3.LUT R62, R26, 0xffff, RZ, 0xc0, !PT ;  /* 0x0000ffff1a3e7812 */ /* 0x000fe400078ec0ff */
[----:B------:R-:W-:Y:S02]  /*27ce0*/  SHF.R.U32.HI R30, RZ, 0x8, R102 ;  /* 0x00000008ff1e7819 */ /* 0x000fe40000011666 */
[----:B------:R-:W-:-:S02]  /*27cf0*/  SHF.R.U32.HI R33, RZ, 0x8, R65 ;  /* 0x00000008ff217819 */ /* 0x000fc40000011641 */
[----:B------:R-:W-:Y:S02]  /*27d00*/  LOP3.LUT R26, R27, 0xffff, RZ, 0xc0, !PT ;  /* 0x0000ffff1b1a7812 */ /* 0x000fe400078ec0ff */
[----:B------:R-:W-:Y:S02]  /*27d10*/  LOP3.LUT R31, R31, 0xffff, RZ, 0xc0, !PT ;  /* 0x0000ffff1f1f7812 */ /* 0x000fe400078ec0ff */
[----:B------:R-:W-:Y:S02]  /*27d20*/  LOP3.LUT R30, R30, 0xffff, RZ, 0xc0, !PT ;  /* 0x0000ffff1e1e7812 */ /* 0x000fe400078ec0ff */
[----:B------:R-:W-:Y:S02]  /*27d30*/  LOP3.LUT R33, R33, 0xffff, RZ, 0xc0, !PT ;  /* 0x0000ffff21217812 */ /* 0x000fe400078ec0ff */
[----:B------:R-:W-:Y:S02]  /*27d40*/  PRMT R57, R26, 0x3340, R31 ;  /* 0x000033401a397816 */ /* 0x000fe4000000001f */
[----:B------:R-:W-:-:S02]  /*27d50*/  SHF.R.U32.HI R26, RZ, 0x8, R110 ;  /* 0x00000008ff1a7819 */ /* 0x000fc4000001166e */
[----:B------:R-:W-:Y:S02]  /*27d60*/  SHF.R.U32.HI R27, RZ, 0x8, R116 ;  /* 0x00000008ff1b7819 */ /* 0x000fe40000011674 */
[----:B------:R-:W-:Y:S02]  /*27d70*/  SHF.R.U32.HI R31, RZ, 0x8, R67 ;  /* 0x00000008ff1f7819 */ /* 0x000fe40000011643 */
[----:B------:R-:W-:Y:S02]  /*27d80*/  PRMT R63, R30, 0x3340, R33 ;  /* 0x000033401e3f7816 */ /* 0x000fe40000000021 */
[----:B------:R-:W-:Y:S02]  /*27d90*/  SHF.R.U32.HI R30, RZ, 0x8, R118 ;  /* 0x00000008ff1e7819 */ /* 0x000fe40000011676 */
[----:B------:R-:W-:Y:S02]  /*27da0*/  LOP3.LUT R72, R26, 0xffff, RZ, 0xc0, !PT ;  /* 0x0000ffff1a487812 */ /* 0x000fe400078ec0ff */
[----:B------:R-:W-:-:S02]  /*27db0*/  LOP3.LUT R26, R27, 0xffff, RZ, 0xc0, !PT ;  /* 0x0000ffff1b1a7812 */ /* 0x000fc400078ec0ff */
[----:B------:R-:W-:Y:S02]  /*27dc0*/  LOP3.LUT R31, R31, 0xffff, RZ, 0xc0, !PT ;  /* 0x0000ffff1f1f7812 */ /* 0x000fe400078ec0ff */
[----:B------:R-:W-:Y:S02]  /*27dd0*/  SHF.R.U32.HI R33, RZ, 0x8, R69 ;  /* 0x00000008ff217819 */ /* 0x000fe40000011645 */
[----:B------:R-:W-:Y:S02]  /*27de0*/  LOP3.LUT R35, R35, 0xffff, RZ, 0xc0, !PT ;  /* 0x0000ffff23237812 */ /* 0x000fe400078ec0ff */
[----:B------:R-:W-:Y:S02]  /*27df0*/  LOP3.LUT R74, R30, 0xffff, RZ, 0xc0, !PT ;  /* 0x0000ffff1e4a7812 */ /* 0x000fe400078ec0ff */
        /* <DEDUP_REMOVED lines=8> */
[----:B------:R-:W-:Y:S02]  /*27e80*/  SHF.R.U32.HI R16, RZ, 0x8, R126 ;  /* 0x00000008ff107819 */ /* 0x000fe4000001167e */
[----:B------:R-:W-:Y:S02]  /*27e90*/  LOP3.LUT R26, R18, 0xffff, RZ, 0xc0, !PT ;  /* 0x0000ffff121a7812 */ /* 0x000fe400078ec0ff */
[----:B------:R-:W-:Y:S02]  /*27ea0*/  PRMT R12, R12, 0x4210, R27 ;  /* 0x000042100c0c7816 */ /* 0x000fe4000000001b */
[----:B------:R-:W-:Y:S02]  /*27eb0*/  PRMT R13, R13, 0x4210, R32 ;  /* 0x000042100d0d7816 */ /* 0x000fe40000000020 */
[----:B------:R-:W-:Y:S02]  /*27ec0*/  PRMT R14, R14, 0x4210, R31 ;  /* 0x000042100e0e7816 */ /* 0x000fe4000000001f */
[----:B------:R-:W-:-:S02]  /*27ed0*/  PRMT R15, R15, 0x4210, R64 ;  /* 0x000042100f0f7816 */ /* 0x000fc40000000040 */
[----:B------:R-:W-:Y:S02]  /*27ee0*/  PRMT R36, R36, 0x5410, R37 ;  /* 0x0000541024247816 */ /* 0x000fe40000000025 */
[----:B------:R-:W-:Y:S01]  /*27ef0*/  PRMT R74, R74, 0x3340, R33 ;  /* 0x000033404a4a7816 */ /* 0x000fe20000000021 */
[----:B-1----:R0:W-:Y:S01]  /*27f00*/  STS.128 [R132], R12 ;  /* 0x0000000c84007388 */ /* 0x0021e20000000c00 */
[----:B------:R-:W-:Y:S02]  /*27f10*/  LOP3.LUT R34, R34, 0xffff, RZ, 0xc0, !PT ;  /* 0x0000ffff22227812 */ /* 0x000fe400078ec0ff */
[----:B------:R-:W-:Y:S02]  /*27f20*/  PRMT R37, R38, 0x5410, R39 ;  /* 0x0000541026257816 */ /* 0x000fe40000000027 */
[----:B------:R-:W-:Y:S02]  /*27f30*/  LOP3.LUT R33, R50, 0xffff, RZ, 0xc0, !PT ;  /* 0x0000ffff32217812 */ /* 0x000fe400078ec0ff */
[----:B------:R-:W-:-:S02]  /*27f40*/  LOP3.LUT R66, R66, 0xffff, RZ, 0xc0, !PT ;  /* 0x0000ffff42427812 */ /* 0x000fc400078ec0ff */
[----:B------:R-:W-:Y:S02]  /*27f50*/  PRMT R38, R40, 0x5410, R41 ;  /* 0x0000541028267816 */ /* 0x000fe40000000029 */
[----:B------:R-:W-:Y:S02]  /*27f60*/  PRMT R39, R44, 0x5410, R43 ;  /* 0x000054102c277816 */ /* 0x000fe4000000002b */
[----:B------:R-:W-:Y:S02]  /*27f70*/  PRMT R45, R42, 0x5410, R45 ;  /* 0x000054102a2d7816 */ /* 0x000fe4000000002d */
[----:B------:R-:W-:Y:S02]  /*27f80*/  PRMT R47, R46, 0x5410, R47 ;  /* 0x000054102e2f7816 */ /* 0x000fe4000000002f */
[----:B------:R-:W-:Y:S02]  /*27f90*/  PRMT R52, R49, 0x5410, R52 ;  /* 0x0000541031347816 */ /* 0x000fe40000000034 */
[----:B------:R-:W-:-:S02]  /*27fa0*/  PRMT R51, R54, 0x5410, R51 ;  /* 0x0000541036337816 */ /* 0x000fc40000000033 */
[----:B------:R-:W-:Y:S02]  /*27fb0*/  LOP3.LUT R48, R16, 0xffff, RZ, 0xc0, !PT ;  /* 0x0000ffff10307812 */ /* 0x000fe400078ec0ff */
[----:B------:R-:W-:Y:S02]  /*27fc0*/  PRMT R16, R17, 0x4210, R26 ;  /* 0x0000421011107816 */ /* 0x000fe4000000001a */
[----:B------:R-:W-:Y:S02]  /*27fd0*/  PRMT R17, R19, 0x4210, R34 ;  /* 0x0000421013117816 */ /* 0x000fe40000000022 */
[----:B------:R-:W-:Y:S02]  /*27fe0*/  PRMT R18, R24, 0x4210, R33 ;  /* 0x0000421018127816 */ /* 0x000fe40000000021 */
[----:B------:R-:W-:Y:S02]  /*27ff0*/  PRMT R19, R25, 0x4210, R66 ;  /* 0x0000421019137816 */ /* 0x000fe40000000042 */
[----:B------:R-:W-:-:S02]  /*28000*/  PRMT R36, R36, 0x5210, R27 ;  /* 0x0000521024247816 */ /* 0x000fc4000000001b */
[----:B------:R-:W-:Y:S01]  /*28010*/  PRMT R37, R37, 0x5210, R32 ;  /* 0x0000521025257816 */ /* 0x000fe20000000020 */
[----:B------:R-:W-:Y:S01]  /*28020*/  STS.128 [R132+0x800], R16 ;  /* 0x0008001084007388 */ /* 0x000fe20000000c00 */
[----:B------:R-:W-:Y:S02]  /*28030*/  PRMT R38, R38, 0x5210, R31 ;  /* 0x0000521026267816 */ /* 0x000fe4000000001f */
[----:B------:R-:W-:Y:S02]  /*28040*/  PRMT R39, R39, 0x5210, R64 ;  /* 0x0000521027277816 */ /* 0x000fe40000000040 */
[----:B0-----:R-:W-:Y:S02]  /*28050*/  PRMT R12, R45, 0x5210, R26 ;  /* 0x000052102d0c7816 */ /* 0x001fe4000000001a */
[----:B------:R-:W-:Y:S01]  /*28060*/  PRMT R13, R47, 0x5210, R34 ;  /* 0x000052102f0d7816 */ /* 0x000fe20000000022 */
[----:B------:R0:W-:Y:S01]  /*28070*/  STS.128 [R132+0x400], R36 ;  /* 0x0004002484007388 */ /* 0x0001e20000000c00 */
[----:B------:R-:W-:Y:S01]  /*28080*/  PRMT R14, R52, 0x5210, R33 ;  /* 0x00005210340e7816 */ /* 0x000fe20000000021 */
[----:B------:R-:W5:Y:S01]  /*28090*/  LDC.64 R44, c[0x0][0x3e0] ;  /* 0x0000f800ff2c7b82 */ /* 0x000f620000000a00 */
[----:B------:R-:W-:-:S02]  /*280a0*/  PRMT R15, R51, 0x5210, R66 ;  /* 0x00005210330f7816 */ /* 0x000fc40000000042 */
[----:B------:R-:W-:Y:S02]  /*280b0*/  SHF.R.U32.HI R35, RZ, 0x8, R76 ;  /* 0x00000008ff237819 */ /* 0x000fe4000001164c */
[--C-:B------:R-:W-:Y:S01]  /*280c0*/  PRMT R68, R60, 0x3340, R1.reuse ;  /* 0x000033403c447816 */ /* 0x100fe20000000001 */
[----:B------:R-:W-:Y:S01]  /*280d0*/  STS.128 [R132+0xc00], R12 ;  /* 0x000c000c84007388 */ /* 0x000fe20000000c00 */
[----:B------:R-:W-:Y:S02]  /*280e0*/  LOP3.LUT R58, R35, 0xffff, RZ, 0xc0, !PT ;  /* 0x0000ffff233a7812 */ /* 0x000fe400078ec0ff */
[----:B------:R-:W-:Y:S01]  /*280f0*/  SHF.R.U32.HI R35, RZ, 0x8, R92 ;  /* 0x00000008ff237819 */ /* 0x000fe2000001165c */
[----:B------:R-:W-:Y:S01]  /*28100*/  BAR.SYNC.DEFER_BLOCKING 0x0 ;  /* 0x0000000000007b1d */ /* 0x000fe20000010000 */
[----:B------:R-:W-:Y:S02]  /*28110*/  PRMT R53, R58, 0x3340, R1 ;  /* 0x000033403a357816 */ /* 0x000fe40000000001 */
[----:B------:R-:W-:-:S02]  /*28120*/  LOP3.LUT R58, R35, 0xffff, RZ, 0xc0, !PT ;  /* 0x0000ffff233a7812 */ /* 0x000fc400078ec0ff */
[----:B------:R-:W-:Y:S02]  /*28130*/  SHF.R.U32.HI R35, RZ, 0x8, R108 ;  /* 0x00000008ff237819 */ /* 0x000fe4000001166c */
[----:B------:R-:W-:Y:S02]  /*28140*/  PRMT R70, R62, 0x3340, R1 ;  /* 0x000033403e467816 */ /* 0x000fe40000000001 */
[----:B------:R-:W-:Y:S02]  /*28150*/  LOP3.LUT R60, R35, 0xffff, RZ, 0xc0, !PT ;  /* 0x0000ffff233c7812 */ /* 0x000fe400078ec0ff */
[----:B------:R-:W-:Y:S02]  /*28160*/  SHF.R.U32.HI R35, RZ, 0x8, R124 ;  /* 0x00000008ff237819 */ /* 0x000fe4000001167c */
[----:B------:R-:W-:Y:S02]  /*28170*/  F2FP.SATFINITE.E4M3.F32.PACK_AB_MERGE_C R80, R81, R80, RZ ;  /* 0x000000505150723e */ /* 0x000fe400048070ff */
[----:B------:R-:W-:-:S02]  /*28180*/  LOP3.LUT R62, R35, 0xffff, RZ, 0xc0, !PT ;  /* 0x0000ffff233e7812 */ /* 0x000fc400078ec0ff */
[----:B------:R-:W-:Y:S02]  /*28190*/  LOP3.LUT R31, R4, 0xffff, RZ, 0xc0, !PT ;  /* 0x0000ffff041f7812 */ /* 0x000fe400078ec0ff */
[--C-:B------:R-:W-:Y:S02]  /*281a0*/  PRMT R35, R62, 0x3340, R1.reuse ;  /* 0x000033403e237816 */ /* 0x100fe40000000001 */
[----:B------:R-:W-:Y:S02]  /*281b0*/  PRMT R25, R48, 0x3340, R1 ;  /* 0x0000334030197816 */ /* 0x000fe40000000001 */
[----:B------:R-:W-:Y:S01]  /*281c0*/  LOP3.LUT R80, R80, 0xffff, RZ, 0xc0, !PT ;  /* 0x0000ffff50507812 */ /* 0x000fe200078ec0ff */
[----:B------:R-:W1:Y:S01]  /*281d0*/  LDS.128 R16, [R202+0x1000] ;  /* 0x00100000ca107984 */ /* 0x000e620000000c00 */
[----:B------:R-:W-:Y:S02]  /*281e0*/  PRMT R41, R8, 0x4210, R31 ;  /* 0x0000421008297816 */ /* 0x000fe4000000001f */
[----:B------:R-:W2:Y:S01]  /*281f0*/  LDC R8, c[0x0][0x3e8] ;  /* 0x0000fa00ff087b82 */ /* 0x000ea20000000800 */
[----:B------:R-:W4:Y:S01]  /*28200*/  LDS.128 R12, [R202+0x2000] ;  /* 0x00200000ca0c7984 */ /* 0x000f220000000c00 */
[----:B------:R-:W-:-:S02]  /*28210*/  PRMT R35, R30, 0x5410, R35 ;  /* 0x000054101e237816 */ /* 0x000fc40000000023 */
[----:B------:R-:W-:Y:S02]  /*28220*/  PRMT R71, R74, 0x5410, R25 ;  /* 0x000054104a477816 */ /* 0x000fe40000000019 */
[----:B------:R-:W-:Y:S01]  /*28230*/  LOP3.LUT R33, R5, 0xffff, RZ, 0xc0, !PT ;  /* 0x0000ffff05217812 */ /* 0x000fe200078ec0ff */
[----:B------:R-:W1:Y:S01]  /*28240*/  LDS.128 R24, [R202] ;  /* 0x00000000ca187984 */ /* 0x000e620000000c00 */
[----:B------:R-:W-:Y:S02]  /*28250*/  LOP3.LUT R30, R6, 0xffff, RZ, 0xc0, !PT ;  /* 0x0000ffff061e7812 */ /* 0x000fe400078ec0ff */
[----:B------:R-:W-:Y:S02]  /*28260*/  PRMT R40, R7, 0x4210, R80 ;  /* 0x0000421007287816 */ /* 0x000fe40000000050 */
[----:B------:R-:W-:Y:S01]  /*28270*/  LDS.128 R4, [R202+0x3000] ;  /* 0x00300000ca047984 */ /* 0x000fe20000000c00 */
[----:B------:R-:W-:Y:S02]  /*28280*/  F2FP.SATFINITE.E4M3.F32.PACK_AB_MERGE_C R82, R83, R82, RZ ;  /* 0x000000525352723e */ /* 0x000fe400048070ff */
[----:B------:R-:W-:-:S02]  /*28290*/  PRMT R43, R29, 0x4210, R30 ;  /* 0x000042101d2b7816 */ /* 0x000fc4000000001e */
[----:B------:R-:W-:Y:S02]  /*282a0*/  PRMT R72, R72, 0x3340, R1 ;  /* 0x0000334048487816 */ /* 0x000fe40000000001 */
[----:B------:R-:W-:Y:S02]  /*282b0*/  LOP3.LUT R29, R82, 0xffff, RZ, 0xc0, !PT ;  /* 0x0000ffff521d7812 */ /* 0x000fe400078ec0ff */
[----:B------:R-:W-:Y:S02]  /*282c0*/  PRMT R70, R61, 0x5410, R70 ;  /* 0x000054103d467816 */ /* 0x000fe40000000046 */
[----:B------:R-:W-:Y:S02]  /*282d0*/  LOP3.LUT R9, R9, 0xffff, RZ, 0xc0, !PT ;  /* 0x0000ffff09097812 */ /* 0x000fe400078ec0ff */
[----:B------:R-:W-:Y:S02]  /*282e0*/  PRMT R63, R63, 0x5410, R72 ;  /* 0x000054103f3f7816 */ /* 0x000fe40000000048 */
[----:B0-----:R-:W-:-:S02]  /*282f0*/  PRMT R36, R20, 0x4210, R29 ;  /* 0x0000421014247816 */ /* 0x001fc4000000001d */
[----:B------:R-:W-:Y:S02]  /*28300*/  LOP3.LUT R10, R10, 0xffff, RZ, 0xc0, !PT ;  /* 0x0000ffff0a0a7812 */ /* 0x000fe400078ec0ff */
[----:B------:R-:W-:Y:S02]  /*28310*/  LOP3.LUT R20, R11, 0xffff, RZ, 0xc0, !PT ;  /* 0x0000ffff0b147812 */ /* 0x000fe400078ec0ff */
[--C-:B------:R-:W-:Y:S02]  /*28320*/  PRMT R58, R58, 0x3340, R1.reuse ;  /* 0x000033403a3a7816 */ /* 0x100fe40000000001 */
[----:B------:R-:W-:Y:S02]  /*28330*/  PRMT R60, R60, 0x3340, R1 ;  /* 0x000033403c3c7816 */ /* 0x000fe40000000001 */
[----:B------:R-:W-:Y:S02]  /*28340*/  SHF.R.U32.HI R11, RZ, 0x6, R228 ;  /* 0x00000006ff0b7819 */ /* 0x000fe400000116e4 */
[----:B------:R-:W-:-:S02]  /*28350*/  PRMT R69, R70, 0x5210, R9 ;  /* 0x0000521046457816 */ /* 0x000fc40000000009 */
[----:B------:R-:W-:Y:S01]  /*28360*/  PRMT R37, R22, 0x4210, R9 ;  /* 0x0000421016257816 */ /* 0x000fe20000000009 */
[----:B-----5:R-:W-:Y:S01]  /*28370*/  IMAD R9, R234, R44, RZ ;  /* 0x0000002cea097224 */ /* 0x020fe200078e02ff */
[--C-:B------:R-:W-:Y:S02]  /*28380*/  PRMT R38, R21, 0x4210, R10.reuse ;  /* 0x0000421015267816 */ /* 0x100fe4000000000a */
[----:B------:R-:W-:Y:S01]  /*28390*/  PRMT R70, R63, 0x5210, R10 ;  /* 0x000052103f467816 */ /* 0x000fe2000000000a */
[----:B------:R-:W-:Y:S01]  /*283a0*/  IMAD R10, R230, R45, RZ ;  /* 0x0000002de60a7224 */ /* 0x000fe200078e02ff */
[----:B------:R-:W-:Y:S02]  /*283b0*/  PRMT R53, R56, 0x5410, R53 ;  /* 0x0000541038357816 */ /* 0x000fe40000000035 */
[----:B------:R-:W-:Y:S02]  /*283c0*/  PRMT R68, R59, 0x5410, R68 ;  /* 0x000054103b447816 */ /* 0x000fe40000000044 */
[----:B------:R-:W-:-:S02]  /*283d0*/  PRMT R58, R55, 0x5410, R58 ;  /* 0x00005410373a7816 */ /* 0x000fc4000000003a */
[----:B------:R-:W-:Y:S02]  /*283e0*/  PRMT R60, R57, 0x5410, R60 ;  /* 0x00005410393c7816 */ /* 0x000fe4000000003c */
[----:B------:R-:W-:Y:S02]  /*283f0*/  SGXT.U32 R11, R11, 0x2 ;  /* 0x000000020b0b781a */ /* 0x000fe40000000000 */
[--C-:B------:R-:W-:Y:S01]  /*28400*/  PRMT R39, R23, 0x4210, R20.reuse ;  /* 0x0000421017277816 */ /* 0x100fe20000000014 */
[----:B------:R-:W-:Y:S01]  /*28410*/  BAR.SYNC.DEFER_BLOCKING 0x0 ;  /* 0x0000000000007b1d */ /* 0x000fe20000010000 */
[----:B------:R-:W-:Y:S01]  /*28420*/  PRMT R71, R71, 0x5210, R20 ;  /* 0x0000521047477816 */ /* 0x000fe20000000014 */
[----:B--2---:R-:W-:Y:S01]  /*28430*/  IMAD R11, R11, R8, RZ ;  /* 0x000000080b0b7224 */ /* 0x004fe200078e02ff */
[----:B------:R-:W-:Y:S02]  /*28440*/  PRMT R42, R28, 0x4210, R33 ;  /* 0x000042101c2a7816 */ /* 0x000fe40000000021 */
[----:B------:R-:W-:-:S02]  /*28450*/  PRMT R80, R53, 0x5210, R80 ;  /* 0x0000521035507816 */ /* 0x000fc40000000050 */
[----:B------:R-:W-:Y:S02]  /*28460*/  PRMT R68, R68, 0x5210, R29 ;  /* 0x0000521044447816 */ /* 0x000fe4000000001d */
[----:B------:R-:W-:Y:S02]  /*28470*/  PRMT R81, R58, 0x5210, R31 ;  /* 0x000052103a517816 */ /* 0x000fe4000000001f */
[----:B------:R-:W-:Y:S02]  /*28480*/  PRMT R82, R60, 0x5210, R33 ;  /* 0x000052103c527816 */ /* 0x000fe40000000021 */
[----:B------:R-:W-:Y:S02]  /*28490*/  PRMT R83, R35, 0x5210, R30 ;  /* 0x0000521023537816 */ /* 0x000fe4000000001e */
[--C-:B---3--:R-:W-:Y:S02]  /*284a0*/  IADD3 R146, P0, P1, R10, R146, R9.reuse ;  /* 0x000000920a927210 */ /* 0x108fe4000791e009 */
[----:B------:R-:W-:-:S02]  /*284b0*/  SHF.R.S32.HI R20, RZ, 0x1f, R9 ;  /* 0x0000001fff147819 */ /* 0x000fc40000011409 */
[----:B------:R-:W-:Y:S02]  /*284c0*/  SHF.R.S32.HI R9, RZ, 0x1f, R10 ;  /* 0x0000001fff097819 */ /* 0x000fe4000001140a */
[----:B-1----:R-:W-:Y:S02]  /*284d0*/  PRMT R211, R17, 0x7773, RZ ;  /* 0x0000777311d37816 */ /* 0x002fe400000000ff */
[----:B------:R-:W-:Y:S01]  /*284e0*/  IADD3.X R9, PT, PT, R9, R147, R20, P0, P1 ;  /* 0x0000009309097210 */ /* 0x000fe200007e2414 */
[----:B------:R-:W-:Y:S01]  /*284f0*/  STS.128 [R132], R40 ;  /* 0x0000002884007388 */ /* 0x000fe20000000c00 */
[C---:B------:R-:W-:Y:S02]  /*28500*/  PRMT R209, R17.reuse, 0x7772, RZ ;  /* 0x0000777211d17816 */ /* 0x040fe400000000ff */
[C---:B------:R-:W-:Y:S01]  /*28510*/  PRMT R206, R17.reuse, 0x7771, RZ ;  /* 0x0000777111ce7816 */ /* 0x040fe200000000ff */
[----:B------:R-:W-:Y:S01]  /*28520*/  STS.128 [R132+0x400], R80 ;  /* 0x0004005084007388 */ /* 0x000fe20000000c00 */
[----:B------:R-:W-:Y:S01]  /*28530*/  PRMT R208, R17, 0x7770, RZ ;  /* 0x0000777011d07816 */ /* 0x000fe200000000ff */
[----:B------:R-:W-:Y:S01]  /*28540*/  IMAD R17, R8, 0x4, R11 ;  /* 0x0000000408117824 */ /* 0x000fe200078e020b */
[----:B------:R-:W-:Y:S01]  /*28550*/  IADD3 R10, P0, PT, R11, R146, RZ ;  /* 0x000000920b0a7210 */ /* 0x000fe20007f1e0ff */
[----:B------:R0:W-:Y:S01]  /*28560*/  STS.128 [R132+0x800], R36 ;  /* 0x0008002484007388 */ /* 0x0001e20000000c00 */
[----:B------:R-:W-:-:S02]  /*28570*/  PRMT R245, R19, 0x7773, RZ ;  /* 0x0000777313f57816 */ /* 0x000fc400000000ff */
[C---:B------:R-:W-:Y:S01]  /*28580*/  PRMT R247, R19.reuse, 0x7772, RZ ;  /* 0x0000777213f77816 */ /* 0x040fe200000000ff */
[----:B------:R-:W-:Y:S01]  /*28590*/  STS.128 [R132+0xc00], R68 ;  /* 0x000c004484007388 */ /* 0x000fe20000000c00 */
[C---:B------:R-:W-:Y:S02]  /*285a0*/  PRMT R249, R19.reuse, 0x7771, RZ ;  /* 0x0000777113f97816 */ /* 0x040fe400000000ff */
[----:B------:R-:W-:Y:S01]  /*285b0*/  PRMT R204, R19, 0x7770, RZ ;  /* 0x0000777013cc7816 */ /* 0x000fe200000000ff */
[----:B------:R-:W-:Y:S01]  /*285c0*/  IMAD R19, R8, 0x4, R17 ;  /* 0x0000000408137824 */ /* 0x000fe200078e0211 */
[----:B------:R-:W-:Y:S02]  /*285d0*/  LEA.HI.X.SX32 R11, R11, R9, 0x1, P0 ;  /* 0x000000090b0b7211 */ /* 0x000fe400000f0eff */
[C---:B----4-:R-:W-:Y:S02]  /*285e0*/  PRMT R203, R12.reuse, 0x7773, RZ ;  /* 0x000077730ccb7816 */ /* 0x050fe400000000ff */
[----:B------:R-:W-:-:S02]  /*285f0*/  PRMT R205, R12, 0x7772, RZ ;  /* 0x000077720ccd7816 */ /* 0x000fc400000000ff */
[C---:B------:R-:W-:Y:S02]  /*28600*/  PRMT R207, R12.reuse, 0x7771, RZ ;  /* 0x000077710ccf7816 */ /* 0x040fe400000000ff */
[----:B------:R-:W-:Y:S02]  /*28610*/  PRMT R219, R12, 0x7770, RZ ;  /* 0x000077700cdb7816 */ /* 0x000fe400000000ff */
[----:B------:R-:W-:Y:S02]  /*28620*/  LEA.HI R21, R228, 0xc, RZ, 0x1a ;  /* 0x0000000ce4157811 */ /* 0x000fe400078fd0ff */
[----:B------:R-:W-:Y:S02]  /*28630*/  IADD3 R12, P0, PT, R17, R146, RZ ;  /* 0x00000092110c7210 */ /* 0x000fe40007f1e0ff */
[C---:B------:R-:W-:Y:S02]  /*28640*/  PRMT R213, R13.reuse, 0x7773, RZ ;  /* 0x000077730dd57816 */ /* 0x040fe400000000ff */
[----:B------:R-:W-:-:S02]  /*28650*/  PRMT R215, R13, 0x7772, RZ ;  /* 0x000077720dd77816 */ /* 0x000fc400000000ff */
[C---:B------:R-:W-:Y:S02]  /*28660*/  PRMT R217, R13.reuse, 0x7771, RZ ;  /* 0x000077710dd97816 */ /* 0x040fe400000000ff */
[----:B------:R-:W-:Y:S02]  /*28670*/  PRMT R231, R13, 0x7770, RZ ;  /* 0x000077700de77816 */ /* 0x000fe400000000ff */
[C---:B------:R-:W-:Y:S02]  /*28680*/  PRMT R233, R18.reuse, 0x7773, RZ ;  /* 0x0000777312e97816 */ /* 0x040fe400000000ff */
[C---:B------:R-:W-:Y:S02]  /*28690*/  PRMT R223, R18.reuse, 0x7772, RZ ;  /* 0x0000777212df7816 */ /* 0x040fe400000000ff */
[C---:B------:R-:W-:Y:S02]  /*286a0*/  PRMT R221, R18.reuse, 0x7771, RZ ;  /* 0x0000777112dd7816 */ /* 0x040fe400000000ff */
[----:B------:R-:W-:Y:S01]  /*286b0*/  PRMT R235, R18, 0x7770, RZ ;  /* 0x0000777012eb7816 */ /* 0x000fe200000000ff */
[----:B------:R-:W-:Y:S01]  /*286c0*/  IMAD R18, R21, R8, RZ ;  /* 0x0000000815127224 */ /* 0x000fe200078e02ff */
[----:B------:R-:W-:-:S02]  /*286d0*/  PRMT R225, R14, 0x7773, RZ ;  /* 0x000077730ee17816 */ /* 0x000fc400000000ff */
[C---:B------:R-:W-:Y:S02]  /*286e0*/  PRMT R227, R14.reuse, 0x7772, RZ ;  /* 0x000077720ee37816 */ /* 0x040fe400000000ff */
[C---:B------:R-:W-:Y:S02]  /*286f0*/  PRMT R229, R14.reuse, 0x7771, RZ ;  /* 0x000077710ee57816 */ /* 0x040fe400000000ff */
[----:B------:R-:W-:Y:S02]  /*28700*/  PRMT R243, R14, 0x7770, RZ ;  /* 0x000077700ef37816 */ /* 0x000fe400000000ff */
[----:B------:R-:W-:Y:S02]  /*28710*/  LEA.HI.X.SX32 R13, R17, R9, 0x1, P0 ;  /* 0x00000009110d7211 */ /* 0x000fe400000f0eff */
[----:B------:R-:W-:Y:S02]  /*28720*/  IADD3 R14, P0, PT, R19, R146, RZ ;  /* 0x00000092130e7210 */ /* 0x000fe40007f1e0ff */
[----:B------:R-:W-:-:S02]  /*28730*/  PRMT R237, R15, 0x7773, RZ ;  /* 0x000077730fed7816 */ /* 0x000fc400000000ff */
[C---:B------:R-:W-:Y:S02]  /*28740*/  PRMT R239, R15.reuse, 0x7772, RZ ;  /* 0x000077720fef7816 */ /* 0x040fe400000000ff */
[C---:B------:R-:W-:Y:S02]  /*28750*/  PRMT R241, R15.reuse, 0x7771, RZ ;  /* 0x000077710ff17816 */ /* 0x040fe400000000ff */
[----:B------:R-:W-:Y:S02]  /*28760*/  PRMT R251, R15, 0x7770, RZ ;  /* 0x000077700ffb7816 */ /* 0x000fe400000000ff */
[C---:B------:R-:W-:Y:S02]  /*28770*/  PRMT R210, R16.reuse, 0x7773, RZ ;  /* 0x0000777310d27816 */ /* 0x040fe400000000ff */
[C---:B------:R-:W-:Y:S02]  /*28780*/  PRMT R212, R16.reuse, 0x7772, RZ ;  /* 0x0000777210d47816 */ /* 0x040fe400000000ff */
[----:B------:R-:W-:-:S02]  /*28790*/  PRMT R214, R16, 0x7771, RZ ;  /* 0x0000777110d67816 */ /* 0x000fc400000000ff */
[----:B------:R-:W-:Y:S02]  /*287a0*/  PRMT R57, R16, 0x7770, RZ ;  /* 0x0000777010397816 */ /* 0x000fe400000000ff */
[-C--:B------:R-:W-:Y:S01]  /*287b0*/  LEA.HI.X.SX32 R15, R19, R9.reuse, 0x1, P0 ;  /* 0x00000009130f7211 */ /* 0x080fe200000f0eff */
[----:B------:R-:W-:Y:S01]  /*287c0*/  IMAD R19, R8, 0x8, R19 ;  /* 0x0000000808137824 */ /* 0x000fe200078e0213 */
[-C--:B------:R-:W-:Y:S02]  /*287d0*/  IADD3 R16, P1, PT, R18, R146.reuse, RZ ;  /* 0x0000009212107210 */ /* 0x080fe40007f3e0ff */
[----:B------:R-:W-:Y:S01]  /*287e0*/  PRMT R23, R24, 0x7770, RZ ;  /* 0x0000777018177816 */ /* 0x000fe200000000ff */
[----:B------:R-:W-:Y:S01]  /*287f0*/  BAR.SYNC.DEFER_BLOCKING 0x0 ;  /* 0x0000000000007b1d */ /* 0x000fe20000010000 */
[----:B------:R-:W-:Y:S01]  /*28800*/  LEA.HI.X.SX32 R17, R18, R9, 0x1, P1 ;  /* 0x0000000912117211 */ /* 0x000fe200008f0eff */
[----:B------:R-:W-:Y:S01]  /*28810*/  IMAD R21, R8, 0x4, R19 ;  /* 0x0000000408157824 */ /* 0x000fe200078e0213 */
[----:B------:R-:W-:-:S02]  /*28820*/  IADD3 R18, P0, PT, R19, R146, RZ ;  /* 0x0000009213127210 */ /* 0x000fc40007f1e0ff */
[C---:B------:R-:W-:Y:S02]  /*28830*/  PRMT R55, R24.reuse, 0x7771, RZ ;  /* 0x0000777118377816 */ /* 0x040fe400000000ff */
[----:B------:R-:W-:Y:S02]  /*28840*/  LEA.HI.X.SX32 R19, R19, R9, 0x1, P0 ;  /* 0x0000000913137211 */ /* 0x000fe400000f0eff */
[C---:B------:R-:W-:Y:S02]  /*28850*/  PRMT R53, R24.reuse, 0x7772, RZ ;  /* 0x0000777218357816 */ /* 0x040fe400000000ff */
[----:B------:R-:W-:Y:S02]  /*28860*/  PRMT R51, R24, 0x7773, RZ ;  /* 0x0000777318337816 */ /* 0x000fe400000000ff */
[C---:B------:R-:W-:Y:S02]  /*28870*/  PRMT R31, R27.reuse, 0x7773, RZ ;  /* 0x000077731b1f7816 */ /* 0x040fe400000000ff */
[----:B------:R-:W-:-:S02]  /*28880*/  PRMT R33, R27, 0x7772, RZ ;  /* 0x000077721b217816 */ /* 0x000fc400000000ff */
[C---:B------:R-:W-:Y:S02]  /*28890*/  PRMT R35, R27.reuse, 0x7771, RZ ;  /* 0x000077711b237816 */ /* 0x040fe400000000ff */
[----:B0-----:R-:W-:Y:S02]  /*288a0*/  PRMT R37, R27, 0x7770, RZ ;  /* 0x000077701b257816 */ /* 0x001fe400000000ff */
[----:B------:R-:W-:Y:S02]  /*288b0*/  LEA.HI R27, R228, 0x1c, RZ, 0x1a ;  /* 0x0000001ce41b7811 */ /* 0x000fe400078fd0ff */
[C---:B------:R-:W-:Y:S01]  /*288c0*/  PRMT R45, R25.reuse, 0x7773, RZ ;  /* 0x00007773192d7816 */ /* 0x040fe200000000ff */
[----:B------:R0:W-:Y:S01]  /*288d0*/  STG.E.U8 desc[UR8][R10.64], R23 ;  /* 0x000000170a007986 */ /* 0x0001e2000c101108 */
[C---:B------:R-:W-:Y:S02]  /*288e0*/  PRMT R47, R25.reuse, 0x7772, RZ ;  /* 0x00007772192f7816 */ /* 0x040fe400000000ff */
[C---:B------:R-:W-:Y:S01]  /*288f0*/  PRMT R49, R25.reuse, 0x7771, RZ ;  /* 0x0000777119317816 */ /* 0x040fe200000000ff */
[----:B------:R1:W-:Y:S01]  /*28900*/  STG.E.U8 desc[UR8][R12.64], R55 ;  /* 0x000000370c007986 */ /* 0x0003e2000c101108 */
[----:B------:R-:W-:-:S02]  /*28910*/  PRMT R25, R25, 0x7770, RZ ;  /* 0x0000777019197816 */ /* 0x000fc400000000ff */
[C---:B------:R-:W-:Y:S01]  /*28920*/  PRMT R29, R26.reuse, 0x7770, RZ ;  /* 0x000077701a1d7816 */ /* 0x040fe200000000ff */
[----:B------:R2:W-:Y:S01]  /*28930*/  STG.E.U8 desc[UR8][R14.64], R53 ;  /* 0x000000350e007986 */ /* 0x0005e2000c101108 */
[C---:B------:R-:W-:Y:S02]  /*28940*/  PRMT R43, R26.reuse, 0x7771, RZ ;  /* 0x000077711a2b7816 */ /* 0x040fe400000000ff */
[----:B------:R-:W-:Y:S01]  /*28950*/  PRMT R39, R26, 0x7773, RZ ;  /* 0x000077731a277816 */ /* 0x000fe200000000ff */
[----:B0-----:R-:W-:Y:S01]  /*28960*/  IMAD R23, R8, 0x4, R21 ;  /* 0x0000000408177824 */ /* 0x001fe200078e0215 */
[C---:B------:R-:W-:Y:S01]  /*28970*/  IADD3 R10, P0, PT, R21.reuse, R146, RZ ;  /* 0x00000092150a7210 */ /* 0x040fe20007f1e0ff */
[----:B------:R0:W-:Y:S01]  /*28980*/  STG.E.U8 desc[UR8][R16.64], R51 ;  /* 0x0000003310007986 */ /* 0x0001e2000c101108 */
[----:B------:R-:W-:Y:S01]  /*28990*/  PRMT R41, R26, 0x7772, RZ ;  /* 0x000077721a297816 */ /* 0x000fe200000000ff */
[C---:B-1----:R-:W-:Y:S01]  /*289a0*/  IMAD R13, R8.reuse, 0x8, R23 ;  /* 0x00000008080d7824 */ /* 0x042fe200078e0217 */
[----:B------:R-:W-:Y:S01]  /*289b0*/  LEA.HI.X.SX32 R11, R21, R9, 0x1, P0 ;  /* 0x00000009150b7211 */ /* 0x000fe200000f0eff */
[----:B------:R-:W-:Y:S01]  /*289c0*/  IMAD R12, R27, R8, RZ ;  /* 0x000000081b0c7224 */ /* 0x000fe200078e02ff */
[----:B------:R-:W-:Y:S01]  /*289d0*/  IADD3 R20, P0, PT, R23, R146, RZ ;  /* 0x0000009217147210 */ /* 0x000fe20007f1e0ff */
[----:B--2---:R-:W-:Y:S01]  /*289e0*/  IMAD R15, R8, 0x4, R13 ;  /* 0x00000004080f7824 */ /* 0x004fe200078e020d */
[----:B------:R1:W-:Y:S01]  /*289f0*/  STG.E.U8 desc[UR8][R18.64], R25 ;  /* 0x0000001912007986 */ /* 0x0003e2000c101108 */
[----:B------:R-:W-:-:S02]  /*28a00*/  LEA.HI R27, R228, 0x2c, RZ, 0x1a ;  /* 0x0000002ce41b7811 */ /* 0x000fc400078fd0ff */
[-C--:B------:R-:W-:Y:S01]  /*28a10*/  LEA.HI.X.SX32 R21, R23, R9.reuse, 0x1, P0 ;  /* 0x0000000917157211 */ /* 0x080fe200000f0eff */
[----:B------:R2:W-:Y:S01]  /*28a20*/  STG.E.U8 desc[UR8][R10.64], R49 ;  /* 0x000000310a007986 */ /* 0x0005e2000c101108 */
[----:B0-----:R-:W-:Y:S01]  /*28a30*/  IADD3 R16, P0, PT, R13, R146, RZ ;  /* 0x000000920d107210 */ /* 0x001fe20007f1e0ff */
[----:B------:R-:W-:Y:S01]  /*28a40*/  IMAD R24, R27, R8, RZ ;  /* 0x000000081b187224 */ /* 0x000fe200078e02ff */
[CC--:B------:R-:W-:Y:S01]  /*28a50*/  IADD3 R22, P1, PT, R12.reuse, R146.reuse, RZ ;  /* 0x000000920c167210 */ /* 0x0c0fe20007f3e0ff */
[----:B------:R0:W-:Y:S01]  /*28a60*/  STG.E.U8 desc[UR8][R20.64], R47 ;  /* 0x0000002f14007986 */ /* 0x0001e2000c101108 */
[-C--:B------:R-:W-:Y:S02]  /*28a70*/  LEA.HI.X.SX32 R17, R13, R9.reuse, 0x1, P0 ;  /* 0x000000090d117211 */ /* 0x080fe400000f0eff */
[----:B------:R-:W-:Y:S01]  /*28a80*/  LEA.HI.X.SX32 R23, R12, R9, 0x1, P1 ;  /* 0x000000090c177211 */ /* 0x000fe200008f0eff */
[----:B-1----:R-:W-:Y:S01]  /*28a90*/  IMAD R25, R8, 0x4, R15 ;  /* 0x0000000408197824 */ /* 0x002fe200078e020f */
[----:B------:R-:W-:-:S02]  /*28aa0*/  IADD3 R18, P0, PT, R15, R146, RZ ;  /* 0x000000920f127210 */ /* 0x000fc40007f1e0ff */
[----:B------:R-:W-:Y:S01]  /*28ab0*/  LEA.HI R59, R228, 0x4c, RZ, 0x1a ;  /* 0x0000004ce43b7811 */ /* 0x000fe200078fd0ff */
[----:B------:R1:W-:Y:S01]  /*28ac0*/  STG.E.U8 desc[UR8][R22.64], R45 ;  /* 0x0000002d16007986 */ /* 0x0003e2000c101108 */
[-C--:B------:R-:W-:Y:S02]  /*28ad0*/  LEA.HI.X.SX32 R19, R15, R9.reuse, 0x1, P0 ;  /* 0x000000090f137211 */ /* 0x080fe400000f0eff */
[CC--:B--2---:R-:W-:Y:S01]  /*28ae0*/  IADD3 R10, P0, PT, R25.reuse, R146.reuse, RZ ;  /* 0x00000092190a7210 */ /* 0x0c4fe20007f1e0ff */
[----:B------:R-:W2:Y:S01]  /*28af0*/  LDS.128 R12, [R202] ;  /* 0x00000000ca0c7984 */ /* 0x000ea20000000c00 */
[----:B0-----:R-:W-:Y:S02]  /*28b00*/  IADD3 R20, P1, PT, R24, R146, RZ ;  /* 0x0000009218147210 */ /* 0x001fe40007f3e0ff */
[-C--:B------:R-:W-:Y:S01]  /*28b10*/  LEA.HI.X.SX32 R11, R25, R9.reuse, 0x1, P0 ;  /* 0x00000009190b7211 */ /* 0x080fe200000f0eff */
[----:B------:R-:W-:Y:S01]  /*28b20*/  IMAD R25, R8, 0x8, R25 ;  /* 0x0000000808197824 */ /* 0x000fe200078e0219 */
[----:B------:R0:W-:Y:S01]  /*28b30*/  STG.E.U8 desc[UR8][R16.64], R29 ;  /* 0x0000001d10007986 */ /* 0x0001e2000c101108 */
[----:B------:R-:W-:-:S02]  /*28b40*/  LEA.HI.X.SX32 R21, R24, R9, 0x1, P1 ;  /* 0x0000000918157211 */ /* 0x000fc400008f0eff */
[----:B------:R-:W-:Y:S01]  /*28b50*/  IMAD R27, R8, 0x4, R25 ;  /* 0x00000004081b7824 */ /* 0x000fe200078e0219 */
[C---:B-1----:R-:W-:Y:S01]  /*28b60*/  LEA.HI R23, R228.reuse, 0x3c, RZ, 0x1a ;  /* 0x0000003ce4177811 */ /* 0x042fe200078fd0ff */
[----:B------:R1:W-:Y:S01]  /*28b70*/  STG.E.U8 desc[UR8][R18.64], R43 ;  /* 0x0000002b12007986 */ /* 0x0003e2000c101108 */
[----:B------:R-:W-:Y:S02]  /*28b80*/  IADD3 R22, P0, PT, R25, R146, RZ ;  /* 0x0000009219167210 */ /* 0x000fe40007f1e0ff */
[----:B------:R-:W-:Y:S01]  /*28b90*/  LEA.HI R61, R228, 0x19c, RZ, 0x1a ;  /* 0x0000019ce43d7811 */ /* 0x000fe200078fd0ff */
[----:B------:R-:W-:Y:S01]  /*28ba0*/  IMAD R26, R23, R8, RZ ;  /* 0x00000008171a7224 */ /* 0x000fe200078e02ff */
[----:B------:R-:W-:Y:S01]  /*28bb0*/  LEA.HI.X.SX32 R23, R25, R9, 0x1, P0 ;  /* 0x0000000919177211 */ /* 0x000fe200000f0eff */
[----:B------:R-:W-:Y:S01]  /*28bc0*/  STG.E.U8 desc[UR8][R10.64], R41 ;  /* 0x000000290a007986 */ /* 0x000fe2000c101108 */
[----:B0-----:R-:W-:Y:S01]  /*28bd0*/  IMAD R29, R8, 0x4, R27 ;  /* 0x00000004081d7824 */ /* 0x001fe200078e021b */
[----:B------:R-:W-:-:S02]  /*28be0*/  IADD3 R16, P0, PT, R27, R146, RZ ;  /* 0x000000921b107210 */ /* 0x000fc40007f1e0ff */
[----:B------:R0:W-:Y:S01]  /*28bf0*/  STG.E.U8 desc[UR8][R20.64], R39 ;  /* 0x0000002714007986 */ /* 0x0001e2000c101108 */
[-C--:B------:R-:W-:Y:S02]  /*28c00*/  IADD3 R24, P2, PT, R26, R146.reuse, RZ ;  /* 0x000000921a187210 */ /* 0x080fe40007f5e0ff */
[-C--:B-1----:R-:W-:Y:S01]  /*28c10*/  IADD3 R18, P1, PT, R29, R146.reuse, RZ ;  /* 0x000000921d127210 */ /* 0x082fe20007f3e0ff */
[----:B------:R1:W-:Y:S01]  /*28c20*/  STG.E.U8 desc[UR8][R22.64], R37 ;  /* 0x0000002516007986 */ /* 0x0003e2000c101108 */
[-C--:B------:R-:W-:Y:S02]  /*28c30*/  LEA.HI.X.SX32 R17, R27, R9.reuse, 0x1, P0 ;  /* 0x000000091b117211 */ /* 0x080fe400000f0eff */
[-C--:B------:R-:W-:Y:S01]  /*28c40*/  LEA.HI.X.SX32 R19, R29, R9.reuse, 0x1, P1 ;  /* 0x000000091d137211 */ /* 0x080fe200008f0eff */
[----:B------:R-:W-:Y:S01]  /*28c50*/  IMAD R29, R8, 0x8, R29 ;  /* 0x00000008081d7824 */ /* 0x000fe200078e021d */
[-C--:B------:R-:W-:Y:S01]  /*28c60*/  LEA.HI.X.SX32 R25, R26, R9.reuse, 0x1, P2 ;  /* 0x000000091a197211 */ /* 0x080fe200010f0eff */
[----:B------:R-:W-:Y:S01]  /*28c70*/  STG.E.U8 desc[UR8][R16.64], R35 ;  /* 0x0000002310007986 */ /* 0x000fe2000c101108 */
[----:B------:R-:W-:Y:S01]  /*28c80*/  LEA.HI R63, R228, 0x1ec, RZ, 0x1a ;  /* 0x000001ece43f7811 */ /* 0x000fe200078fd0ff */
[----:B0-----:R-:W-:Y:S01]  /*28c90*/  IMAD R21, R8, 0x4, R29 ;  /* 0x0000000408157824 */ /* 0x001fe200078e021d */
[CC--:B------:R-:W-:Y:S01]  /*28ca0*/  IADD3 R10, P0, PT, R29.reuse, R146.reuse, RZ ;  /* 0x000000921d0a7210 */ /* 0x0c0fe20007f1e0ff */
[----:B------:R0:W-:Y:S01]  /*28cb0*/  STG.E.U8 desc[UR8][R18.64], R33 ;  /* 0x0000002112007986 */ /* 0x0001e2000c101108 */
[----:B------:R-:W-:Y:S01]  /*28cc0*/  LEA.HI R65, R228, 0x1fc, RZ, 0x1a ;  /* 0x000001fce4417811 */ /* 0x000fe200078fd0ff */
[----:B-1----:R-:W-:Y:S01]  /*28cd0*/  IMAD R23, R8, 0x4, R21 ;  /* 0x0000000408177824 */ /* 0x002fe200078e0215 */
[----:B------:R-:W-:Y:S01]  /*28ce0*/  LEA.HI.X.SX32 R11, R29, R9, 0x1, P0 ;  /* 0x000000091d0b7211 */ /* 0x000fe200000f0eff */
[----:B------:R1:W-:Y:S01]  /*28cf0*/  STG.E.U8 desc[UR8][R24.64], R31 ;  /* 0x0000001f18007986 */ /* 0x0003e2000c101108 */
[----:B------:R-:W-:Y:S01]  /*28d00*/  IADD3 R20, P0, PT, R21, R146, RZ ;  /* 0x0000009215147210 */ /* 0x000fe20007f1e0ff */
[-C--:B------:R-:W-:Y:S01]  /*28d10*/  IMAD R52, R63, R8.reuse, RZ ;  /* 0x000000083f347224 */ /* 0x080fe200078e02ff */
[C---:B--2---:R-:W-:Y:S01]  /*28d20*/  PRMT R49, R12.reuse, 0x7773, RZ ;  /* 0x000077730c317816 */ /* 0x044fe200000000ff */
[----:B------:R-:W-:Y:S01]  /*28d30*/  IMAD R54, R65, R8, RZ ;  /* 0x0000000841367224 */ /* 0x000fe200078e02ff */
[----:B------:R-:W-:-:S02]  /*28d40*/  PRMT R51, R12, 0x7772, RZ ;  /* 0x000077720c337816 */ /* 0x000fc400000000ff */
[C---:B------:R-:W-:Y:S02]  /*28d50*/  PRMT R53, R12.reuse, 0x7771, RZ ;  /* 0x000077710c357816 */ /* 0x040fe400000000ff */
[----:B------:R-:W-:Y:S02]  /*28d60*/  PRMT R55, R12, 0x7770, RZ ;  /* 0x000077700c377816 */ /* 0x000fe400000000ff */
[----:B------:R-:W-:Y:S02]  /*28d70*/  LEA.HI.X.SX32 R21, R21, R9, 0x1, P0 ;  /* 0x0000000915157211 */ /* 0x000fe400000f0eff */
[----:B------:R-:W-:Y:S01]  /*28d80*/  IADD3 R12, P0, PT, R23, R146, RZ ;  /* 0x00000092170c7210 */ /* 0x000fe20007f1e0ff */
[----:B------:R2:W-:Y:S01]  /*28d90*/  STG.E.U8 desc[UR8][R10.64], R55 ;  /* 0x000000370a007986 */ /* 0x0005e2000c101108 */
[C---:B------:R-:W-:Y:S02]  /*28da0*/  PRMT R41, R13.reuse, 0x7773, RZ ;  /* 0x000077730d297816 */ /* 0x040fe400000000ff */
[C---:B------:R-:W-:Y:S01]  /*28db0*/  PRMT R43, R13.reuse, 0x7772, RZ ;  /* 0x000077720d2b7816 */ /* 0x040fe200000000ff */
[----:B------:R-:W-:Y:S01]  /*28dc0*/  STG.E.U8 desc[UR8][R20.64], R53 ;  /* 0x0000003514007986 */ /* 0x000fe2000c101108 */
[----:B------:R-:W-:-:S02]  /*28dd0*/  PRMT R45, R13, 0x7771, RZ ;  /* 0x000077710d2d7816 */ /* 0x000fc400000000ff */
[----:B------:R-:W-:Y:S02]  /*28de0*/  PRMT R47, R13, 0x7770, RZ ;  /* 0x000077700d2f7816 */ /* 0x000fe400000000ff */
[----:B------:R-:W-:Y:S01]  /*28df0*/  LEA.HI.X.SX32 R13, R23, R9, 0x1, P0 ;  /* 0x00000009170d7211 */ /* 0x000fe200000f0eff */
[C---:B------:R-:W-:Y:S01]  /*28e00*/  IMAD R23, R8.reuse, 0x8, R23 ;  /* 0x0000000808177824 */ /* 0x040fe200078e0217 */
[C---:B------:R-:W-:Y:S02]  /*28e10*/  PRMT R27, R15.reuse, 0x7773, RZ ;  /* 0x000077730f1b7816 */ /* 0x040fe400000000ff */
[----:B------:R-:W-:Y:S01]  /*28e20*/  PRMT R29, R15, 0x7772, RZ ;  /* 0x000077720f1d7816 */ /* 0x000fe200000000ff */
[----:B0-----:R-:W-:Y:S01]  /*28e30*/  IMAD R19, R8, 0x4, R23 ;  /* 0x0000000408137824 */ /* 0x001fe200078e0217 */
[----:B------:R-:W-:Y:S01]  /*28e40*/  IADD3 R16, P0, PT, R23, R146, RZ ;  /* 0x0000009217107210 */ /* 0x000fe20007f1e0ff */
[----:B------:R0:W-:Y:S01]  /*28e50*/  STG.E.U8 desc[UR8][R12.64], R51 ;  /* 0x000000330c007986 */ /* 0x0001e2000c101108 */
[----:B-1----:R-:W-:-:S02]  /*28e60*/  PRMT R31, R15, 0x7771, RZ ;  /* 0x000077710f1f7816 */ /* 0x002fc400000000ff */
[----:B------:R-:W-:Y:S01]  /*28e70*/  PRMT R33, R15, 0x7770, RZ ;  /* 0x000077700f217816 */ /* 0x000fe200000000ff */
[----:B------:R-:W-:Y:S01]  /*28e80*/  IMAD R15, R59, R8, RZ ;  /* 0x000000083b0f7224 */ /* 0x000fe200078e02ff */
[----:B------:R-:W-:Y:S01]  /*28e90*/  LEA.HI.X.SX32 R17, R23, R9, 0x1, P0 ;  /* 0x0000000917117211 */ /* 0x000fe200000f0eff */
[----:B------:R-:W-:Y:S01]  /*28ea0*/  IMAD R23, R8, 0x4, R19 ;  /* 0x0000000408177824 */ /* 0x000fe200078e0213 */
[----:B--2---:R-:W-:Y:S02]  /*28eb0*/  IADD3 R10, P0, PT, R19, R146, RZ ;  /* 0x00000092130a7210 */ /* 0x004fe40007f1e0ff */
[C---:B------:R-:W-:Y:S02]  /*28ec0*/  PRMT R35, R14.reuse, 0x7773, RZ ;  /* 0x000077730e237816 */ /* 0x040fe400000000ff */
[C---:B------:R-:W-:Y:S02]  /*28ed0*/  PRMT R37, R14.reuse, 0x7772, RZ ;  /* 0x000077720e257816 */ /* 0x040fe400000000ff */
[----:B------:R-:W-:-:S02]  /*28ee0*/  PRMT R25, R14, 0x7771, RZ ;  /* 0x000077710e197816 */ /* 0x000fc400000000ff */
[----:B------:R-:W-:Y:S02]  /*28ef0*/  PRMT R39, R14, 0x7770, RZ ;  /* 0x000077700e277816 */ /* 0x000fe400000000ff */
[-C--:B------:R-:W-:Y:S02]  /*28f00*/  LEA.HI.X.SX32 R11, R19, R9.reuse, 0x1, P0 ;  /* 0x00000009130b7211 */ /* 0x080fe400000f0eff */
[-C--:B------:R-:W-:Y:S02]  /*28f10*/  IADD3 R14, P1, PT, R15, R146.reuse, RZ ;  /* 0x000000920f0e7210 */ /* 0x080fe40007f3e0ff */
[----:B------:R-:W-:Y:S02]  /*28f20*/  IADD3 R18, P0, PT, R23, R146, RZ ;  /* 0x0000009217127210 */ /* 0x000fe40007f1e0ff */
[-C--:B------:R-:W-:Y:S02]  /*28f30*/  LEA.HI.X.SX32 R15, R15, R9.reuse, 0x1, P1 ;  /* 0x000000090f0f7211 */ /* 0x080fe400008f0eff */
[----:B------:R-:W-:Y:S01]  /*28f40*/  LEA.HI.X.SX32 R19, R23, R9, 0x1, P0 ;  /* 0x0000000917137211 */ /* 0x000fe200000f0eff */
[----:B------:R-:W-:Y:S01]  /*28f50*/  IMAD R23, R8, 0x8, R23 ;  /* 0x0000000808177824 */ /* 0x000fe200078e0217 */
[C---:B------:R-:W-:Y:S01]  /*28f60*/  LEA.HI R59, R228.reuse, 0x5c, RZ, 0x1a ;  /* 0x0000005ce43b7811 */ /* 0x040fe200078fd0ff */
[----:B------:R1:W-:Y:S01]  /*28f70*/  STG.E.U8 desc[UR8][R14.64], R49 ;  /* 0x000000310e007986 */ /* 0x0003e2000c101108 */
[----:B0-----:R-:W-:Y:S01]  /*28f80*/  LEA.HI R51, R228, 0x9c, RZ, 0x1a ;  /* 0x0000009ce4337811 */ /* 0x001fe200078fd0ff */
[----:B------:R-:W-:Y:S01]  /*28f90*/  IMAD R21, R8, 0x4, R23 ;  /* 0x0000000408157824 */ /* 0x000fe200078e0217 */
[C---:B------:R-:W-:Y:S01]  /*28fa0*/  LEA.HI R53, R228.reuse, 0xbc, RZ, 0x1a ;  /* 0x000000bce4357811 */ /* 0x040fe200078fd0ff */
[----:B------:R0:W-:Y:S01]  /*28fb0*/  STG.E.U8 desc[UR8][R16.64], R47 ;  /* 0x0000002f10007986 */ /* 0x0001e2000c101108 */
[----:B------:R-:W-:Y:S01]  /*28fc0*/  IMAD R20, R59, R8, RZ ;  /* 0x000000083b147224 */ /* 0x000fe200078e02ff */
[----:B------:R-:W-:-:S02]  /*28fd0*/  LEA.HI R55, R228, 0xcc, RZ, 0x1a ;  /* 0x000000cce4377811 */ /* 0x000fc400078fd0ff */
[----:B------:R2:W-:Y:S01]  /*28fe0*/  STG.E.U8 desc[UR8][R10.64], R45 ;  /* 0x0000002d0a007986 */ /* 0x0005e2000c101108 */
[----:B------:R-:W-:Y:S02]  /*28ff0*/  LEA.HI R67, R228, 0x1ac, RZ, 0x1a ;  /* 0x000001ace4437811 */ /* 0x000fe400078fd0ff */
[CC--:B------:R-:W-:Y:S01]  /*29000*/  IADD3 R12, P1, PT, R20.reuse, R146.reuse, RZ ;  /* 0x00000092140c7210 */ /* 0x0c0fe20007f3e0ff */
[----:B------:R3:W-:Y:S01]  /*29010*/  STG.E.U8 desc[UR8][R18.64], R43 ;  /* 0x0000002b12007986 */ /* 0x0007e2000c101108 */
[CC--:B-1----:R-:W-:Y:S02]  /*29020*/  IADD3 R14, P0, PT, R23.reuse, R146.reuse, RZ ;  /* 0x00000092170e7210 */ /* 0x0c2fe40007f1e0ff */
[-C--:B------:R-:W-:Y:S02]  /*29030*/  LEA.HI.X.SX32 R13, R20, R9.reuse, 0x1, P1 ;  /* 0x00000009140d7211 */ /* 0x080fe400008f0eff */
[----:B------:R-:W-:Y:S01]  /*29040*/  LEA.HI.X.SX32 R15, R23, R9, 0x1, P0 ;  /* 0x00000009170f7211 */ /* 0x000fe200000f0eff */
[----:B------:R-:W-:Y:S01]  /*29050*/  IMAD R23, R8, 0x4, R21 ;  /* 0x0000000408177824 */ /* 0x000fe200078e0215 */
[----:B0-----:R-:W-:Y:S01]  /*29060*/  IADD3 R16, P0, PT, R21, R146, RZ ;  /* 0x0000009215107210 */ /* 0x001fe20007f1e0ff */
[----:B------:R0:W-:Y:S01]  /*29070*/  STG.E.U8 desc[UR8][R12.64], R41 ;  /* 0x000000290c007986 */ /* 0x0001e2000c101108 */
[----:B------:R-:W-:-:S02]  /*29080*/  LEA.HI R49, R228, 0x6c, RZ, 0x1a ;  /* 0x0000006ce4317811 */ /* 0x000fc400078fd0ff */
[-C--:B------:R-:W-:Y:S01]  /*29090*/  LEA.HI.X.SX32 R17, R21, R9.reuse, 0x1, P0 ;  /* 0x0000000915117211 */ /* 0x080fe200000f0eff */
[----:B------:R1:W-:Y:S01]  /*290a0*/  STG.E.U8 desc[UR8][R14.64], R39 ;  /* 0x000000270e007986 */ /* 0x0003e2000c101108 */
[----:B--2---:R-:W-:Y:S01]  /*290b0*/  IADD3 R10, P0, PT, R23, R146, RZ ;  /* 0x00000092170a7210 */ /* 0x004fe20007f1e0ff */
[----:B------:R-:W-:Y:S01]  /*290c0*/  IMAD R20, R49, R8, RZ ;  /* 0x0000000831147224 */ /* 0x000fe200078e02ff */
[----:B------:R-:W-:Y:S01]  /*290d0*/  LEA.HI R21, R228, 0x7c, RZ, 0x1a ;  /* 0x0000007ce4157811 */ /* 0x000fe200078fd0ff */
[----:B------:R2:W-:Y:S01]  /*290e0*/  STG.E.U8 desc[UR8][R16.64], R25 ;  /* 0x0000001910007986 */ /* 0x0005e2000c101108 */
[-C--:B------:R-:W-:Y:S01]  /*290f0*/  LEA.HI.X.SX32 R11, R23, R9.reuse, 0x1, P0 ;  /* 0x00000009170b7211 */ /* 0x080fe200000f0eff */
[----:B------:R-:W-:Y:S01]  /*29100*/  IMAD R23, R8, 0x8, R23 ;  /* 0x0000000808177824 */ /* 0x000fe200078e0217 */
[----:B---3--:R-:W-:Y:S01]  /*29110*/  IADD3 R18, P1, PT, R20, R146, RZ ;  /* 0x0000009214127210 */ /* 0x008fe20007f3e0ff */
[----:B------:R-:W-:Y:S01]  /*29120*/  IMAD R22, R21, R8, RZ ;  /* 0x0000000815167224 */ /* 0x000fe200078e02ff */
[----:B------:R-:W-:Y:S01]  /*29130*/  LEA.HI R49, R228, 0x8c, RZ, 0x1a ;  /* 0x0000008ce4317811 */ /* 0x000fe200078fd0ff */
[----:B------:R-:W-:Y:S01]  /*29140*/  IMAD R21, R8, 0x4, R23 ;  /* 0x0000000408157824 */ /* 0x000fe200078e0217 */
[----:B0-----:R-:W-:Y:S01]  /*29150*/  IADD3 R12, P0, PT, R23, R146, RZ ;  /* 0x00000092170c7210 */ /* 0x001fe20007f1e0ff */
[----:B------:R0:W-:Y:S01]  /*29160*/  STG.E.U8 desc[UR8][R10.64], R37 ;  /* 0x000000250a007986 */ /* 0x0001e2000c101108 */
[----:B------:R-:W-:-:S02]  /*29170*/  LEA.HI.X.SX32 R19, R20, R9, 0x1, P1 ;  /* 0x0000000914137211 */ /* 0x000fc400008f0eff */
[-C--:B------:R-:W-:Y:S01]  /*29180*/  LEA.HI.X.SX32 R13, R23, R9.reuse, 0x1, P0 ;  /* 0x00000009170d7211 */ /* 0x080fe200000f0eff */
[----:B------:R-:W-:Y:S01]  /*29190*/  IMAD R23, R8, 0x4, R21 ;  /* 0x0000000408177824 */ /* 0x000fe200078e0215 */
[-C--:B-1----:R-:W-:Y:S01]  /*291a0*/  IADD3 R14, P0, PT, R21, R146.reuse, RZ ;  /* 0x00000092150e7210 */ /* 0x082fe20007f1e0ff */
[----:B------:R-:W-:Y:S01]  /*291b0*/  STG.E.U8 desc[UR8][R18.64], R35 ;  /* 0x0000002312007986 */ /* 0x000fe2000c101108 */
[-C--:B------:R-:W-:Y:S01]  /*291c0*/  IADD3 R20, P2, PT, R22, R146.reuse, RZ ;  /* 0x0000009216147210 */ /* 0x080fe20007f5e0ff */
[----:B--2---:R-:W-:Y:S01]  /*291d0*/  IMAD R25, R8, 0x8, R23 ;  /* 0x0000000808197824 */ /* 0x004fe200078e0217 */
[-C--:B------:R-:W-:Y:S01]  /*291e0*/  IADD3 R16, P1, PT, R23, R146.reuse, RZ ;  /* 0x0000009217107210 */ /* 0x080fe20007f3e0ff */
[----:B------:R1:W-:Y:S01]  /*291f0*/  STG.E.U8 desc[UR8][R12.64], R33 ;  /* 0x000000210c007986 */ /* 0x0003e2000c101108 */
[----:B------:R-:W-:Y:S02]  /*29200*/  LEA.HI.X.SX32 R15, R21, R9, 0x1, P0 ;  /* 0x00000009150f7211 */ /* 0x000fe400000f0eff */
[----:B0-----:R-:W-:-:S02]  /*29210*/  IADD3 R10, P0, PT, R25, R146, RZ ;  /* 0x00000092190a7210 */ /* 0x001fc40007f1e0ff */
[-C--:B------:R-:W-:Y:S01]  /*29220*/  LEA.HI.X.SX32 R17, R23, R9.reuse, 0x1, P1 ;  /* 0x0000000917117211 */ /* 0x080fe200008f0eff */
[----:B------:R0:W-:Y:S01]  /*29230*/  STG.E.U8 desc[UR8][R14.64], R31 ;  /* 0x0000001f0e007986 */ /* 0x0001e2000c101108 */
[-C--:B------:R-:W-:Y:S02]  /*29240*/  LEA.HI.X.SX32 R21, R22, R9.reuse, 0x1, P2 ;  /* 0x0000000916157211 */ /* 0x080fe400010f0eff */
[----:B------:R-:W-:Y:S01]  /*29250*/  LEA.HI.X.SX32 R11, R25, R9, 0x1, P0 ;  /* 0x00000009190b7211 */ /* 0x000fe200000f0eff */
[----:B------:R2:W-:Y:S01]  /*29260*/  STG.E.U8 desc[UR8][R16.64], R29 ;  /* 0x0000001d10007986 */ /* 0x0005e2000c101108 */
[C---:B------:R-:W-:Y:S01]  /*29270*/  LEA.HI R23, R228.reuse, 0xec, RZ, 0x1a ;  /* 0x000000ece4177811 */ /* 0x040fe200078fd0ff */
[----:B-1----:R-:W-:Y:S01]  /*29280*/  IMAD R12, R51, R8, RZ ;  /* 0x00000008330c7224 */ /* 0x002fe200078e02ff */
[C---:B------:R-:W-:Y:S01]  /*29290*/  LEA.HI R35, R228.reuse, 0x13c, RZ, 0x1a ;  /* 0x0000013ce4237811 */ /* 0x040fe200078fd0ff */
[----:B------:R1:W-:Y:S01]  /*292a0*/  STG.E.U8 desc[UR8][R20.64], R27 ;  /* 0x0000001b14007986 */ /* 0x0003e2000c101108 */
[----:B------:R-:W-:-:S02]  /*292b0*/  LEA.HI R39, R228, 0x15c, RZ, 0x1a ;  /* 0x0000015ce4277811 */ /* 0x000fc400078fd0ff */
[C---:B------:R-:W-:Y:S01]  /*292c0*/  LEA.HI R43, R228.reuse, 0x17c, RZ, 0x1a ;  /* 0x0000017ce42b7811 */ /* 0x040fe200078fd0ff */
[----:B------:R3:W-:Y:S01]  /*292d0*/  STG.E.U8 desc[UR8][R10.64], R57 ;  /* 0x000000390a007986 */ /* 0x0007e2000c101108 */
[-C--:B0-----:R-:W-:Y:S01]  /*292e0*/  IMAD R15, R53, R8.reuse, RZ ;  /* 0x00000008350f7224 */ /* 0x081fe200078e02ff */
[C---:B------:R-:W-:Y:S01]  /*292f0*/  LEA.HI R31, R228.reuse, 0xfc, RZ, 0x1a ;  /* 0x000000fce41f7811 */ /* 0x040fe200078fd0ff */
[-C--:B--2---:R-:W-:Y:S01]  /*29300*/  IMAD R17, R55, R8.reuse, RZ ;  /* 0x0000000837117224 */ /* 0x084fe200078e02ff */
[C---:B------:R-:W-:Y:S02]  /*29310*/  LEA.HI R29, R228.reuse, 0x10c, RZ, 0x1a ;  /* 0x0000010ce41d7811 */ /* 0x040fe400078fd0ff */
[C---:B------:R-:W-:Y:S01]  /*29320*/  LEA.HI R33, R228.reuse, 0x12c, RZ, 0x1a ;  /* 0x0000012ce4217811 */ /* 0x040fe200078fd0ff */
[-C--:B-1----:R-:W-:Y:S01]  /*29330*/  IMAD R21, R23, R8.reuse, RZ ;  /* 0x0000000817157224 */ /* 0x082fe200078e02ff */
[C---:B------:R-:W-:Y:S01]  /*29340*/  LEA.HI R37, R228.reuse, 0x14c, RZ, 0x1a ;  /* 0x0000014ce4257811 */ /* 0x040fe200078fd0ff */
[-C--:B------:R-:W-:Y:S01]  /*29350*/  IMAD R23, R31, R8.reuse, RZ ;  /* 0x000000081f177224 */ /* 0x080fe200078e02ff */
[----:B------:R-:W-:Y:S01]  /*29360*/  LEA.HI R41, R228, 0x16c, RZ, 0x1a ;  /* 0x0000016ce4297811 */ /* 0x000fe200078fd0ff */
[----:B---3--:R-:W-:Y:S01]  /*29370*/  IMAD R11, R8, 0x4, R25 ;  /* 0x00000004080b7824 */ /* 0x008fe200078e0219 */
[C---:B------:R-:W-:Y:S01]  /*29380*/  LEA.HI R45, R228.reuse, 0x18c, RZ, 0x1a ;  /* 0x0000018ce42d7811 */ /* 0x040fe200078fd0ff */
[-C--:B------:R-:W-:Y:S01]  /*29390*/  IMAD R10, R49, R8.reuse, RZ ;  /* 0x00000008310a7224 */ /* 0x080fe200078e02ff */
[----:B------:R-:W-:Y:S01]  /*293a0*/  LEA.HI R69, R228, 0x1bc, RZ, 0x1a ;  /* 0x000001bce4457811 */ /* 0x000fe200078fd0ff */
[----:B------:R-:W-:Y:S01]  /*293b0*/  IMAD R47, R8, 0x4, R11 ;  /* 0x00000004082f7824 */ /* 0x000fe200078e020b */
[C---:B------:R-:W-:Y:S01]  /*293c0*/  LEA.HI R71, R228.reuse, 0x1cc, RZ, 0x1a ;  /* 0x000001cce4477811 */ /* 0x040fe200078fd0ff */
[-C--:B------:R-:W-:Y:S01]  /*293d0*/  IMAD R31, R35, R8.reuse, RZ ;  /* 0x00000008231f7224 */ /* 0x080fe200078e02ff */
[----:B------:R-:W-:Y:S01]  /*293e0*/  LEA.HI R73, R228, 0x1dc, RZ, 0x1a ;  /* 0x000001dce4497811 */ /* 0x000fe200078fd0ff */
[----:B------:R-:W-:Y:S01]  /*293f0*/  IMAD R49, R8, 0x8, R47 ;  /* 0x0000000808317824 */ /* 0x000fe200078e022f */
[----:B------:R-:W-:Y:S01]  /*29400*/  LEA.HI R13, R228, 0xac, RZ, 0x1a ;  /* 0x000000ace40d7811 */ /* 0x000fe200078fd0ff */
[----:B------:R-:W-:Y:S01]  /*29410*/  IMAD R35, R39, R8, RZ ;  /* 0x0000000827237224 */ /* 0x000fe200078e02ff */
[-C--:B------:R-:W-:Y:S01]  /*29420*/  IADD3 R196, P2, PT, R10, R146.reuse, RZ ;  /* 0x000000920ac47210 */ /* 0x080fe20007f5e0ff */
[----:B------:R-:W-:Y:S01]  /*29430*/  IMAD R51, R8, 0x4, R49 ;  /* 0x0000000408337824 */ /* 0x000fe200078e0231 */
[----:B------:R-:W-:Y:S01]  /*29440*/  IADD3 R148, P3, PT, R12, R146, RZ ;  /* 0x000000920c947210 */ /* 0x000fe20007f7e0ff */
[----:B------:R-:W-:Y:S01]  /*29450*/  IMAD R39, R43, R8, RZ ;  /* 0x000000082b277224 */ /* 0x000fe200078e02ff */
[-C--:B------:R-:W-:Y:S01]  /*29460*/  LEA.HI.X.SX32 R197, R10, R9.reuse, 0x1, P2 ;  /* 0x000000090ac57211 */ /* 0x080fe200010f0eff */
[----:B------:R-:W-:Y:S01]  /*29470*/  IMAD R53, R8, 0x4, R51 ;  /* 0x0000000408357824 */ /* 0x000fe200078e0233 */
[----:B------:R-:W-:Y:S01]  /*29480*/  IADD3 R158, P2, PT, R21, R146, RZ ;  /* 0x00000092159e7210 */ /* 0x000fe20007f5e0ff */
[----:B------:R-:W-:Y:S01]  /*29490*/  IMAD R43, R61, R8, RZ ;  /* 0x000000083d2b7224 */ /* 0x000fe200078e02ff */
[-C--:B------:R-:W-:Y:S01]  /*294a0*/  LEA.HI.X.SX32 R149, R12, R9.reuse, 0x1, P3 ;  /* 0x000000090c957211 */ /* 0x080fe200018f0eff */
[C---:B------:R-:W-:Y:S01]  /*294b0*/  IMAD R55, R8.reuse, 0x8, R53 ;  /* 0x0000000808377824 */ /* 0x040fe200078e0235 */
[----:B------:R-:W-:Y:S01]  /*294c0*/  IADD3 R12, P3, PT, R23, R146, RZ ;  /* 0x00000092170c7210 */ /* 0x000fe20007f7e0ff */
[----:B------:R-:W-:Y:S01]  /*294d0*/  IMAD R25, R29, R8, RZ ;  /* 0x000000081d197224 */ /* 0x000fe200078e02ff */
[-C--:B------:R-:W-:Y:S01]  /*294e0*/  LEA.HI.X.SX32 R159, R21, R9.reuse, 0x1, P2 ;  /* 0x00000009159f7211 */ /* 0x080fe200010f0eff */
[----:B------:R-:W-:Y:S01]  /*294f0*/  IMAD R57, R8, 0x4, R55 ;  /* 0x0000000408397824 */ /* 0x000fe200078e0237 */
[----:B------:R-:W-:Y:S01]  /*29500*/  IADD3 R152, P5, PT, R15, R146, RZ ;  /* 0x000000920f987210 */ /* 0x000fe20007fbe0ff */
[-C--:B------:R-:W-:Y:S01]  /*29510*/  IMAD R29, R33, R8.reuse, RZ ;  /* 0x00000008211d7224 */ /* 0x080fe200078e02ff */
[----:B------:R-:W-:Y:S01]  /*29520*/  LEA.HI R19, R228, 0xdc, RZ, 0x1a ;  /* 0x000000dce4137811 */ /* 0x000fe200078fd0ff */
[C---:B------:R-:W-:Y:S01]  /*29530*/  IMAD R59, R8.reuse, 0x4, R57 ;  /* 0x00000004083b7824 */ /* 0x040fe200078e0239 */
[-C--:B------:R-:W-:Y:S01]  /*29540*/  LEA.HI.X.SX32 R153, R15, R9.reuse, 0x1, P5 ;  /* 0x000000090f997211 */ /* 0x080fe200028f0eff */
[----:B------:R-:W-:Y:S01]  /*29550*/  IMAD R33, R37, R8, RZ ;  /* 0x0000000825217224 */ /* 0x000fe200078e02ff */
[----:B------:R-:W-:Y:S01]  /*29560*/  IADD3 R154, P0, PT, R17, R146, RZ ;  /* 0x00000092119a7210 */ /* 0x000fe20007f1e0ff */
[----:B------:R-:W-:Y:S01]  /*29570*/  IMAD R61, R8, 0x8, R59 ;  /* 0x00000008083d7824 */ /* 0x000fe200078e023b */
[----:B------:R-:W-:Y:S01]  /*29580*/  LEA.HI R27, R228, 0x11c, RZ, 0x1a ;  /* 0x0000011ce41b7811 */ /* 0x000fe200078fd0ff */
[----:B------:R-:W-:Y:S01]  /*29590*/  IMAD R37, R41, R8, RZ ;  /* 0x0000000829257224 */ /* 0x000fe200078e02ff */
[----:B------:R-:W-:Y:S01]  /*295a0*/  IADD3 R22, P2, PT, R33, R146, RZ ;  /* 0x0000009221167210 */ /* 0x000fe20007f5e0ff */
[C---:B------:R-:W-:Y:S01]  /*295b0*/  IMAD R63, R8.reuse, 0x4, R61 ;  /* 0x00000004083f7824 */ /* 0x040fe200078e023d */
[----:B------:R-:W-:Y:S01]  /*295c0*/  LEA.HI.X.SX32 R155, R17, R9, 0x1, P0 ;  /* 0x00000009119b7211 */ /* 0x000fe200000f0eff */
[----:B------:R-:W-:Y:S01]  /*295d0*/  IMAD R41, R45, R8, RZ ;  /* 0x000000082d297224 */ /* 0x000fe200078e02ff */
[----:B------:R-:W-:Y:S01]  /*295e0*/  IADD3 R18, P0, PT, R29, R146, RZ ;  /* 0x000000921d127210 */ /* 0x000fe20007f1e0ff */
[----:B------:R-:W-:Y:S01]  /*295f0*/  IMAD R65, R8, 0x4, R63 ;  /* 0x0000000408417824 */ /* 0x000fe200078e023f */
[----:B------:R-:W-:Y:S01]  /*29600*/  PRMT R224, R5, 0x7773, RZ ;  /* 0x0000777305e07816 */ /* 0x000fe200000000ff */
[-C--:B------:R-:W-:Y:S01]  /*29610*/  IMAD R45, R67, R8.reuse, RZ ;  /* 0x00000008432d7224 */ /* 0x080fe200078e02ff */
[----:B------:R-:W-:Y:S01]  /*29620*/  PRMT R218, R4, 0x7773, RZ ;  /* 0x0000777304da7816 */ /* 0x000fe200000000ff */
[----:B------:R-:W-:Y:S01]  /*29630*/  IMAD R67, R8, 0x8, R65 ;  /* 0x0000000808437824 */ /* 0x000fe200078e0241 */
[C---:B------:R-:W-:Y:S01]  /*29640*/  PRMT R220, R4.reuse, 0x7772, RZ ;  /* 0x0000777204dc7816 */ /* 0x040fe200000000ff */
[-C--:B------:R-:W-:Y:S01]  /*29650*/  IMAD R46, R69, R8.reuse, RZ ;  /* 0x00000008452e7224 */ /* 0x080fe200078e02ff */
[----:B------:R-:W-:Y:S01]  /*29660*/  PRMT R222, R4, 0x7771, RZ ;  /* 0x0000777104de7816 */ /* 0x000fe200000000ff */
[----:B------:R-:W-:Y:S01]  /*29670*/  IMAD R69, R8, 0x4, R67 ;  /* 0x0000000408457824 */ /* 0x000fe200078e0243 */
[----:B------:R-:W-:Y:S01]  /*29680*/  PRMT R226, R4, 0x7770, RZ ;  /* 0x0000777004e27816 */ /* 0x000fe200000000ff */
[----:B------:R-:W-:-:S02]  /*29690*/  IMAD R48, R71, R8, RZ ;  /* 0x0000000847307224 */ /* 0x000fc400078e02ff */
[C---:B------:R-:W-:Y:S02]  /*296a0*/  IMAD R71, R8.reuse, 0x4, R69 ;  /* 0x0000000408477824 */ /* 0x040fe400078e0245 */
[-C--:B------:R-:W-:Y:S02]  /*296b0*/  IMAD R50, R73, R8.reuse, RZ ;  /* 0x0000000849327224 */ /* 0x080fe400078e02ff */
[C---:B------:R-:W-:Y:S02]  /*296c0*/  IMAD R73, R8.reuse, 0x8, R71 ;  /* 0x0000000808497824 */ /* 0x040fe400078e0247 */
[-C--:B------:R-:W-:Y:S02]  /*296d0*/  IMAD R13, R13, R8.reuse, RZ ;  /* 0x000000080d0d7224 */ /* 0x080fe400078e02ff */
[C---:B------:R-:W-:Y:S02]  /*296e0*/  IMAD R75, R8.reuse, 0x4, R73 ;  /* 0x00000004084b7824 */ /* 0x040fe400078e0249 */
[----:B------:R-:W-:Y:S01]  /*296f0*/  IMAD R19, R19, R8, RZ ;  /* 0x0000000813137224 */ /* 0x000fe200078e02ff */
[----:B------:R-:W-:Y:S01]  /*29700*/  IADD3 R150, P4, PT, R13, R146, RZ ;  /* 0x000000920d967210 */ /* 0x000fe20007f9e0ff */
[----:B------:R-:W-:-:S02]  /*29710*/  IMAD R77, R8, 0x4, R75 ;  /* 0x00000004084d7824 */ /* 0x000fc400078e024b */
[----:B------:R-:W-:Y:S01]  /*29720*/  IMAD R27, R27, R8, RZ ;  /* 0x000000081b1b7224 */ /* 0x000fe200078e02ff */
[-C--:B------:R-:W-:Y:S01]  /*29730*/  LEA.HI.X.SX32 R151, R13, R9.reuse, 0x1, P4 ;  /* 0x000000090d977211 */ /* 0x080fe200020f0eff */
[C---:B------:R-:W-:Y:S01]  /*29740*/  IMAD R79, R8.reuse, 0x8, R77 ;  /* 0x00000008084f7824 */ /* 0x040fe200078e024d */
[-C--:B------:R-:W-:Y:S02]  /*29750*/  IADD3 R14, P4, PT, R25, R146.reuse, RZ ;  /* 0x00000092190e7210 */ /* 0x080fe40007f9e0ff */
[-C--:B------:R-:W-:Y:S01]  /*29760*/  LEA.HI.X.SX32 R13, R23, R9.reuse, 0x1, P3 ;  /* 0x00000009170d7211 */ /* 0x080fe200018f0eff */
[C---:B------:R-:W-:Y:S01]  /*29770*/  IMAD R81, R8.reuse, 0x4, R79 ;  /* 0x0000000408517824 */ /* 0x040fe200078e024f */
[-C--:B------:R-:W-:Y:S02]  /*29780*/  IADD3 R24, P3, PT, R35, R146.reuse, RZ ;  /* 0x0000009223187210 */ /* 0x080fe40007f7e0ff */
[----:B------:R-:W-:Y:S01]  /*29790*/  LEA.HI.X.SX32 R23, R33, R9, 0x1, P2 ;  /* 0x0000000921177211 */ /* 0x000fe200010f0eff */
[----:B------:R-:W-:Y:S01]  /*297a0*/  IMAD R83, R8, 0x4, R81 ;  /* 0x0000000408537824 */ /* 0x000fe200078e0251 */
[----:B------:R-:W-:-:S02]  /*297b0*/  IADD3 R34, P2, PT, R45, R146, RZ ;  /* 0x000000922d227210 */ /* 0x000fc40007f5e0ff */
[-C--:B------:R-:W-:Y:S01]  /*297c0*/  LEA.HI.X.SX32 R15, R25, R9.reuse, 0x1, P4 ;  /* 0x00000009190f7211 */ /* 0x080fe200020f0eff */
[C---:B------:R-:W-:Y:S01]  /*297d0*/  IMAD R85, R8.reuse, 0x8, R83 ;  /* 0x0000000808557824 */ /* 0x040fe200078e0253 */
[-C--:B------:R-:W-:Y:S02]  /*297e0*/  LEA.HI.X.SX32 R25, R35, R9.reuse, 0x1, P3 ;  /* 0x0000000923197211 */ /* 0x080fe400018f0eff */
[-C--:B------:R-:W-:Y:S01]  /*297f0*/  LEA.HI.X.SX32 R35, R45, R9.reuse, 0x1, P2 ;  /* 0x000000092d237211 */ /* 0x080fe200010f0eff */
[C---:B------:R-:W-:Y:S01]  /*29800*/  IMAD R87, R8.reuse, 0x4, R85 ;  /* 0x0000000408577824 */ /* 0x040fe200078e0255 */
[-C--:B------:R-:W-:Y:S02]  /*29810*/  IADD3 R198, P2, PT, R11, R146.reuse, RZ ;  /* 0x000000920bc67210 */ /* 0x080fe40007f5e0ff */
[----:B------:R-:W-:Y:S01]  /*29820*/  IADD3 R156, P1, PT, R19, R146, RZ ;  /* 0x00000092139c7210 */ /* 0x000fe20007f3e0ff */
[----:B------:R-:W-:Y:S01]  /*29830*/  IMAD R89, R8, 0x4, R87 ;  /* 0x0000000408597824 */ /* 0x000fe200078e0257 */
[----:B------:R-:W-:-:S02]  /*29840*/  LEA.HI.X.SX32 R199, R11, R9, 0x1, P2 ;  /* 0x000000090bc77211 */ /* 0x000fc400010f0eff */
[-C--:B------:R-:W-:Y:S01]  /*29850*/  LEA.HI.X.SX32 R157, R19, R9.reuse, 0x1, P1 ;  /* 0x00000009139d7211 */ /* 0x080fe200008f0eff */
[C---:B------:R-:W-:Y:S01]  /*29860*/  IMAD R91, R8.reuse, 0x8, R89 ;  /* 0x00000008085b7824 */ /* 0x040fe200078e0259 */
[-C--:B------:R-:W-:Y:S01]  /*29870*/  IADD3 R20, P1, PT, R31, R146.reuse, RZ ;  /* 0x000000921f147210 */ /* 0x080fe20007f3e0ff */
[----:B------:R-:W-:Y:S01]  /*29880*/  STG.E.U8 desc[UR8][R198.64], R214 ;  /* 0x000000d6c6007986 */ /* 0x000fe2000c101108 */
[-C--:B------:R-:W-:Y:S01]  /*29890*/  LEA.HI.X.SX32 R19, R29, R9.reuse, 0x1, P0 ;  /* 0x000000091d137211 */ /* 0x080fe200000f0eff */
[C---:B------:R-:W-:Y:S01]  /*298a0*/  IMAD R93, R8.reuse, 0x4, R91 ;  /* 0x00000004085d7824 */ /* 0x040fe200078e025b */
[----:B------:R-:W-:Y:S02]  /*298b0*/  LEA.HI.X.SX32 R21, R31, R9, 0x1, P1 ;  /* 0x000000091f157211 */ /* 0x000fe400008f0eff */
[-C--:B------:R-:W-:Y:S01]  /*298c0*/  IADD3 R32, P1, PT, R43, R146.reuse, RZ ;  /* 0x000000922b207210 */ /* 0x080fe20007f3e0ff */
[----:B------:R-:W-:Y:S01]  /*298d0*/  IMAD R95, R8, 0x4, R93 ;  /* 0x00000004085f7824 */ /* 0x000fe200078e025d */
[----:B------:R-:W-:-:S02]  /*298e0*/  IADD3 R30, P0, PT, R41, R146, RZ ;  /* 0x00000092291e7210 */ /* 0x000fc40007f1e0ff */
[-C--:B------:R-:W-:Y:S01]  /*298f0*/  LEA.HI.X.SX32 R33, R43, R9.reuse, 0x1, P1 ;  /* 0x000000092b217211 */ /* 0x080fe200008f0eff */
[----:B------:R-:W-:Y:S01]  /*29900*/  IMAD R11, R8, 0x8, R95 ;  /* 0x00000008080b7824 */ /* 0x000fe200078e025f */
[-C--:B------:R-:W-:Y:S02]  /*29910*/  IADD3 R44, P1, PT, R54, R146.reuse, RZ ;  /* 0x00000092362c7210 */ /* 0x080fe40007f3e0ff */
[-C--:B------:R-:W-:Y:S01]  /*29920*/  IADD3 R162, P2, PT, R51, R146.reuse, RZ ;  /* 0x0000009233a27210 */ /* 0x080fe20007f5e0ff */
[----:B------:R-:W-:Y:S01]  /*29930*/  IMAD R97, R8, 0x4, R11 ;  /* 0x0000000408617824 */ /* 0x000fe200078e020b */
[-C--:B------:R-:W-:Y:S02]  /*29940*/  LEA.HI.X.SX32 R45, R54, R9.reuse, 0x1, P1 ;  /* 0x00000009362d7211 */ /* 0x080fe400008f0eff */
[----:B------:R-:W-:Y:S01]  /*29950*/  LEA.HI.X.SX32 R31, R41, R9, 0x1, P0 ;  /* 0x00000009291f7211 */ /* 0x000fe200000f0eff */
[----:B------:R-:W-:Y:S01]  /*29960*/  IMAD R99, R8, 0x4, R97 ;  /* 0x0000000408637824 */ /* 0x000fe200078e0261 */
[----:B------:R-:W-:-:S02]  /*29970*/  IADD3 R160, P1, PT, R49, R146, RZ ;  /* 0x0000009231a07210 */ /* 0x000fc40007f3e0ff */
[-C--:B------:R-:W-:Y:S01]  /*29980*/  IADD3 R42, P0, PT, R52, R146.reuse, RZ ;  /* 0x00000092342a7210 */ /* 0x080fe20007f1e0ff */
[C---:B------:R-:W-:Y:S01]  /*29990*/  IMAD R101, R8.reuse, 0x8, R99 ;  /* 0x0000000808657824 */ /* 0x040fe200078e0263 */
[-C--:B------:R-:W-:Y:S02]  /*299a0*/  LEA.HI.X.SX32 R163, R51, R9.reuse, 0x1, P2 ;  /* 0x0000000933a37211 */ /* 0x080fe400010f0eff */
        /* <DEDUP_REMOVED lines=10> */
[C---:B------:R-:W-:Y:S01]  /*29a50*/  IMAD R109, R8.reuse, 0x4, R107 ;  /* 0x00000004086d7824 */ /* 0x040fe200078e026b */
[-C--:B------:R-:W-:Y:S02]  /*29a60*/  LEA.HI.X.SX32 R167, R55, R9.reuse, 0x1, P1 ;  /* 0x0000000937a77211 */ /* 0x080fe400008f0eff */
[----:B------:R-:W-:Y:S01]  /*29a70*/  LEA.HI.X.SX32 R201, R47, R9, 0x1, P0 ;  /* 0x000000092fc97211 */ /* 0x000fe200000f0eff */
[----:B------:R-:W-:Y:S01]  /*29a80*/  IMAD R111, R8, 0x4, R109 ;  /* 0x00000004086f7824 */ /* 0x000fe200078e026d */
[----:B------:R-:W-:-:S02]  /*29a90*/  IADD3 R172, P1, PT, R61, R146, RZ ;  /* 0x000000923dac7210 */ /* 0x000fc40007f3e0ff */
[-C--:B------:R-:W-:Y:S01]  /*29aa0*/  IADD3 R164, P0, PT, R53, R146.reuse, RZ ;  /* 0x0000009235a47210 */ /* 0x080fe20007f1e0ff */
[C---:B------:R-:W-:Y:S01]  /*29ab0*/  IMAD R113, R8.reuse, 0x8, R111 ;  /* 0x0000000808717824 */ /* 0x040fe200078e026f */
[-C--:B------:R-:W-:Y:S01]  /*29ac0*/  LEA.HI.X.SX32 R175, R63, R9.reuse, 0x1, P2 ;  /* 0x000000093faf7211 */ /* 0x080fe200010f0eff */
[----:B------:R-:W-:Y:S01]  /*29ad0*/  STG.E.U8 desc[UR8][R200.64], R212 ;  /* 0x000000d4c8007986 */ /* 0x000fe2000c101108 */
[-C--:B------:R-:W-:Y:S01]  /*29ae0*/  IADD3 R180, P2, PT, R69, R146.reuse, RZ ;  /* 0x0000009245b47210 */ /* 0x080fe20007f5e0ff */
[C---:B------:R-:W-:Y:S01]  /*29af0*/  IMAD R115, R8.reuse, 0x4, R113 ;  /* 0x0000000408737824 */ /* 0x040fe200078e0271 */
[-C--:B------:R-:W-:Y:S01]  /*29b00*/  LEA.HI.X.SX32 R173, R61, R9.reuse, 0x1, P1 ;  /* 0x000000093dad7211 */ /* 0x080fe200008f0eff */
[----:B------:R-:W-:Y:S01]  /*29b10*/  STG.E.U8 desc[UR8][R196.64], R210 ;  /* 0x000000d2c4007986 */ /* 0x000fe2000c101108 */
[-C--:B------:R-:W-:Y:S01]  /*29b20*/  LEA.HI.X.SX32 R165, R53, R9.reuse, 0x1, P0 ;  /* 0x0000000935a57211 */ /* 0x080fe200000f0eff */
[C---:B------:R-:W-:Y:S01]  /*29b30*/  IMAD R117, R8.reuse, 0x4, R115 ;  /* 0x0000000408757824 */ /* 0x040fe200078e0273 */
[-C--:B------:R-:W-:Y:S01]  /*29b40*/  IADD3 R178, P1, PT, R67, R146.reuse, RZ ;  /* 0x0000009243b27210 */ /* 0x080fe20007f3e0ff */
[----:B------:R0:W-:Y:S01]  /*29b50*/  STG.E.U8 desc[UR8][R160.64], R208 ;  /* 0x000000d0a0007986 */ /* 0x0001e2000c101108 */
[-C--:B------:R-:W-:Y:S01]  /*29b60*/  IADD3 R16, P5, PT, R27, R146.reuse, RZ ;  /* 0x000000921b107210 */ /* 0x080fe20007fbe0ff */
[C---:B------:R-:W-:Y:S01]  /*29b70*/  IMAD R119, R8.reuse, 0x8, R117 ;  /* 0x0000000808777824 */ /* 0x040fe200078e0275 */
[-C--:B------:R-:W-:Y:S01]  /*29b80*/  IADD3 R170, P0, PT, R59, R146.reuse, RZ ;  /* 0x000000923baa7210 */ /* 0x080fe20007f1e0ff */
[----:B------:R1:W-:Y:S01]  /*29b90*/  STG.E.U8 desc[UR8][R162.64], R206 ;  /* 0x000000cea2007986 */ /* 0x0003e2000c101108 */
[----:B------:R-:W-:Y:S01]  /*29ba0*/  LEA.HI.X.SX32 R181, R69, R9, 0x1, P2 ;  /* 0x0000000945b57211 */ /* 0x000fe200010f0eff */
[----:B------:R-:W-:Y:S01]  /*29bb0*/  IMAD R121, R8, 0x4, R119 ;  /* 0x0000000408797824 */ /* 0x000fe200078e0277 */
[-C--:B------:R-:W-:Y:S01]  /*29bc0*/  IADD3 R26, P4, PT, R37, R146.reuse, RZ ;  /* 0x00000092251a7210 */ /* 0x080fe20007f9e0ff */
[----:B------:R-:W-:Y:S01]  /*29bd0*/  STG.E.U8 desc[UR8][R164.64], R209 ;  /* 0x000000d1a4007986 */ /* 0x000fe2000c101108 */
[----:B------:R-:W-:-:S02]  /*29be0*/  IADD3 R186, P2, PT, R75, R146, RZ ;  /* 0x000000924bba7210 */ /* 0x000fc40007f5e0ff */
[-C--:B------:R-:W-:Y:S01]  /*29bf0*/  LEA.HI.X.SX32 R179, R67, R9.reuse, 0x1, P1 ;  /* 0x0000000943b37211 */ /* 0x080fe200008f0eff */
[----:B------:R-:W-:Y:S01]  /*29c00*/  STG.E.U8 desc[UR8][R148.64], R211 ;  /* 0x000000d394007986 */ /* 0x000fe2000c101108 */
[-C--:B------:R-:W-:Y:S02]  /*29c10*/  LEA.HI.X.SX32 R17, R27, R9.reuse, 0x1, P5 ;  /* 0x000000091b117211 */ /* 0x080fe400028f0eff */
[-C--:B------:R-:W-:Y:S01]  /*29c20*/  LEA.HI.X.SX32 R171, R59, R9.reuse, 0x1, P0 ;  /* 0x000000093bab7211 */ /* 0x080fe200000f0eff */
[----:B------:R-:W-:Y:S01]  /*29c30*/  STG.E.U8 desc[UR8][R166.64], R235 ;  /* 0x000000eba6007986 */ /* 0x000fe2000c101108 */
[-C--:B------:R-:W-:Y:S02]  /*29c40*/  IADD3 R184, P1, PT, R73, R146.reuse, RZ ;  /* 0x0000009249b87210 */ /* 0x080fe40007f3e0ff */
[----:B------:R-:W-:Y:S01]  /*29c50*/  IADD3 R28, P5, PT, R39, R146, RZ ;  /* 0x00000092271c7210 */ /* 0x000fe20007fbe0ff */
[----:B------:R-:W-:Y:S01]  /*29c60*/  STG.E.U8 desc[UR8][R168.64], R221 ;  /* 0x000000dda8007986 */ /* 0x000fe2000c101108 */
[----:B------:R-:W-:-:S02]  /*29c70*/  LEA.HI.X.SX32 R27, R37, R9, 0x1, P4 ;  /* 0x00000009251b7211 */ /* 0x000fc400020f0eff */
[-C--:B------:R-:W-:Y:S01]  /*29c80*/  IADD3 R176, P0, PT, R65, R146.reuse, RZ ;  /* 0x0000009241b07210 */ /* 0x080fe20007f1e0ff */
[----:B------:R-:W-:Y:S01]  /*29c90*/  STG.E.U8 desc[UR8][R170.64], R223 ;  /* 0x000000dfaa007986 */ /* 0x000fe2000c101108 */
[-C--:B------:R-:W-:Y:S02]  /*29ca0*/  LEA.HI.X.SX32 R187, R75, R9.reuse, 0x1, P2 ;  /* 0x000000094bbb7211 */ /* 0x080fe400010f0eff */
[-C--:B------:R-:W-:Y:S01]  /*29cb0*/  IADD3 R38, P4, PT, R48, R146.reuse, RZ ;  /* 0x0000009230267210 */ /* 0x080fe20007f9e0ff */
[----:B------:R-:W-:Y:S01]  /*29cc0*/  STG.E.U8 desc[UR8][R150.64], R233 ;  /* 0x000000e996007986 */ /* 0x000fe2000c101108 */
[-C--:B------:R-:W-:Y:S02]  /*29cd0*/  IADD3 R192, P2, PT, R81, R146.reuse, RZ ;  /* 0x0000009251c07210 */ /* 0x080fe40007f5e0ff */
[----:B------:R-:W-:Y:S01]  /*29ce0*/  LEA.HI.X.SX32 R185, R73, R9, 0x1, P1 ;  /* 0x0000000949b97211 */ /* 0x000fe200008f0eff */
[----:B------:R-:W-:Y:S01]  /*29cf0*/  STG.E.U8 desc[UR8][R172.64], R204 ;  /* 0x000000ccac007986 */ /* 0x000fe2000c101108 */
[----:B------:R-:W-:-:S02]  /*29d00*/  IADD3 R36, P3, PT, R46, R146, RZ ;  /* 0x000000922e247210 */ /* 0x000fc40007f7e0ff */
[-C--:B------:R-:W-:Y:S01]  /*29d10*/  LEA.HI.X.SX32 R29, R39, R9.reuse, 0x1, P5 ;  /* 0x00000009271d7211 */ /* 0x080fe200028f0eff */
[----:B------:R-:W-:Y:S01]  /*29d20*/  STG.E.U8 desc[UR8][R174.64], R249 ;  /* 0x000000f9ae007986 */ /* 0x000fe2000c101108 */
[-C--:B------:R-:W-:Y:S02]  /*29d30*/  LEA.HI.X.SX32 R177, R65, R9.reuse, 0x1, P0 ;  /* 0x0000000941b17211 */ /* 0x080fe400000f0eff */
[-C--:B------:R-:W-:Y:S02]  /*29d40*/  IADD3 R190, P1, PT, R79, R146.reuse, RZ ;  /* 0x000000924fbe7210 */ /* 0x080fe40007f3e0ff */
[-C--:B------:R-:W-:Y:S01]  /*29d50*/  LEA.HI.X.SX32 R39, R48, R9.reuse, 0x1, P4 ;  /* 0x0000000930277211 */ /* 0x080fe200020f0eff */
[----:B------:R-:W-:Y:S01]  /*29d60*/  STG.E.U8 desc[UR8][R176.64], R247 ;  /* 0x000000f7b0007986 */ /* 0x000fe2000c101108 */
[-C--:B------:R-:W-:Y:S02]  /*29d70*/  IADD3 R182, P0, PT, R71, R146.reuse, RZ ;  /* 0x0000009247b67210 */ /* 0x080fe40007f1e0ff */
[----:B------:R-:W-:Y:S01]  /*29d80*/  LEA.HI.X.SX32 R193, R81, R9, 0x1, P2 ;  /* 0x0000000951c17211 */ /* 0x000fe200010f0eff */
[----:B------:R-:W-:Y:S01]  /*29d90*/  STG.E.U8 desc[UR8][R152.64], R245 ;  /* 0x000000f598007986 */ /* 0x000fe2000c101108 */
[----:B------:R-:W-:-:S02]  /*29da0*/  IADD3 R48, P2, PT, R87, R146, RZ ;  /* 0x0000009257307210 */ /* 0x000fc40007f5e0ff */
[-C--:B------:R-:W-:Y:S02]  /*29db0*/  LEA.HI.X.SX32 R37, R46, R9.reuse, 0x1, P3 ;  /* 0x000000092e257211 */ /* 0x080fe400018f0eff */
[-C--:B------:R-:W-:Y:S02]  /*29dc0*/  LEA.HI.X.SX32 R191, R79, R9.reuse, 0x1, P1 ;  /* 0x000000094fbf7211 */ /* 0x080fe400008f0eff */
[-C--:B------:R-:W-:Y:S02]  /*29dd0*/  LEA.HI.X.SX32 R183, R71, R9.reuse, 0x1, P0 ;  /* 0x0000000947b77211 */ /* 0x080fe400000f0eff */
[-C--:B------:R-:W-:Y:S02]  /*29de0*/  IADD3 R46, P1, PT, R85, R146.reuse, RZ ;  /* 0x00000092552e7210 */ /* 0x080fe40007f3e0ff */
[----:B------:R-:W-:Y:S02]  /*29df0*/  IADD3 R188, P0, PT, R77, R146, RZ ;  /* 0x000000924dbc7210 */ /* 0x000fe40007f1e0ff */
[-C--:B------:R-:W-:Y:S01]  /*29e00*/  LEA.HI.X.SX32 R49, R87, R9.reuse, 0x1, P2 ;  /* 0x0000000957317211 */ /* 0x080fe200010f0eff */
[----:B------:R-:W-:Y:S01]  /*29e10*/  IMAD R87, R8, 0x4, R121 ;  /* 0x0000000408577824 */ /* 0x000fe200078e0279 */
[----:B------:R-:W-:-:S02]  /*29e20*/  LEA.HI.X.SX32 R47, R85, R9, 0x1, P1 ;  /* 0x00000009552f7211 */ /* 0x000fc400008f0eff */
[-C--:B------:R-:W-:Y:S01]  /*29e30*/  LEA.HI.X.SX32 R189, R77, R9.reuse, 0x1, P0 ;  /* 0x000000094dbd7211 */ /* 0x080fe200000f0eff */
[----:B------:R-:W-:Y:S01]  /*29e40*/  IMAD R123, R8, 0x8, R87 ;  /* 0x00000008087b7824 */ /* 0x000fe200078e0257 */
[-C--:B------:R-:W-:Y:S02]  /*29e50*/  IADD3 R52, P1, PT, R91, R146.reuse, RZ ;  /* 0x000000925b347210 */ /* 0x080fe40007f3e0ff */
[-C--:B------:R-:W-:Y:S02]  /*29e60*/  IADD3 R40, P5, PT, R50, R146.reuse, RZ ;  /* 0x0000009232287210 */ /* 0x080fe40007fbe0ff */
[-C--:B------:R-:W-:Y:S02]  /*29e70*/  IADD3 R194, P0, PT, R83, R146.reuse, RZ ;  /* 0x0000009253c27210 */ /* 0x080fe40007f1e0ff */
[----:B------:R-:W-:Y:S02]  /*29e80*/  IADD3 R54, P2, PT, R93, R146, RZ ;  /* 0x000000925d367210 */ /* 0x000fe40007f5e0ff */
[-C--:B------:R-:W-:Y:S01]  /*29e90*/  LEA.HI.X.SX32 R53, R91, R9.reuse, 0x1, P1 ;  /* 0x000000095b357211 */ /* 0x080fe200008f0eff */
[----:B------:R-:W-:Y:S01]  /*29ea0*/  IMAD R91, R8, 0x4, R123 ;  /* 0x00000004085b7824 */ /* 0x000fe200078e027b */
[----:B------:R-:W-:-:S02]  /*29eb0*/  LEA.HI.X.SX32 R41, R50, R9, 0x1, P5 ;  /* 0x0000000932297211 */ /* 0x000fc400028f0eff */
[-C--:B------:R-:W-:Y:S02]  /*29ec0*/  LEA.HI.X.SX32 R195, R83, R9.reuse, 0x1, P0 ;  /* 0x0000000953c37211 */ /* 0x080fe400000f0eff */
[-C--:B------:R-:W-:Y:S02]  /*29ed0*/  IADD3 R50, P0, PT, R89, R146.reuse, RZ ;  /* 0x0000009259327210 */ /* 0x080fe40007f1e0ff */
[-C--:B------:R-:W-:Y:S01]  /*29ee0*/  LEA.HI.X.SX32 R55, R93, R9.reuse, 0x1, P2 ;  /* 0x000000095d377211 */ /* 0x080fe200010f0eff */
[----:B------:R-:W-:Y:S01]  /*29ef0*/  IMAD R93, R8, 0x4, R91 ;  /* 0x00000004085d7824 */ /* 0x000fe200078e025b */
[-C--:B------:R-:W-:Y:S02]  /*29f00*/  IADD3 R58, P1, PT, R11, R146.reuse, RZ ;  /* 0x000000920b3a7210 */ /* 0x080fe40007f3e0ff */
[----:B------:R-:W-:Y:S02]  /*29f10*/  LEA.HI.X.SX32 R51, R89, R9, 0x1, P0 ;  /* 0x0000000959337211 */ /* 0x000fe400000f0eff */
[----:B------:R-:W-:-:S02]  /*29f20*/  IADD3 R56, P0, PT, R95, R146, RZ ;  /* 0x000000925f387210 */ /* 0x000fc40007f1e0ff */
[-C--:B------:R-:W-:Y:S02]  /*29f30*/  IADD3 R60, P2, PT, R97, R146.reuse, RZ ;  /* 0x00000092613c7210 */ /* 0x080fe40007f5e0ff */
[-C--:B------:R-:W-:Y:S01]  /*29f40*/  LEA.HI.X.SX32 R59, R11, R9.reuse, 0x1, P1 ;  /* 0x000000090b3b7211 */ /* 0x080fe200008f0eff */
[C---:B------:R-:W-:Y:S01]  /*29f50*/  IMAD R11, R8.reuse, 0x8, R93 ;  /* 0x00000008080b7824 */ /* 0x040fe200078e025d */
[-C--:B------:R-:W-:Y:S02]  /*29f60*/  LEA.HI.X.SX32 R57, R95, R9.reuse, 0x1, P0 ;  /* 0x000000095f397211 */ /* 0x080fe400000f0eff */
[----:B------:R-:W-:Y:S01]  /*29f70*/  LEA.HI.X.SX32 R61, R97, R9, 0x1, P2 ;  /* 0x00000009613d7211 */ /* 0x000fe200010f0eff */
[----:B------:R-:W-:Y:S01]  /*29f80*/  IMAD R97, R8, 0x4, R11 ;  /* 0x0000000408617824 */ /* 0x000fe200078e020b */
[-C--:B------:R-:W-:Y:S02]  /*29f90*/  IADD3 R62, P0, PT, R99, R146.reuse, RZ ;  /* 0x00000092633e7210 */ /* 0x080fe40007f1e0ff */
[----:B------:R-:W-:-:S02]  /*29fa0*/  IADD3 R64, P1, PT, R101, R146, RZ ;  /* 0x0000009265407210 */ /* 0x000fc40007f3e0ff */
[-C--:B------:R-:W-:Y:S01]  /*29fb0*/  LEA.HI.X.SX32 R63, R99, R9.reuse, 0x1, P0 ;  /* 0x00000009633f7211 */ /* 0x080fe200000f0eff */
[C---:B------:R-:W-:Y:S01]  /*29fc0*/  IMAD R99, R8.reuse, 0x4, R97 ;  /* 0x0000000408637824 */ /* 0x040fe200078e0261 */
[-C--:B------:R-:W-:Y:S02]  /*29fd0*/  IADD3 R66, P2, PT, R103, R146.reuse, RZ ;  /* 0x0000009267427210 */ /* 0x080fe40007f5e0ff */
[-C--:B------:R-:W-:Y:S01]  /*29fe0*/  LEA.HI.X.SX32 R65, R101, R9.reuse, 0x1, P1 ;  /* 0x0000000965417211 */ /* 0x080fe200008f0eff */
[C---:B------:R-:W-:Y:S01]  /*29ff0*/  IMAD R101, R8.reuse, 0x8, R99 ;  /* 0x0000000808657824 */ /* 0x040fe200078e0263 */
[----:B------:R-:W-:Y:S02]  /*2a000*/  LEA.HI.X.SX32 R67, R103, R9, 0x1, P2 ;  /* 0x0000000967437211 */ /* 0x000fe400010f0eff */
[-C--:B------:R-:W-:Y:S01]  /*2a010*/  IADD3 R68, P0, PT, R105, R146.reuse, RZ ;  /* 0x0000009269447210 */ /* 0x080fe20007f1e0ff */
[----:B------:R-:W-:Y:S01]  /*2a020*/  IMAD R103, R8, 0x4, R101 ;  /* 0x0000000408677824 */ /* 0x000fe200078e0265 */
        /* <DEDUP_REMOVED lines=12> */
[-C--:B------:R-:W-:Y:S02]  /*2a0f0*/  LEA.HI.X.SX32 R77, R113, R9.reuse, 0x1, P1 ;  /* 0x00000009714d7211 */ /* 0x080fe400008f0eff */
[-C--:B------:R-:W-:Y:S01]  /*2a100*/  IADD3 R82, P1, PT, R119, R146.reuse, RZ ;  /* 0x0000009277527210 */ /* 0x080fe20007f3e0ff */
[----:B------:R-:W-:Y:S01]  /*2a110*/  IMAD R113, R8, 0x8, R111 ;  /* 0x0000000808717824 */ /* 0x000fe200078e026f */
[-C--:B------:R-:W-:Y:S02]  /*2a120*/  IADD3 R78, P2, PT, R115, R146.reuse, RZ ;  /* 0x00000092734e7210 */ /* 0x080fe40007f5e0ff */
[----:B------:R-:W-:Y:S02]  /*2a130*/  LEA.HI.X.SX32 R83, R119, R9, 0x1, P1 ;  /* 0x0000000977537211 */ /* 0x000fe400008f0eff */
[----:B------:R-:W-:-:S02]  /*2a140*/  IADD3 R88, P1, PT, R123, R146, RZ ;  /* 0x000000927b587210 */ /* 0x000fc40007f3e0ff */
[-C--:B------:R-:W-:Y:S01]  /*2a150*/  LEA.HI.X.SX32 R79, R115, R9.reuse, 0x1, P2 ;  /* 0x00000009734f7211 */ /* 0x080fe200010f0eff */
[C---:B------:R-:W-:Y:S01]  /*2a160*/  IMAD R115, R8.reuse, 0x4, R113 ;  /* 0x0000000408737824 */ /* 0x040fe200078e0271 */
[-C--:B------:R-:W-:Y:S02]  /*2a170*/  IADD3 R80, P0, PT, R117, R146.reuse, RZ ;  /* 0x0000009275507210 */ /* 0x080fe40007f1e0ff */
[-C--:B------:R-:W-:Y:S02]  /*2a180*/  LEA.HI.X.SX32 R89, R123, R9.reuse, 0x1, P1 ;  /* 0x000000097b597211 */ /* 0x080fe400008f0eff */
[----:B------:R-:W-:Y:S01]  /*2a190*/  LEA.HI.X.SX32 R81, R117, R9, 0x1, P0 ;  /* 0x0000000975517211 */ /* 0x000fe200000f0eff */
[----:B------:R-:W-:Y:S01]  /*2a1a0*/  IMAD R117, R8, 0x4, R115 ;  /* 0x0000000408757824 */ /* 0x000fe200078e0273 */
[-C--:B------:R-:W-:Y:S02]  /*2a1b0*/  IADD3 R94, P1, PT, R11, R146.reuse, RZ ;  /* 0x000000920b5e7210 */ /* 0x080fe40007f3e0ff */
[----:B------:R-:W-:-:S02]  /*2a1c0*/  IADD3 R84, P2, PT, R121, R146, RZ ;  /* 0x0000009279547210 */ /* 0x000fc40007f5e0ff */
[-C--:B------:R-:W-:Y:S01]  /*2a1d0*/  LEA.HI.X.SX32 R95, R11, R9.reuse, 0x1, P1 ;  /* 0x000000090b5f7211 */ /* 0x080fe200008f0eff */
[C---:B------:R-:W-:Y:S01]  /*2a1e0*/  IMAD R11, R8.reuse, 0x8, R117 ;  /* 0x00000008080b7824 */ /* 0x040fe200078e0275 */
[-C--:B------:R-:W-:Y:S02]  /*2a1f0*/  LEA.HI.X.SX32 R85, R121, R9.reuse, 0x1, P2 ;  /* 0x0000000979557211 */ /* 0x080fe400010f0eff */
[-C--:B------:R-:W-:Y:S01]  /*2a200*/  IADD3 R100, P1, PT, R101, R146.reuse, RZ ;  /* 0x0000009265647210 */ /* 0x080fe20007f3e0ff */
[C---:B------:R-:W-:Y:S01]  /*2a210*/  IMAD R121, R8.reuse, 0x4, R11 ;  /* 0x0000000408797824 */ /* 0x040fe200078e020b */
[-C--:B------:R-:W-:Y:S02]  /*2a220*/  IADD3 R86, P0, PT, R87, R146.reuse, RZ ;  /* 0x0000009257567210 */ /* 0x080fe40007f1e0ff */
[----:B------:R-:W-:Y:S01]  /*2a230*/  IADD3 R90, P2, PT, R91, R146, RZ ;  /* 0x000000925b5a7210 */ /* 0x000fe20007f5e0ff */
[----:B------:R-:W-:Y:S01]  /*2a240*/  IMAD R123, R8, 0x4, R121 ;  /* 0x00000004087b7824 */ /* 0x000fe200078e0279 */
[----:B------:R-:W-:-:S02]  /*2a250*/  LEA.HI.X.SX32 R101, R101, R9, 0x1, P1 ;  /* 0x0000000965657211 */ /* 0x000fc400008f0eff */
[-C--:B------:R-:W-:Y:S01]  /*2a260*/  IADD3 R106, P1, PT, R107, R146.reuse, RZ ;  /* 0x000000926b6a7210 */ /* 0x080fe20007f3e0ff */
        /* <DEDUP_REMOVED lines=12> */
[----:B------:R-:W-:Y:S01]  /*2a330*/  IMAD R133, R8, 0x4, R131 ;  /* 0x0000000408857824 */ /* 0x000fe200078e0283 */
[-C--:B------:R-:W-:Y:S02]  /*2a340*/  IADD3 R98, P0, PT, R99, R146.reuse, RZ ;  /* 0x0000009263627210 */ /* 0x080fe40007f1e0ff */
[----:B------:R-:W-:Y:S02]  /*2a350*/  IADD3 R102, P2, PT, R103, R146, RZ ;  /* 0x0000009267667210 */ /* 0x000fe40007f5e0ff */
[----:B------:R-:W-:-:S02]  /*2a360*/  LEA.HI.X.SX32 R113, R113, R9, 0x1, P1 ;  /* 0x0000000971717211 */ /* 0x000fc400008f0eff */
[-C--:B------:R-:W-:Y:S02]  /*2a370*/  IADD3 R118, P1, PT, R11, R146.reuse, RZ ;  /* 0x000000920b767210 */ /* 0x080fe40007f3e0ff */
        /* <DEDUP_REMOVED lines=8> */
[C---:B------:R-:W-:Y:S01]  /*2a400*/  IMAD R137, R8.reuse, 0x8, R11 ;  /* 0x0000000808897824 */ /* 0x040fe200078e020b */
[-C--:B------:R-:W-:Y:S02]  /*2a410*/  IADD3 R110, P0, PT, R111, R146.reuse, RZ ;  /* 0x000000926f6e7210 */ /* 0x080fe40007f1e0ff */
        /* <DEDUP_REMOVED lines=8> */
[-C--:B------:R-:W-:Y:S02]  /*2a4a0*/  LEA.HI.X.SX32 R117, R117, R9.reuse, 0x1, P0 ;  /* 0x0000000975757211 */ /* 0x080fe400000f0eff */
[----:B------:R-:W-:Y:S01]  /*2a4b0*/  LEA.HI.X.SX32 R121, R121, R9, 0x1, P2 ;  /* 0x0000000979797211 */ /* 0x000fe200010f0eff */
[C---:B------:R-:W-:Y:S01]  /*2a4c0*/  IMAD R145, R8.reuse, 0x4, R143 ;  /* 0x0000000408917824 */ /* 0x040fe200078e028f */
[-C--:B------:R-:W-:Y:S02]  /*2a4d0*/  IADD3 R122, P0, PT, R123, R146.reuse, RZ ;  /* 0x000000927b7a7210 */ /* 0x080fe40007f1e0ff */
[-C--:B------:R-:W-:Y:S01]  /*2a4e0*/  IADD3 R124, P1, PT, R125, R146.reuse, RZ ;  /* 0x000000927d7c7210 */ /* 0x080fe20007f3e0ff */
[----:B------:R-:W-:Y:S01]  /*2a4f0*/  IMAD R8, R8, 0x4, R145 ;  /* 0x0000000408087824 */ /* 0x000fe200078e0291 */
[----:B------:R-:W-:-:S02]  /*2a500*/  IADD3 R126, P2, PT, R127, R146, RZ ;  /* 0x000000927f7e7210 */ /* 0x000fc40007f5e0ff */
[-C--:B------:R-:W-:Y:S02]  /*2a510*/  LEA.HI.X.SX32 R123, R123, R9.reuse, 0x1, P0 ;  /* 0x000000097b7b7211 */ /* 0x080fe400000f0eff */
[-C--:B------:R-:W-:Y:S02]  /*2a520*/  LEA.HI.X.SX32 R125, R125, R9.reuse, 0x1, P1 ;  /* 0x000000097d7d7211 */ /* 0x080fe400008f0eff */
[----:B------:R-:W-:Y:S02]  /*2a530*/  LEA.HI.X.SX32 R127, R127, R9, 0x1, P2 ;  /* 0x000000097f7f7211 */ /* 0x000fe400010f0eff */
[-C--:B------:R-:W-:Y:S02]  /*2a540*/  IADD3 R128, P0, PT, R129, R146.reuse, RZ ;  /* 0x0000009281807210 */ /* 0x080fe40007f1e0ff */
[-C--:B------:R-:W-:Y:S02]  /*2a550*/  IADD3 R130, P1, PT, R131, R146.reuse, RZ ;  /* 0x0000009283827210 */ /* 0x080fe40007f3e0ff */
        /* <DEDUP_REMOVED lines=13> */
[C---:B------:R-:W-:Y:S02]  /*2a630*/  IADD3 R146, P3, PT, R8.reuse, R146, RZ ;  /* 0x0000009208927210 */ /* 0x040fe40007f7e0ff */
[-C--:B------:R-:W-:Y:S02]  /*2a640*/  LEA.HI.X.SX32 R141, R141, R9.reuse, 0x1, P0 ;  /* 0x000000098d8d7211 */ /* 0x080fe400000f0eff */
[-C--:B------:R-:W-:Y:S02]  /*2a650*/  LEA.HI.X.SX32 R143, R143, R9.reuse, 0x1, P1 ;  /* 0x000000098f8f7211 */ /* 0x080fe400008f0eff */
[-C--:B------:R-:W-:Y:S02]  /*2a660*/  LEA.HI.X.SX32 R145, R145, R9.reuse, 0x1, P2 ;  /* 0x0000000991917211 */ /* 0x080fe400010f0eff */
[----:B------:R-:W-:Y:S02]  /*2a670*/  LEA.HI.X.SX32 R147, R8, R9, 0x1, P3 ;  /* 0x0000000908937211 */ /* 0x000fe400018f0eff */
[----:B------:R-:W2:Y:S01]  /*2a680*/  LDS.128 R8, [R202+0x1000] ;  /* 0x00100000ca087984 */ /* 0x000ea20000000c00 */
[----:B0-----:R-:W-:-:S02]  /*2a690*/  PRMT R160, R7, 0x7773, RZ ;  /* 0x0000777307a07816 */ /* 0x001fc400000000ff */
[C---:B-1----:R-:W-:Y:S02]  /*2a6a0*/  PRMT R162, R7.reuse, 0x7772, RZ ;  /* 0x0000777207a27816 */ /* 0x042fe400000000ff */
[C---:B------:R-:W-:Y:S02]  /*2a6b0*/  PRMT R198, R7.reuse, 0x7771, RZ ;  /* 0x0000777107c67816 */ /* 0x040fe400000000ff */
[----:B------:R-:W-:Y:S02]  /*2a6c0*/  PRMT R206, R7, 0x7770, RZ ;  /* 0x0000777007ce7816 */ /* 0x000fe400000000ff */
[C---:B------:R-:W-:Y:S02]  /*2a6d0*/  PRMT R199, R5.reuse, 0x7772, RZ ;  /* 0x0000777205c77816 */ /* 0x040fe400000000ff */
[C---:B------:R-:W-:Y:S02]  /*2a6e0*/  PRMT R201, R5.reuse, 0x7771, RZ ;  /* 0x0000777105c97816 */ /* 0x040fe400000000ff */
[----:B------:R-:W-:-:S02]  /*2a6f0*/  PRMT R196, R5, 0x7770, RZ ;  /* 0x0000777005c47816 */ /* 0x000fc400000000ff */
[C---:B------:R-:W-:Y:S02]  /*2a700*/  PRMT R197, R6.reuse, 0x7773, RZ ;  /* 0x0000777306c57816 */ /* 0x040fe400000000ff */
[C---:B------:R-:W-:Y:S02]  /*2a710*/  PRMT R161, R6.reuse, 0x7772, RZ ;  /* 0x0000777206a17816 */ /* 0x040fe400000000ff */
[C---:B------:R-:W-:Y:S02]  /*2a720*/  PRMT R163, R6.reuse, 0x7771, RZ ;  /* 0x0000777106a37816 */ /* 0x040fe400000000ff */
[----:B------:R-:W-:Y:S02]  /*2a730*/  PRMT R200, R6, 0x7770, RZ ;  /* 0x0000777006c87816 */ /* 0x000fe400000000ff */
[----:B------:R-:W-:Y:S02]  /*2a740*/  ISETP.GE.U32.AND P0, PT, R216, 0x40, PT ;  /* 0x00000040d800780c */ /* 0x000fe40003f06070 */
[----:B--2---:R-:W-:-:S02]  /*2a750*/  PRMT R7, R8, 0x7770, RZ ;  /* 0x0000777008077816 */ /* 0x004fc400000000ff */
[C---:B------:R-:W-:Y:S02]  /*2a760*/  PRMT R5, R8.reuse, 0x7771, RZ ;  /* 0x0000777108057816 */ /* 0x040fe400000000ff */
[C---:B------:R-:W-:Y:S01]  /*2a770*/  PRMT R164, R8.reuse, 0x7772, RZ ;  /* 0x0000777208a47816 */ /* 0x040fe200000000ff */
[----:B------:R-:W-:Y:S01]  /*2a780*/  STG.E.U8 desc[UR8][R178.64], R7 ;  /* 0x00000007b2007986 */ /* 0x000fe2000c101108 */
[----:B------:R-:W-:Y:S02]  /*2a790*/  PRMT R208, R8, 0x7773, RZ ;  /* 0x0000777308d07816 */ /* 0x000fe400000000ff */
[C---:B------:R-:W-:Y:S01]  /*2a7a0*/  PRMT R173, R9.reuse, 0x7770, RZ ;  /* 0x0000777009ad7816 */ /* 0x040fe200000000ff */
[----:B------:R-:W-:Y:S01]  /*2a7b0*/  STG.E.U8 desc[UR8][R180.64], R5 ;  /* 0x00000005b4007986 */ /* 0x000fe2000c101108 */
[C---:B------:R-:W-:Y:S02]  /*2a7c0*/  PRMT R211, R9.reuse, 0x7771, RZ ;  /* 0x0000777109d37816 */ /* 0x040fe400000000ff */
[C---:B------:R-:W-:Y:S01]  /*2a7d0*/  PRMT R171, R9.reuse, 0x7772, RZ ;  /* 0x0000777209ab7816 */ /* 0x040fe200000000ff */
[----:B------:R-:W0:Y:S01]  /*2a7e0*/  LDS.128 R4, [R202+0x2000] ;  /* 0x00200000ca047984 */ /* 0x000e220000000c00 */
[----:B------:R-:W-:-:S02]  /*2a7f0*/  PRMT R209, R9, 0x7773, RZ ;  /* 0x0000777309d17816 */ /* 0x000fc400000000ff */
[C---:B------:R-:W-:Y:S01]  /*2a800*/  PRMT R169, R10.reuse, 0x7770, RZ ;  /* 0x000077700aa97816 */ /* 0x040fe200000000ff */
[----:B------:R-:W-:Y:S01]  /*2a810*/  STG.E.U8 desc[UR8][R182.64], R164 ;  /* 0x000000a4b6007986 */ /* 0x000fe2000c101108 */
[C---:B------:R-:W-:Y:S02]  /*2a820*/  PRMT R153, R10.reuse, 0x7771, RZ ;  /* 0x000077710a997816 */ /* 0x040fe400000000ff */
[C---:B------:R-:W-:Y:S01]  /*2a830*/  PRMT R167, R10.reuse, 0x7772, RZ ;  /* 0x000077720aa77816 */ /* 0x040fe200000000ff */
[----:B------:R-:W-:Y:S01]  /*2a840*/  STG.E.U8 desc[UR8][R154.64], R208 ;  /* 0x000000d09a007986 */ /* 0x000fe2000c101108 */
[----:B------:R-:W-:Y:S02]  /*2a850*/  PRMT R165, R10, 0x7773, RZ ;  /* 0x000077730aa57816 */ /* 0x000fe400000000ff */
[C---:B------:R-:W-:Y:S01]  /*2a860*/  PRMT R9, R11.reuse, 0x7773, RZ ;  /* 0x000077730b097816 */ /* 0x040fe200000000ff */
[----:B------:R-:W-:Y:S01]  /*2a870*/  STG.E.U8 desc[UR8][R184.64], R173 ;  /* 0x000000adb8007986 */ /* 0x000fe2000c101108 */
[----:B------:R-:W-:-:S02]  /*2a880*/  PRMT R149, R11, 0x7772, RZ ;  /* 0x000077720b957816 */ /* 0x000fc400000000ff */
[C---:B------:R-:W-:Y:S01]  /*2a890*/  PRMT R151, R11.reuse, 0x7771, RZ ;  /* 0x000077710b977816 */ /* 0x040fe200000000ff */
[----:B------:R-:W-:Y:S01]  /*2a8a0*/  STG.E.U8 desc[UR8][R186.64], R211 ;  /* 0x000000d3ba007986 */ /* 0x000fe2000c101108 */
[----:B------:R-:W-:Y:S02]  /*2a8b0*/  PRMT R11, R11, 0x7770, RZ ;  /* 0x000077700b0b7816 */ /* 0x000fe400000000ff */
[----:B------:R-:W-:Y:S01]  /*2a8c0*/  LOP3.LUT R8, R2, 0xf0, RZ, 0xc0, !PT ;  /* 0x000000f002087812 */ /* 0x000fe200078ec0ff */
[----:B------:R-:W-:Y:S01]  /*2a8d0*/  STG.E.U8 desc[UR8][R188.64], R171 ;  /* 0x000000abbc007986 */ /* 0x000fe2000c101108 */
[----:B------:R-:W1:Y:S03]  /*2a8e0*/  LDC R2, c[0x0][0x3ec] ;  /* 0x0000fb00ff027b82 */ /* 0x000e660000000800 */
[----:B------:R-:W-:Y:S04]  /*2a8f0*/  STG.E.U8 desc[UR8][R156.64], R209 ;  /* 0x000000d19c007986 */ /* 0x000fe8000c101108 */
[----:B------:R-:W-:Y:S04]  /*2a900*/  STG.E.U8 desc[UR8][R190.64], R169 ;  /* 0x000000a9be007986 */ /* 0x000fe8000c101108 */
[----:B------:R-:W-:Y:S04]  /*2a910*/  STG.E.U8 desc[UR8][R192.64], R153 ;  /* 0x00000099c0007986 */ /* 0x000fe8000c101108 */
[----:B------:R-:W-:Y:S04]  /*2a920*/  STG.E.U8 desc[UR8][R194.64], R167 ;  /* 0x000000a7c2007986 */ /* 0x000fe8000c101108 */
[----:B------:R-:W-:Y:S04]  /*2a930*/  STG.E.U8 desc[UR8][R158.64], R165 ;  /* 0x000000a59e007986 */ /* 0x000fe8000c101108 */
[----:B------:R0:W-:Y:S01]  /*2a940*/  STG.E.U8 desc[UR8][R46.64], R11 ;  /* 0x0000000b2e007986 */ /* 0x0001e2000c101108 */
[----:B-1----:R-:W-:-:S03]  /*2a950*/  IMAD R2, R234, R2, RZ ;  /* 0x00000002ea027224 */ /* 0x002fc600078e02ff */
[----:B------:R1:W-:Y:S04]  /*2a960*/  STG.E.U8 desc[UR8][R48.64], R151 ;  /* 0x0000009730007986 */ /* 0x0003e8000c101108 */
[----:B------:R2:W-:Y:S04]  /*2a970*/  STG.E.U8 desc[UR8][R50.64], R149 ;  /* 0x0000009532007986 */ /* 0x0005e8000c101108 */
[----:B------:R3:W-:Y:S01]  /*2a980*/  STG.E.U8 desc[UR8][R12.64], R9 ;  /* 0x000000090c007986 */ /* 0x0007e2000c101108 */
[----:B0-----:R-:W-:Y:S02]  /*2a990*/  PRMT R47, R6, 0x7770, RZ ;  /* 0x00007770062f7816 */ /* 0x001fe400000000ff */
[----:B------:R-:W-:Y:S01]  /*2a9a0*/  PRMT R11, R7, 0x7772, RZ ;  /* 0x00007772070b7816 */ /* 0x000fe200000000ff */
[----:B------:R0:W-:Y:S01]  /*2a9b0*/  STG.E.U8 desc[UR8][R52.64], R219 ;  /* 0x000000db34007986 */ /* 0x0001e2000c101108 */
[----:B-1----:R-:W-:-:S03]  /*2a9c0*/  PRMT R49, R5, 0x7773, RZ ;  /* 0x0000777305317816 */ /* 0x002fc600000000ff */
[----:B------:R1:W-:Y:S01]  /*2a9d0*/  STG.E.U8 desc[UR8][R54.64], R207 ;  /* 0x000000cf36007986 */ /* 0x0003e2000c101108 */
[----:B--2---:R-:W-:-:S03]  /*2a9e0*/  PRMT R51, R5, 0x7772, RZ ;  /* 0x0000777205337816 */ /* 0x004fc600000000ff */
[----:B------:R2:W-:Y:S01]  /*2a9f0*/  STG.E.U8 desc[UR8][R56.64], R205 ;  /* 0x000000cd38007986 */ /* 0x0005e2000c101108 */
[C---:B---3--:R-:W-:Y:S02]  /*2aa00*/  PRMT R9, R7.reuse, 0x7773, RZ ;  /* 0x0000777307097816 */ /* 0x048fe400000000ff */
[----:B------:R-:W-:Y:S01]  /*2aa10*/  PRMT R13, R7, 0x7771, RZ ;  /* 0x00007771070d7816 */ /* 0x000fe200000000ff */
[----:B------:R3:W-:Y:S01]  /*2aa20*/  STG.E.U8 desc[UR8][R14.64], R203 ;  /* 0x000000cb0e007986 */ /* 0x0007e2000c101108 */
[----:B0-----:R-:W-:-:S03]  /*2aa30*/  PRMT R53, R5, 0x7771, RZ ;  /* 0x0000777105357816 */ /* 0x001fc600000000ff */
[----:B------:R0:W-:Y:S01]  /*2aa40*/  STG.E.U8 desc[UR8][R58.64], R231 ;  /* 0x000000e73a007986 */ /* 0x0001e2000c101108 */
[----:B-1----:R-:W-:-:S03]  /*2aa50*/  PRMT R55, R5, 0x7770, RZ ;  /* 0x0000777005377816 */ /* 0x002fc600000000ff */
[----:B------:R1:W-:Y:S01]  /*2aa60*/  STG.E.U8 desc[UR8][R60.64], R217 ;  /* 0x000000d93c007986 */ /* 0x0003e2000c101108 */
[----:B--2---:R-:W-:-:S03]  /*2aa70*/  PRMT R57, R4, 0x7773, RZ ;  /* 0x0000777304397816 */ /* 0x004fc600000000ff */
[----:B------:R2:W-:Y:S01]  /*2aa80*/  STG.E.U8 desc[UR8][R62.64], R215 ;  /* 0x000000d73e007986 */ /* 0x0005e2000c101108 */
[----:B---3--:R-:W-:-:S03]  /*2aa90*/  PRMT R15, R7, 0x7770, RZ ;  /* 0x00007770070f7816 */ /* 0x008fc600000000ff */
[----:B------:R3:W-:Y:S01]  /*2aaa0*/  STG.E.U8 desc[UR8][R16.64], R213 ;  /* 0x000000d510007986 */ /* 0x0007e2000c101108 */
[----:B0-----:R-:W-:-:S03]  /*2aab0*/  PRMT R59, R4, 0x7772, RZ ;  /* 0x00007772043b7816 */ /* 0x001fc600000000ff */
[----:B------:R-:W-:Y:S01]  /*2aac0*/  STG.E.U8 desc[UR8][R64.64], R243 ;  /* 0x000000f340007986 */ /* 0x000fe2000c101108 */
[----:B-1----:R-:W-:-:S03]  /*2aad0*/  PRMT R61, R4, 0x7771, RZ ;  /* 0x00007771043d7816 */ /* 0x002fc600000000ff */
[----:B------:R-:W-:Y:S01]  /*2aae0*/  STG.E.U8 desc[UR8][R66.64], R229 ;  /* 0x000000e542007986 */ /* 0x000fe2000c101108 */
[----:B--2---:R-:W-:-:S03]  /*2aaf0*/  PRMT R63, R4, 0x7770, RZ ;  /* 0x00007770043f7816 */ /* 0x004fc600000000ff */
[----:B------:R-:W-:Y:S01]  /*2ab00*/  STG.E.U8 desc[UR8][R68.64], R227 ;  /* 0x000000e344007986 */ /* 0x000fe2000c101108 */
[----:B---3--:R-:W-:-:S03]  /*2ab10*/  PRMT R17, R6, 0x7773, RZ ;  /* 0x0000777306117816 */ /* 0x008fc600000000ff */
[----:B------:R0:W-:Y:S04]  /*2ab20*/  STG.E.U8 desc[UR8][R18.64], R225 ;  /* 0x000000e112007986 */ /* 0x0001e8000c101108 */
[----:B------:R-:W-:Y:S04]  /*2ab30*/  STG.E.U8 desc[UR8][R70.64], R251 ;  /* 0x000000fb46007986 */ /* 0x000fe8000c101108 */
[----:B------:R-:W-:Y:S04]  /*2ab40*/  STG.E.U8 desc[UR8][R72.64], R241 ;  /* 0x000000f148007986 */ /* 0x000fe8000c101108 */
[----:B------:R-:W-:Y:S01]  /*2ab50*/  STG.E.U8 desc[UR8][R74.64], R239 ;  /* 0x000000ef4a007986 */ /* 0x000fe2000c101108 */
[----:B0-----:R-:W-:-:S03]  /*2ab60*/  PRMT R19, R6, 0x7772, RZ ;  /* 0x0000777206137816 */ /* 0x001fc600000000ff */
[----:B------:R0:W-:Y:S04]  /*2ab70*/  STG.E.U8 desc[UR8][R20.64], R237 ;  /* 0x000000ed14007986 */ /* 0x0001e8000c101108 */
[----:B------:R-:W-:Y:S04]  /*2ab80*/  STG.E.U8 desc[UR8][R76.64], R63 ;  /* 0x0000003f4c007986 */ /* 0x000fe8000c101108 */
[----:B------:R-:W-:Y:S01]  /*2ab90*/  STG.E.U8 desc[UR8][R78.64], R61 ;  /* 0x0000003d4e007986 */ /* 0x000fe2000c101108 */
[----:B0-----:R-:W-:-:S03]  /*2aba0*/  PRMT R21, R6, 0x7771, RZ ;  /* 0x0000777106157816 */ /* 0x001fc600000000ff */
[----:B------:R-:W-:Y:S04]  /*2abb0*/  STG.E.U8 desc[UR8][R80.64], R59 ;  /* 0x0000003b50007986 */ /* 0x000fe8000c101108 */
[----:B------:R-:W0:Y:S04]  /*2abc0*/  LDS.128 R4, [R202+0x3000] ;  /* 0x00300000ca047984 */ /* 0x000e280000000c00 */
[----:B------:R-:W-:Y:S04]  /*2abd0*/  STG.E.U8 desc[UR8][R22.64], R57 ;  /* 0x0000003916007986 */ /* 0x000fe8000c101108 */
[----:B------:R-:W-:Y:S04]  /*2abe0*/  STG.E.U8 desc[UR8][R82.64], R55 ;  /* 0x0000003752007986 */ /* 0x000fe8000c101108 */
[----:B------:R-:W-:Y:S04]  /*2abf0*/  STG.E.U8 desc[UR8][R84.64], R53 ;  /* 0x0000003554007986 */ /* 0x000fe8000c101108 */
[----:B------:R-:W-:Y:S04]  /*2ac00*/  STG.E.U8 desc[UR8][R86.64], R51 ;  /* 0x0000003356007986 */ /* 0x000fe8000c101108 */
[----:B------:R-:W-:Y:S04]  /*2ac10*/  STG.E.U8 desc[UR8][R24.64], R49 ;  /* 0x0000003118007986 */ /* 0x000fe8000c101108 */
[----:B------:R0:W-:Y:S04]  /*2ac20*/  STG.E.U8 desc[UR8][R88.64], R47 ;  /* 0x0000002f58007986 */ /* 0x0001e8000c101108 */
[----:B------:R1:W-:Y:S04]  /*2ac30*/  STG.E.U8 desc[UR8][R90.64], R21 ;  /* 0x000000155a007986 */ /* 0x0003e8000c101108 */
[----:B------:R-:W-:Y:S04]  /*2ac40*/  STG.E.U8 desc[UR8][R92.64], R19 ;  /* 0x000000135c007986 */ /* 0x000fe8000c101108 */
[----:B------:R2:W-:Y:S04]  /*2ac50*/  STG.E.U8 desc[UR8][R26.64], R17 ;  /* 0x000000111a007986 */ /* 0x0005e8000c101108 */
[----:B------:R3:W-:Y:S01]  /*2ac60*/  STG.E.U8 desc[UR8][R94.64], R15 ;  /* 0x0000000f5e007986 */ /* 0x0007e2000c101108 */
[----:B0-----:R-:W-:-:S02]  /*2ac70*/  PRMT R47, R4, 0x7770, RZ ;  /* 0x00007770042f7816 */ /* 0x001fc400000000ff */
[C---:B------:R-:W-:Y:S01]  /*2ac80*/  PRMT R25, R5.reuse, 0x7771, RZ ;  /* 0x0000777105197816 */ /* 0x040fe200000000ff */
[----:B------:R0:W-:Y:S01]  /*2ac90*/  STG.E.U8 desc[UR8][R96.64], R13 ;  /* 0x0000000d60007986 */ /* 0x0001e2000c101108 */
[C---:B------:R-:W-:Y:S02]  /*2aca0*/  PRMT R23, R5.reuse, 0x7772, RZ ;  /* 0x0000777205177816 */ /* 0x040fe400000000ff */
[C---:B-1----:R-:W-:Y:S01]  /*2acb0*/  PRMT R21, R5.reuse, 0x7773, RZ ;  /* 0x0000777305157816 */ /* 0x042fe200000000ff */
[----:B------:R1:W-:Y:S01]  /*2acc0*/  STG.E.U8 desc[UR8][R98.64], R11 ;  /* 0x0000000b62007986 */ /* 0x0003e2000c101108 */
[----:B--2---:R-:W-:Y:S02]  /*2acd0*/  PRMT R27, R5, 0x7770, RZ ;  /* 0x00007770051b7816 */ /* 0x004fe400000000ff */
[C---:B------:R-:W-:Y:S01]  /*2ace0*/  PRMT R19, R6.reuse, 0x7770, RZ ;  /* 0x0000777006137816 */ /* 0x040fe200000000ff */
[----:B------:R2:W-:Y:S01]  /*2acf0*/  STG.E.U8 desc[UR8][R28.64], R9 ;  /* 0x000000091c007986 */ /* 0x0005e2000c101108 */
[----:B------:R-:W-:-:S02]  /*2ad00*/  PRMT R17, R6, 0x7771, RZ ;  /* 0x0000777106117816 */ /* 0x000fc400000000ff */
[C---:B---3--:R-:W-:Y:S01]  /*2ad10*/  PRMT R15, R6.reuse, 0x7772, RZ ;  /* 0x00007772060f7816 */ /* 0x048fe200000000ff */
[----:B------:R-:W-:Y:S01]  /*2ad20*/  STG.E.U8 desc[UR8][R100.64], R226 ;  /* 0x000000e264007986 */ /* 0x000fe2000c101108 */
[----:B0-----:R-:W-:Y:S01]  /*2ad30*/  PRMT R13, R6, 0x7773, RZ ;  /* 0x00007773060d7816 */ /* 0x001fe200000000ff */
[----:B------:R-:W-:Y:S01]  /*2ad40*/  IMAD.HI R6, R230, 0x4, RZ ;  /* 0x00000004e6067827 */ /* 0x000fe200078e02ff */
[C---:B------:R-:W-:Y:S01]  /*2ad50*/  PRMT R5, R7.reuse, 0x7773, RZ ;  /* 0x0000777307057816 */ /* 0x040fe200000000ff */
[----:B------:R-:W-:Y:S01]  /*2ad60*/  STG.E.U8 desc[UR8][R102.64], R222 ;  /* 0x000000de66007986 */ /* 0x000fe2000c101108 */
[----:B-1----:R-:W-:-:S03]  /*2ad70*/  PRMT R11, R7, 0x7771, RZ ;  /* 0x00007771070b7816 */ /* 0x002fc600000000ff */
[----:B------:R-:W-:Y:S01]  /*2ad80*/  STG.E.U8 desc[UR8][R104.64], R220 ;  /* 0x000000dc68007986 */ /* 0x000fe2000c101108 */
[----:B--2---:R-:W-:Y:S02]  /*2ad90*/  PRMT R29, R4, 0x7773, RZ ;  /* 0x00007773041d7816 */ /* 0x004fe400000000ff */
[C---:B------:R-:W-:Y:S01]  /*2ada0*/  PRMT R9, R7.reuse, 0x7772, RZ ;  /* 0x0000777207097816 */ /* 0x040fe200000000ff */
[----:B------:R0:W-:Y:S01]  /*2adb0*/  STG.E.U8 desc[UR8][R30.64], R218 ;  /* 0x000000da1e007986 */ /* 0x0001e2000c101108 */
[----:B------:R-:W-:-:S03]  /*2adc0*/  PRMT R7, R7, 0x7770, RZ ;  /* 0x0000777007077816 */ /* 0x000fc600000000ff */
[----:B------:R-:W-:Y:S04]  /*2add0*/  STG.E.U8 desc[UR8][R106.64], R196 ;  /* 0x000000c46a007986 */ /* 0x000fe8000c101108 */
[----:B------:R-:W-:Y:S04]  /*2ade0*/  STG.E.U8 desc[UR8][R108.64], R201 ;  /* 0x000000c96c007986 */ /* 0x000fe8000c101108 */
[----:B------:R-:W-:Y:S01]  /*2adf0*/  STG.E.U8 desc[UR8][R110.64], R199 ;  /* 0x000000c76e007986 */ /* 0x000fe2000c101108 */
[----:B0-----:R-:W-:-:S03]  /*2ae00*/  PRMT R31, R4, 0x7772, RZ ;  /* 0x00007772041f7816 */ /* 0x001fc600000000ff */
[----:B------:R0:W-:Y:S04]  /*2ae10*/  STG.E.U8 desc[UR8][R32.64], R224 ;  /* 0x000000e020007986 */ /* 0x0001e8000c101108 */
[----:B------:R-:W-:Y:S04]  /*2ae20*/  STG.E.U8 desc[UR8][R112.64], R200 ;  /* 0x000000c870007986 */ /* 0x000fe8000c101108 */
[----:B------:R-:W-:Y:S04]  /*2ae30*/  STG.E.U8 desc[UR8][R114.64], R163 ;  /* 0x000000a372007986 */ /* 0x000fe8000c101108 */
[----:B------:R-:W-:Y:S01]  /*2ae40*/  STG.E.U8 desc[UR8][R116.64], R161 ;  /* 0x000000a174007986 */ /* 0x000fe2000c101108 */
[----:B0-----:R-:W-:Y:S01]  /*2ae50*/  PRMT R33, R4, 0x7771, RZ ;  /* 0x0000777104217816 */ /* 0x001fe200000000ff */
[----:B------:R-:W-:-:S02]  /*2ae60*/  IMAD.SHL.U32 R4, R230, 0x4, RZ ;  /* 0x00000004e6047824 */ /* 0x000fc400078e00ff */
[----:B------:R-:W-:Y:S04]  /*2ae70*/  STG.E.U8 desc[UR8][R34.64], R197 ;  /* 0x000000c522007986 */ /* 0x000fe8000c101108 */
        /* <DEDUP_REMOVED lines=14> */
[----:B------:R0:W-:Y:S04]  /*2af60*/  STG.E.U8 desc[UR8][R140.64], R15 ;  /* 0x0000000f8c007986 */ /* 0x0001e8000c101108 */
[----:B------:R-:W-:Y:S04]  /*2af70*/  STG.E.U8 desc[UR8][R42.64], R13 ;  /* 0x0000000d2a007986 */ /* 0x000fe8000c101108 */
[----:B------:R-:W-:Y:S04]  /*2af80*/  STG.E.U8 desc[UR8][R142.64], R7 ;  /* 0x000000078e007986 */ /* 0x000fe8000c101108 */
[----:B------:R-:W-:Y:S01]  /*2af90*/  STG.E.U8 desc[UR8][R144.64], R11 ;  /* 0x0000000b90007986 */ /* 0x000fe2000c101108 */
[----:B0-----:R-:W0:Y:S03]  /*2afa0*/  LDC.64 R14, c[0x0][0x3a0] ;  /* 0x0000e800ff0e7b82 */ /* 0x001e260000000a00 */
[----:B------:R-:W-:Y:S04]  /*2afb0*/  STG.E.U8 desc[UR8][R146.64], R9 ;  /* 0x0000000992007986 */ /* 0x000fe8000c101108 */
[----:B------:R1:W-:Y:S01]  /*2afc0*/  STG.E.U8 desc[UR8][R44.64], R5 ;  /* 0x000000052c007986 */ /* 0x0003e2000c101108 */
[----:B------:R-:W-:Y:S01]  /*2afd0*/  BAR.SYNC.DEFER_BLOCKING 0x0 ;  /* 0x0000000000007b1d */ /* 0x000fe20000010000 */
[----:B-1----:R-:W-:-:S02]  /*2afe0*/  IMAD.SHL.U32 R5, R2, 0x4, RZ ;  /* 0x0000000402057824 */ /* 0x002fc400078e00ff */
[----:B------:R-:W-:-:S03]  /*2aff0*/  IMAD.HI R2, R2, 0x4, RZ ;  /* 0x0000000402027827 */ /* 0x000fc600078e02ff */
[----:B0-----:R-:W-:-:S04]  /*2b000*/  IADD3 R4, P1, P2, R4, R14, R5 ;  /* 0x0000000e04047210 */ /* 0x001fc80007a3e005 */
[----:B------:R-:W-:Y:S01]  /*2b010*/  IADD3.X R5, PT, PT, R6, R15, R2, P1, P2 ;  /* 0x0000000f06057210 */ /* 0x000fe20000fe4402 */
[----:B------:R-:W-:Y:S01]  /*2b020*/  STSM.16.M88 [R0], R3 ;  /* 0x0000000300007844 */ /* 0x000fe20000000000 */
[----:B------:R-:W-:Y:S06]  /*2b030*/  BAR.SYNC.DEFER_BLOCKING 0x0 ;  /* 0x0000000000007b1d */ /* 0x000fec0000010000 */
[----:B------:R-:W0:Y:S04]  /*2b040*/  LDSM.16.M88 R13, [R8+UR4] ;  /* 0x00000004080d783b */ /* 0x000e280008000000 */
[----:B0-----:R0:W-:Y:S01]  /*2b050*/  @!P0 STG.E desc[UR8][R4.64], R13 ;  /* 0x0000000d04008986 */ /* 0x0011e2000c101908 */
[----:B------:R-:W-:Y:S06]  /*2b060*/  BAR.SYNC.DEFER_BLOCKING 0x0 ;  /* 0x0000000000007b1d */ /* 0x000fec0000010000 */
[----:B------:R-:W-:Y:S05]  /*2b070*/  @P6 BRA `(.L_x_19) ;  /* 0x0000000000a06947 */ /* 0x000fea0003800000 */
[----:B------:R-:W1:Y:S01]  /*2b080*/  S2R R3, SR_CgaCtaId ;  /* 0x0000000000037919 */ /* 0x000e620000008800 */
[----:B------:R-:W-:Y:S01]  /*2b090*/  NOP ;  /* 0x0000000000007918 */ /* 0x000fe20000000000 */
[----:B------:R-:W-:Y:S01]  /*2b0a0*/  MOV R0, 0x50 ;  /* 0x0000005000007802 */ /* 0x000fe20000000f00 */
[----:B------:R-:W-:-:S03]  /*2b0b0*/  IMAD.MOV.U32 R7, RZ, RZ, 0x1 ;  /* 0x00000001ff077424 */ /* 0x000fc600078e00ff */
[----:B-1----:R-:W-:Y:S01]  /*2b0c0*/  LEA R9, R3, R0, 0x18 ;  /* 0x0000000003097211 */ /* 0x002fe200078ec0ff */
[----:B------:R-:W-:Y:S02]  /*2b0d0*/  IMAD.U32 R0, RZ, RZ, UR5 ;  /* 0x00000005ff007e24 */ /* 0x000fe4000f8e00ff */
[----:B------:R-:W-:Y:S02]  /*2b0e0*/  IMAD.MOV.U32 R3, RZ, RZ, 0xffff ;  /* 0x0000ffffff037424 */ /* 0x000fe400078e00ff */
[----:B0-----:R-:W0:Y:S01]  /*2b0f0*/  LDS R5, [R9] ;  /* 0x0000000009057984 */ /* 0x001e220000000800 */
[----:B------:R-:W-:-:S04]  /*2b100*/  LOP3.LUT R0, R0, 0xffff, RZ, 0xc0, !PT ;  /* 0x0000ffff00007812 */ /* 0x000fc800078ec0ff */
[----:B------:R-:W-:-:S05]  /*2b110*/  SHF.R.U32.HI R0, RZ, 0x5, R0 ;  /* 0x00000005ff007819 */ /* 0x000fca0000011600 */
[----:B------:R-:W-:Y:S01]  /*2b120*/  VIADD R2, R0, 0x10 ;  /* 0x0000001000027836 */ /* 0x000fe20000000000 */
[----:B------:R-:W-:-:S04]  /*2b130*/  SHF.L.U32 R0, R3, R0, RZ ;  /* 0x0000000003007219 */ /* 0x000fc800000006ff */
[----:B------:R-:W-:-:S04]  /*2b140*/  SHF.L.U32 R3, R7, R2, RZ ;  /* 0x0000000207037219 */ /* 0x000fc800000006ff */
[----:B------:R-:W-:-:S04]  /*2b150*/  LOP3.LUT R0, R3, R0, RZ, 0xfc, !PT ;  /* 0x0000000003007212 */ /* 0x000fc800078efcff */
[C---:B------:R-:W-:Y:S02]  /*2b160*/  LOP3.LUT R2, R0.reuse, 0xffff, RZ, 0xc0, !PT ;  /* 0x0000ffff00027812 */ /* 0x040fe400078ec0ff */
[----:B0-----:R-:W-:-:S04]  /*2b170*/  LOP3.LUT R3, R0, 0xffff, R5, 0x80, !PT ;  /* 0x0000ffff00037812 */ /* 0x001fc800078e8005 */
[----:B------:R-:W-:-:S13]  /*2b180*/  ISETP.NE.AND P0, PT, R3, R2, PT ;  /* 0x000000020300720c */ /* 0x000fda0003f05270 */
[----:B------:R-:W-:Y:S05]  /*2b190*/  @P0 BRA `(.L_x_20) ;  /* 0x0000000000500947 */ /* 0x000fea0003800000 */
[----:B------:R-:W-:Y:S02]  /*2b1a0*/  SHF.R.U32.HI R5, RZ, 0x10, R5 ;  /* 0x00000010ff057819 */ /* 0x000fe40000011605 */
[----:B------:R-:W-:-:S04]  /*2b1b0*/  SHF.R.U32.HI R2, RZ, 0x10, R0 ;  /* 0x00000010ff027819 */ /* 0x000fc80000011600 */
[----:B------:R-:W-:-:S04]  /*2b1c0*/  LOP3.LUT R5, R5, R2, RZ, 0xc0, !PT ;  /* 0x0000000205057212 */ /* 0x000fc800078ec0ff */
[----:B------:R-:W-:-:S13]  /*2b1d0*/  ISETP.NE.AND P0, PT, R5, R2, PT ;  /* 0x000000020500720c */ /* 0x000fda0003f05270 */
[----:B------:R-:W-:Y:S05]  /*2b1e0*/  @P0 BRA `(.L_x_21) ;  /* 0x0000000000300947 */ /* 0x000fea0003800000 */
[----:B------:R-:W-:Y:S01]  /*2b1f0*/  R2UR UR4, R0 ;  /* 0x00000000000472ca */ /* 0x000fe200000e0000 */
[----:B------:R-:W0:Y:S01]  /*2b200*/  S2R R3, SR_LANEID ;  /* 0x0000000000037919 */ /* 0x000e220000000000 */
[----:B------:R-:W-:-:S06]  /*2b210*/  VOTE.ANY R2, PT, PT ;  /* 0x0000000000027806 */ /* 0x000fcc00038e0100 */
[----:B------:R-:W0:Y:S05]  /*2b220*/  FLO.U32 R2, R2 ;  /* 0x0000000200027300 */ /* 0x000e2a00000e0000 */
[----:B------:R-:W-:-:S06]  /*2b230*/  ULOP3.LUT UR4, URZ, UR4, URZ, 0x33, !UPT ;  /* 0x00000004ff047292 */ /* 0x000fcc000f8e33ff */
[----:B------:R-:W-:-:S04]  /*2b240*/  IMAD.U32 R4, RZ, RZ, UR4 ;  /* 0x00000004ff047e24 */ /* 0x000fc8000f8e00ff */
[----:B------:R-:W1:Y:S02]  /*2b250*/  REDUX UR5, R4 ;  /* 0x00000000040573c4 */ /* 0x000e640000000000 */
[----:B------:R2:W-:Y:S01]  /*2b260*/  UTCATOMSWS.AND URZ, UR4 ;  /* 0x0000000400ff79e3 */ /* 0x0005e20008000000 */
[----:B0-----:R-:W-:Y:S01]  /*2b270*/  ISETP.EQ.U32.AND P0, PT, R2, R3, PT ;  /* 0x000000030200720c */ /* 0x001fe20003f02070 */
[----:B-1----:R-:W-:-:S12]  /*2b280*/  IMAD.U32 R0, RZ, RZ, UR5 ;  /* 0x00000005ff007e24 */ /* 0x002fd8000f8e00ff */
[----:B------:R2:W-:Y:S01]  /*2b290*/  @P0 ATOMS.AND RZ, [R9], R0 ;  /* 0x0000000009ff038c */ /* 0x0005e20002800000 */
[----:B------:R-:W-:Y:S05]  /*2b2a0*/  BRA `(.L_x_19) ;  /* 0x0000000000147947 */ /* 0x000fea0003800000 */
.L_x_21:
[----:B------:R-:W-:-:S07]  /*2b2b0*/  MOV R2, 0x2b2d0 ;  /* 0x0002b2d000027802 */ /* 0x000fce0000000f00 */
[----:B------:R-:W-:Y:S05]  /*2b2c0*/  CALL.REL.NOINC `($__internal_0_$__cuda_sm10x_tcgen05_guardrail_trap_col_being_dealloced_not_returned_by_alloc) ;  /* 0x0000000000447944 */ /* 0x000fea0003c00000 */
[----:B------:R-:W-:Y:S05]  /*2b2d0*/  BRA `(.L_x_19) ;  /* 0x0000000000087947 */ /* 0x000fea0003800000 */
.L_x_20:
[----:B------:R-:W-:-:S07]  /*2b2e0*/  MOV R2, 0x2b300 ;  /* 0x0002b30000027802 */ /* 0x000fce0000000f00 */
[----:B------:R-:W-:Y:S05]  /*2b2f0*/  CALL.REL.NOINC `($__internal_2_$__cuda_sm10x_tcgen05_guardrail_trap_unallocated_columns_being_dealloced) ;  /* 0x0000000000507944 */ /* 0x000fea0003c00000 */
.L_x_19:
[----:B------:R-:W-:Y:S01]  /*2b300*/  NOP ;  /* 0x0000000000007918 */ /* 0x000fe20000000000 */
[----:B--2---:R-:W-:Y:S05]  /*2b310*/  EXIT ;  /* 0x000000000000794d */ /* 0x004fea0003800000 */
.L_x_8:
[----:B------:R-:W1:Y:S02]  /*2b320*/  SYNCS.PHASECHK.TRANS64.TRYWAIT P2, [UR4+0x10000], RZ ;  /* 0x010000ffff0075a7 */ /* 0x000e640008041104 */
[----:B-1----:R-:W-:Y:S05]  /*2b330*/  @!P2 BRA `(.L_x_8) ;  /* 0xfffffffc00f8a947 */ /* 0x002fea000383ffff */
[----:B------:R-:W-:Y:S05]  /*2b340*/  BRA `(.L_x_7) ;  /* 0xfffffe3800b07947 */ /* 0x000fea000383ffff */
.L_x_13:
[----:B------:R-:W0:Y:S02]  /*2b350*/  SYNCS.PHASECHK.TRANS64.TRYWAIT P4, [UR4+0x3a010], RZ ;  /* 0x03a010ffff0075a7 */ /* 0x000e240008081104 */
[----:B0-----:R-:W-:Y:S05]  /*2b360*/  @!P4 BRA `(.L_x_13) ;  /* 0xfffffffc00f8c947 */ /* 0x001fea000383ffff */
[----:B------:R-:W-:Y:S05]  /*2b370*/  BRA `(.L_x_22) ;  /* 0xffffff3000147947 */ /* 0x000fea000383ffff */
.L_x_14:
[----:B------:R-:W0:Y:S02]  /*2b380*/  SYNCS.PHASECHK.TRANS64.TRYWAIT P4, [UR6], R35 ;  /* 0x00000023ff0075a7 */ /* 0x000e240008081106 */
[----:B0-----:R-:W-:Y:S05]  /*2b390*/  @!P4 BRA `(.L_x_14) ;  /* 0xfffffffc00f8c947 */ /* 0x001fea000383ffff */
[----:B------:R-:W-:Y:S05]  /*2b3a0*/  BRA `(.L_x_23) ;  /* 0xffffff3c00707947 */ /* 0x000fea000383ffff */
.L_x_18:
[----:B------:R-:W1:Y:S02]  /*2b3b0*/  SYNCS.PHASECHK.TRANS64.TRYWAIT P1, [UR6], R139 ;  /* 0x0000008bff0075a7 */ /* 0x000e640008021106 */
[----:B-1----:R-:W-:Y:S05]  /*2b3c0*/  @!P1 BRA `(.L_x_18) ;  /* 0xfffffffc00f89947 */ /* 0x002fea000383ffff */
[----:B------:R-:W-:Y:S05]  /*2b3d0*/  BRA `(.L_x_17) ;  /* 0xffffff9c00b47947 */ /* 0x000fea000383ffff */
        .weak           $__internal_0_$__cuda_sm10x_tcgen05_guardrail_trap_col_being_dealloced_not_returned_by_alloc
        .type           $__internal_0_$__cuda_sm10x_tcgen05_guardrail_trap_col_being_dealloced_not_returned_by_alloc,@function
        .size           $__internal_0_$__cuda_sm10x_tcgen05_guardrail_trap_col_being_dealloced_not_returned_by_alloc,($__internal_1_$__cuda_sm10x_tcgen05_guardrail_trap_phase_invalid_during_alloc - $__internal_0_$__cuda_sm10x_tcgen05_guardrail_trap_col_being_dealloced_not_returned_by_alloc)
$__internal_0_$__cuda_sm10x_tcgen05_guardrail_trap_col_being_dealloced_not_returned_by_alloc:
[----:B------:R-:W-:Y:S05]  /*2b3e0*/  BPT.TRAP 0x1 ;  /* 0x000000040000795c */ /* 0x000fea0000300000 */
[----:B------:R-:W-:-:S04]  /*2b3f0*/  IMAD.MOV.U32 R3, RZ, RZ, 0x0 ;  /* 0x00000000ff037424 */ /* 0x000fc800078e00ff */
[----:B------:R-:W-:Y:S05]  /*2b400*/  RET.REL.NODEC R2 `(attn_fwd) ;  /* 0xfffffd4802fc7950 */ /* 0x000fea0003c3ffff */
        .weak           $__internal_1_$__cuda_sm10x_tcgen05_guardrail_trap_phase_invalid_during_alloc
        .type           $__internal_1_$__cuda_sm10x_tcgen05_guardrail_trap_phase_invalid_during_alloc,@function
        .size           $__internal_1_$__cuda_sm10x_tcgen05_guardrail_trap_phase_invalid_during_alloc,($__internal_2_$__cuda_sm10x_tcgen05_guardrail_trap_unallocated_columns_being_dealloced - $__internal_1_$__cuda_sm10x_tcgen05_guardrail_trap_phase_invalid_during_alloc)
$__internal_1_$__cuda_sm10x_tcgen05_guardrail_trap_phase_invalid_during_alloc:
[----:B------:R-:W-:Y:S05]  /*2b410*/  BPT.TRAP 0x1 ;  /* 0x000000040000795c */ /* 0x000fea0000300000 */
[----:B------:R-:W-:-:S04]  /*2b420*/  IMAD.MOV.U32 R3, RZ, RZ, 0x0 ;  /* 0x00000000ff037424 */ /* 0x000fc800078e00ff */
[----:B------:R-:W-:Y:S05]  /*2b430*/  RET.REL.NODEC R2 `(attn_fwd) ;  /* 0xfffffd4802f07950 */ /* 0x000fea0003c3ffff */
        .weak           $__internal_2_$__cuda_sm10x_tcgen05_guardrail_trap_unallocated_columns_being_dealloced
        .type           $__internal_2_$__cuda_sm10x_tcgen05_guardrail_trap_unallocated_columns_being_dealloced,@function
        .size           $__internal_2_$__cuda_sm10x_tcgen05_guardrail_trap_unallocated_columns_being_dealloced,(.L_x_27 - $__internal_2_$__cuda_sm10x_tcgen05_guardrail_trap_unallocated_columns_being_dealloced)
$__internal_2_$__cuda_sm10x_tcgen05_guardrail_trap_unallocated_columns_being_dealloced:
[----:B------:R-:W-:Y:S05]  /*2b440*/  BPT.TRAP 0x1 ;  /* 0x000000040000795c */ /* 0x000fea0000300000 */
[----:B------:R-:W-:-:S04]  /*2b450*/  IMAD.MOV.U32 R3, RZ, RZ, 0x0 ;  /* 0x00000000ff037424 */ /* 0x000fc800078e00ff */
[----:B------:R-:W-:Y:S05]  /*2b460*/  RET.REL.NODEC R2 `(attn_fwd) ;  /* 0xfffffd4802e47950 */ /* 0x000fea0003c3ffff */
.L_x_24:
[----:B------:R-:W-:-:S00]  /*2b470*/  BRA `(.L_x_24) ;  /* 0xfffffffc00fc7947 */ /* 0x000fc0000383ffff */
[----:B------:R-:W-:-:S00]  /*2b480*/  NOP ;  /* 0x0000000000007918 */ /* 0x000fc00000000000 */
[----:B------:R-:W-:-:S00]  /*2b490*/  NOP ;  /* 0x0000000000007918 */ /* 0x000fc00000000000 */
[----:B------:R-:W-:-:S00]  /*2b4a0*/  NOP ;  /* 0x0000000000007918 */ /* 0x000fc00000000000 */
[----:B------:R-:W-:-:S00]  /*2b4b0*/  NOP ;  /* 0x0000000000007918 */ /* 0x000fc00000000000 */
[----:B------:R-:W-:-:S00]  /*2b4c0*/  NOP ;  /* 0x0000000000007918 */ /* 0x000fc00000000000 */
[----:B------:R-:W-:-:S00]  /*2b4d0*/  NOP ;  /* 0x0000000000007918 */ /* 0x000fc00000000000 */
[----:B------:R-:W-:-:S00]  /*2b4e0*/  NOP ;  /* 0x0000000000007918 */ /* 0x000fc00000000000 */
[----:B------:R-:W-:-:S00]  /*2b4f0*/  NOP ;  /* 0x0000000000007918 */ /* 0x000fc00000000000 */
.L_x_27:


//--------------------- .nv.global.init           --------------------------
	.section	.nv.global.init,"aw",@progbits
.nv.global.init:
	.type		_$_str,@object
	.size		_$_str,(.L_3 - _$_str)
_$_str:
        /*0000*/ 	.byte	0x5f, 0x5f, 0x43, 0x55, 0x44, 0x41, 0x5f, 0x46, 0x54, 0x5a, 0x00
.L_3:


//--------------------- .nv.shared.attn_fwd       --------------------------
	.section	.nv.shared.attn_fwd,"aw",@nobits
	.sectionflags	@""
	.align	16
	.zero		1024


//--------------------- .nv.shared.reserved.0     --------------------------
	.section	.nv.shared.reserved.0,"aw",@nobits
	.align	8
	.weak		__nv_reservedSMEM_offset_0_alias
	.size		__nv_reservedSMEM_offset_0_alias, 0, 64
	.other		__nv_reservedSMEM_offset_0_alias,@"STO_CUDA_RESERVED_SHARED STV_DEFAULT"
__nv_reservedSMEM_offset_0_alias:
	.zero		0
.nv.shared.reserved.0:
	.zero		64
	.weak		__nv_reservedSMEM_allocation_phase
	.type		__nv_reservedSMEM_allocation_phase,@object
	.size		__nv_reservedSMEM_allocation_phase,(.L_0 - __nv_reservedSMEM_allocation_phase)
__nv_reservedSMEM_allocation_phase:
	.zero		1
.L_0:
	.zero		7
	.weak		__nv_reservedSMEM_devtool_atexit_pc
	.type		__nv_reservedSMEM_devtool_atexit_pc,@object
	.size		__nv_reservedSMEM_devtool_atexit_pc,(__nv_reservedSMEM_allocation_mask - __nv_reservedSMEM_devtool_atexit_pc)
__nv_reservedSMEM_devtool_atexit_pc:
	.zero		8
	.weak		__nv_reservedSMEM_allocation_mask
	.type		__nv_reservedSMEM_allocation_mask,@object
	.size		__nv_reservedSMEM_allocation_mask,(.L_2 - __nv_reservedSMEM_allocation_mask)
__nv_reservedSMEM_allocation_mask:
	.zero		4
.L_2:


//--------------------- .nv.constant0.attn_fwd    --------------------------
	.section	.nv.constant0.attn_fwd,"a",@progbits
	.sectionflags	@""
	.align	4
.nv.constant0.attn_fwd:
	.zero		1032


//--------------------- SYMBOLS --------------------------

	.type		.nv.reservedSmem.offset0,@object
	.size		.nv.reservedSmem.offset0,0x4
	.type		.nv.reservedSmem.cap,@object
	.size		.nv.reservedSmem.cap,0x4
